//
// Generated by NVIDIA NVVM Compiler
//
// Compiler Build ID: CL-36424714
// Cuda compilation tools, release 13.0, V13.0.88
// Based on NVVM 20.0.0
//

.version 9.0
.target sm_100
.address_size 64

	// .globl	_Z21call_vecchia_Linv_gpuPdS_dddS_S_iiii

.visible .entry _Z21call_vecchia_Linv_gpuPdS_dddS_S_iiii(
	.param .u64 .ptr .align 1 _Z21call_vecchia_Linv_gpuPdS_dddS_S_iiii_param_0,
	.param .u64 .ptr .align 1 _Z21call_vecchia_Linv_gpuPdS_dddS_S_iiii_param_1,
	.param .f64 _Z21call_vecchia_Linv_gpuPdS_dddS_S_iiii_param_2,
	.param .f64 _Z21call_vecchia_Linv_gpuPdS_dddS_S_iiii_param_3,
	.param .f64 _Z21call_vecchia_Linv_gpuPdS_dddS_S_iiii_param_4,
	.param .u64 .ptr .align 1 _Z21call_vecchia_Linv_gpuPdS_dddS_S_iiii_param_5,
	.param .u64 .ptr .align 1 _Z21call_vecchia_Linv_gpuPdS_dddS_S_iiii_param_6,
	.param .u32 _Z21call_vecchia_Linv_gpuPdS_dddS_S_iiii_param_7,
	.param .u32 _Z21call_vecchia_Linv_gpuPdS_dddS_S_iiii_param_8,
	.param .u32 _Z21call_vecchia_Linv_gpuPdS_dddS_S_iiii_param_9,
	.param .u32 _Z21call_vecchia_Linv_gpuPdS_dddS_S_iiii_param_10
)
{
	.local .align 16 .b8 	__local_depot0[8192];
	.reg .b64 	%SP;
	.reg .b64 	%SPL;
	.reg .pred 	%p<58>;
	.reg .b16 	%rs<17>;
	.reg .b32 	%r<271>;
	.reg .b32 	%f<5>;
	.reg .b64 	%rd<205>;
	.reg .b64 	%fd<401>;

	mov.u64 	%SPL, __local_depot0;
	ld.param.u64 	%rd9, [_Z21call_vecchia_Linv_gpuPdS_dddS_S_iiii_param_0];
	ld.param.u64 	%rd10, [_Z21call_vecchia_Linv_gpuPdS_dddS_S_iiii_param_1];
	ld.param.f64 	%fd47, [_Z21call_vecchia_Linv_gpuPdS_dddS_S_iiii_param_2];
	ld.param.f64 	%fd48, [_Z21call_vecchia_Linv_gpuPdS_dddS_S_iiii_param_3];
	ld.param.u32 	%r82, [_Z21call_vecchia_Linv_gpuPdS_dddS_S_iiii_param_7];
	ld.param.u32 	%r80, [_Z21call_vecchia_Linv_gpuPdS_dddS_S_iiii_param_8];
	ld.param.u32 	%r81, [_Z21call_vecchia_Linv_gpuPdS_dddS_S_iiii_param_9];
	ld.param.u32 	%r83, [_Z21call_vecchia_Linv_gpuPdS_dddS_S_iiii_param_10];
	cvta.to.global.u64 	%rd1, %rd9;
	cvta.to.global.u64 	%rd2, %rd10;
	add.u64 	%rd3, %SPL, 0;
	add.u64 	%rd4, %SPL, 496;
	mov.u32 	%r84, %ctaid.x;
	mov.u32 	%r85, %ntid.x;
	mov.u32 	%r86, %tid.x;
	mad.lo.s32 	%r1, %r84, %r85, %r86;
	setp.ge.s32 	%p1, %r1, %r82;
	setp.lt.s32 	%p2, %r1, %r83;
	or.pred  	%p3, %p1, %p2;
	@%p3 bra 	$L__BB0_66;
	setp.lt.s32 	%p4, %r80, 1;
	@%p4 bra 	$L__BB0_47;
	setp.lt.s32 	%p5, %r81, 1;
	@%p5 bra 	$L__BB0_16;
	and.b32  	%r2, %r81, 7;
	and.b32  	%r3, %r81, 3;
	and.b32  	%r4, %r81, 2147483640;
	and.b32  	%r5, %r81, 1;
	mul.lo.s32 	%r6, %r80, %r1;
	mov.b32 	%r247, 0;
$L__BB0_4:
	setp.lt.u32 	%p6, %r81, 8;
	add.s32 	%r89, %r247, %r6;
	mul.wide.s32 	%rd14, %r89, 8;
	add.s64 	%rd15, %rd2, %rd14;
	ld.global.f64 	%fd50, [%rd15];
	cvt.rzi.s32.f64 	%r90, %fd50;
	add.s32 	%r91, %r90, -1;
	mul.lo.s32 	%r8, %r91, %r81;
	not.b32 	%r92, %r247;
	add.s32 	%r93, %r80, %r92;
	mul.lo.s32 	%r9, %r93, %r81;
	mov.b32 	%r250, 0;
	@%p6 bra 	$L__BB0_7;
	mov.b32 	%r248, 0;
$L__BB0_6:
	.pragma "nounroll";
	add.s32 	%r95, %r8, %r248;
	mul.wide.s32 	%rd16, %r95, 8;
	add.s64 	%rd17, %rd1, %rd16;
	ld.global.f64 	%fd51, [%rd17];
	div.rn.f64 	%fd52, %fd51, %fd48;
	add.s32 	%r96, %r248, %r9;
	mul.wide.s32 	%rd18, %r96, 8;
	add.s64 	%rd19, %rd3, %rd18;
	st.local.f64 	[%rd19], %fd52;
	ld.global.f64 	%fd53, [%rd17+8];
	div.rn.f64 	%fd54, %fd53, %fd48;
	st.local.f64 	[%rd19+8], %fd54;
	ld.global.f64 	%fd55, [%rd17+16];
	div.rn.f64 	%fd56, %fd55, %fd48;
	st.local.f64 	[%rd19+16], %fd56;
	ld.global.f64 	%fd57, [%rd17+24];
	div.rn.f64 	%fd58, %fd57, %fd48;
	st.local.f64 	[%rd19+24], %fd58;
	ld.global.f64 	%fd59, [%rd17+32];
	div.rn.f64 	%fd60, %fd59, %fd48;
	st.local.f64 	[%rd19+32], %fd60;
	ld.global.f64 	%fd61, [%rd17+40];
	div.rn.f64 	%fd62, %fd61, %fd48;
	st.local.f64 	[%rd19+40], %fd62;
	ld.global.f64 	%fd63, [%rd17+48];
	div.rn.f64 	%fd64, %fd63, %fd48;
	st.local.f64 	[%rd19+48], %fd64;
	ld.global.f64 	%fd65, [%rd17+56];
	div.rn.f64 	%fd66, %fd65, %fd48;
	st.local.f64 	[%rd19+56], %fd66;
	add.s32 	%r248, %r248, 8;
	setp.ne.s32 	%p7, %r248, %r4;
	mov.u32 	%r250, %r4;
	@%p7 bra 	$L__BB0_6;
$L__BB0_7:
	setp.eq.s32 	%p8, %r2, 0;
	@%p8 bra 	$L__BB0_15;
	add.s32 	%r97, %r2, -1;
	setp.lt.u32 	%p9, %r97, 3;
	@%p9 bra 	$L__BB0_10;
	add.s32 	%r98, %r8, %r250;
	mul.wide.s32 	%rd20, %r98, 8;
	add.s64 	%rd21, %rd1, %rd20;
	ld.global.f64 	%fd67, [%rd21];
	div.rn.f64 	%fd68, %fd67, %fd48;
	add.s32 	%r99, %r250, %r9;
	mul.wide.s32 	%rd22, %r99, 8;
	add.s64 	%rd23, %rd3, %rd22;
	st.local.f64 	[%rd23], %fd68;
	ld.global.f64 	%fd69, [%rd21+8];
	div.rn.f64 	%fd70, %fd69, %fd48;
	st.local.f64 	[%rd23+8], %fd70;
	ld.global.f64 	%fd71, [%rd21+16];
	div.rn.f64 	%fd72, %fd71, %fd48;
	st.local.f64 	[%rd23+16], %fd72;
	ld.global.f64 	%fd73, [%rd21+24];
	div.rn.f64 	%fd74, %fd73, %fd48;
	st.local.f64 	[%rd23+24], %fd74;
	add.s32 	%r250, %r250, 4;
$L__BB0_10:
	setp.eq.s32 	%p10, %r3, 0;
	@%p10 bra 	$L__BB0_15;
	setp.eq.s32 	%p11, %r3, 1;
	@%p11 bra 	$L__BB0_13;
	add.s32 	%r100, %r8, %r250;
	mul.wide.s32 	%rd24, %r100, 8;
	add.s64 	%rd25, %rd1, %rd24;
	ld.global.f64 	%fd75, [%rd25];
	div.rn.f64 	%fd76, %fd75, %fd48;
	add.s32 	%r101, %r250, %r9;
	mul.wide.s32 	%rd26, %r101, 8;
	add.s64 	%rd27, %rd3, %rd26;
	st.local.f64 	[%rd27], %fd76;
	ld.global.f64 	%fd77, [%rd25+8];
	div.rn.f64 	%fd78, %fd77, %fd48;
	st.local.f64 	[%rd27+8], %fd78;
	add.s32 	%r250, %r250, 2;
$L__BB0_13:
	setp.eq.s32 	%p12, %r5, 0;
	@%p12 bra 	$L__BB0_15;
	add.s32 	%r102, %r8, %r250;
	mul.wide.s32 	%rd28, %r102, 8;
	add.s64 	%rd29, %rd1, %rd28;
	ld.global.f64 	%fd79, [%rd29];
	div.rn.f64 	%fd80, %fd79, %fd48;
	add.s32 	%r103, %r250, %r9;
	mul.wide.s32 	%rd30, %r103, 8;
	add.s64 	%rd31, %rd3, %rd30;
	st.local.f64 	[%rd31], %fd80;
$L__BB0_15:
	add.s32 	%r247, %r247, 1;
	setp.ne.s32 	%p13, %r247, %r80;
	@%p13 bra 	$L__BB0_4;
$L__BB0_16:
	mov.f64 	%fd81, 0d7FF0000000000000;
	{
	.reg .b32 %temp; 
	mov.b64 	{%temp, %r18}, %fd81;
	}
	mov.b32 	%r252, 0;
$L__BB0_17:
	mul.lo.s32 	%r106, %r252, %r81;
	mul.wide.s32 	%rd32, %r106, 8;
	add.s64 	%rd33, %rd3, %rd32;
	ld.local.f64 	%fd1, [%rd33];
	ld.local.f64 	%fd2, [%rd33+8];
	mul.lo.s32 	%r20, %r252, %r80;
	mov.b32 	%r253, 0;
$L__BB0_18:
	mul.lo.s32 	%r107, %r253, %r81;
	mul.wide.s32 	%rd34, %r107, 8;
	add.s64 	%rd35, %rd3, %rd34;
	ld.local.f64 	%fd82, [%rd35];
	sub.f64 	%fd83, %fd1, %fd82;
	ld.local.f64 	%fd84, [%rd35+8];
	sub.f64 	%fd85, %fd2, %fd84;
	abs.f64 	%fd86, %fd83;
	abs.f64 	%fd87, %fd85;
	mov.b64 	%rd36, %fd87;
	mov.b64 	%rd37, %fd86;
	min.u64 	%rd38, %rd36, %rd37;
	mov.b64 	%fd88, %rd38;
	max.u64 	%rd39, %rd37, %rd36;
	mov.b64 	%fd89, %rd39;
	{
	.reg .b32 %temp; 
	mov.b64 	{%temp, %r108}, %fd89;
	}
	and.b32  	%r109, %r108, -4194304;
	xor.b32  	%r110, %r109, 2144337920;
	mov.b32 	%r111, 0;
	mov.b64 	%fd90, {%r111, %r110};
	mul.f64 	%fd91, %fd90, %fd88;
	mul.f64 	%fd92, %fd90, %fd89;
	mul.f64 	%fd93, %fd91, %fd91;
	fma.rn.f64 	%fd94, %fd92, %fd92, %fd93;
	min.f64 	%fd95, %fd94, 0d7FEFFFFFFFFFFFFF;
	rsqrt.approx.ftz.f64 	%fd96, %fd95;
	mul.rn.f64 	%fd97, %fd96, %fd96;
	neg.f64 	%fd98, %fd97;
	fma.rn.f64 	%fd99, %fd95, %fd98, 0d3FF0000000000000;
	fma.rn.f64 	%fd100, %fd99, 0d3FD8000000000000, 0d3FE0000000000000;
	mul.rn.f64 	%fd101, %fd99, %fd96;
	fma.rn.f64 	%fd102, %fd100, %fd101, %fd96;
	mul.f64 	%fd103, %fd94, %fd102;
	or.b32  	%r112, %r109, 1048576;
	mov.b64 	%fd104, {%r111, %r112};
	mul.f64 	%fd105, %fd104, %fd103;
	setp.eq.f64 	%p14, %fd88, 0d0000000000000000;
	selp.f64 	%fd106, %fd89, %fd105, %p14;
	{
	.reg .b32 %temp; 
	mov.b64 	{%temp, %r113}, %fd88;
	}
	setp.lt.u32 	%p15, %r113, %r18;
	selp.f64 	%fd3, %fd106, %fd88, %p15;
	setp.ne.s32 	%p16, %r252, %r253;
	@%p16 bra 	$L__BB0_23;
	neg.f64 	%fd129, %fd3;
	fma.rn.f64 	%fd130, %fd3, 0dBFF71547652B82FE, 0d4338000000000000;
	{
	.reg .b32 %temp; 
	mov.b64 	{%r22, %temp}, %fd130;
	}
	mov.f64 	%fd131, 0dC338000000000000;
	add.rn.f64 	%fd132, %fd130, %fd131;
	fma.rn.f64 	%fd133, %fd132, 0dBFE62E42FEFA39EF, %fd129;
	fma.rn.f64 	%fd134, %fd132, 0dBC7ABC9E3B39803F, %fd133;
	fma.rn.f64 	%fd135, %fd134, 0d3E5ADE1569CE2BDF, 0d3E928AF3FCA213EA;
	fma.rn.f64 	%fd136, %fd135, %fd134, 0d3EC71DEE62401315;
	fma.rn.f64 	%fd137, %fd136, %fd134, 0d3EFA01997C89EB71;
	fma.rn.f64 	%fd138, %fd137, %fd134, 0d3F2A01A014761F65;
	fma.rn.f64 	%fd139, %fd138, %fd134, 0d3F56C16C1852B7AF;
	fma.rn.f64 	%fd140, %fd139, %fd134, 0d3F81111111122322;
	fma.rn.f64 	%fd141, %fd140, %fd134, 0d3FA55555555502A1;
	fma.rn.f64 	%fd142, %fd141, %fd134, 0d3FC5555555555511;
	fma.rn.f64 	%fd143, %fd142, %fd134, 0d3FE000000000000B;
	fma.rn.f64 	%fd144, %fd143, %fd134, 0d3FF0000000000000;
	fma.rn.f64 	%fd145, %fd144, %fd134, 0d3FF0000000000000;
	{
	.reg .b32 %temp; 
	mov.b64 	{%r23, %temp}, %fd145;
	}
	{
	.reg .b32 %temp; 
	mov.b64 	{%temp, %r24}, %fd145;
	}
	shl.b32 	%r128, %r22, 20;
	add.s32 	%r129, %r128, %r24;
	mov.b64 	%fd379, {%r23, %r129};
	{
	.reg .b32 %temp; 
	mov.b64 	{%temp, %r130}, %fd129;
	}
	mov.b32 	%f4, %r130;
	abs.f32 	%f1, %f4;
	setp.lt.f32 	%p20, %f1, 0f4086232B;
	@%p20 bra 	$L__BB0_22;
	setp.gt.f64 	%p21, %fd3, 0d0000000000000000;
	mov.f64 	%fd146, 0d7FF0000000000000;
	sub.f64 	%fd147, %fd146, %fd3;
	selp.f64 	%fd379, 0d0000000000000000, %fd147, %p21;
	setp.geu.f32 	%p22, %f1, 0f40874800;
	@%p22 bra 	$L__BB0_22;
	shr.u32 	%r131, %r22, 31;
	add.s32 	%r132, %r22, %r131;
	shr.s32 	%r133, %r132, 1;
	shl.b32 	%r134, %r133, 20;
	add.s32 	%r135, %r24, %r134;
	mov.b64 	%fd148, {%r23, %r135};
	sub.s32 	%r136, %r22, %r133;
	shl.b32 	%r137, %r136, 20;
	add.s32 	%r138, %r137, 1072693248;
	mov.b32 	%r139, 0;
	mov.b64 	%fd149, {%r139, %r138};
	mul.f64 	%fd379, %fd149, %fd148;
$L__BB0_22:
	ld.param.f64 	%fd378, [_Z21call_vecchia_Linv_gpuPdS_dddS_S_iiii_param_4];
	add.f64 	%fd150, %fd378, %fd379;
	mul.f64 	%fd151, %fd47, %fd150;
	add.s32 	%r140, %r20, %r252;
	mul.wide.u32 	%rd44, %r140, 8;
	add.s64 	%rd45, %rd4, %rd44;
	st.local.f64 	[%rd45], %fd151;
	bra.uni 	$L__BB0_27;
$L__BB0_23:
	neg.f64 	%fd107, %fd3;
	fma.rn.f64 	%fd108, %fd3, 0dBFF71547652B82FE, 0d4338000000000000;
	{
	.reg .b32 %temp; 
	mov.b64 	{%r25, %temp}, %fd108;
	}
	mov.f64 	%fd109, 0dC338000000000000;
	add.rn.f64 	%fd110, %fd108, %fd109;
	fma.rn.f64 	%fd111, %fd110, 0dBFE62E42FEFA39EF, %fd107;
	fma.rn.f64 	%fd112, %fd110, 0dBC7ABC9E3B39803F, %fd111;
	fma.rn.f64 	%fd113, %fd112, 0d3E5ADE1569CE2BDF, 0d3E928AF3FCA213EA;
	fma.rn.f64 	%fd114, %fd113, %fd112, 0d3EC71DEE62401315;
	fma.rn.f64 	%fd115, %fd114, %fd112, 0d3EFA01997C89EB71;
	fma.rn.f64 	%fd116, %fd115, %fd112, 0d3F2A01A014761F65;
	fma.rn.f64 	%fd117, %fd116, %fd112, 0d3F56C16C1852B7AF;
	fma.rn.f64 	%fd118, %fd117, %fd112, 0d3F81111111122322;
	fma.rn.f64 	%fd119, %fd118, %fd112, 0d3FA55555555502A1;
	fma.rn.f64 	%fd120, %fd119, %fd112, 0d3FC5555555555511;
	fma.rn.f64 	%fd121, %fd120, %fd112, 0d3FE000000000000B;
	fma.rn.f64 	%fd122, %fd121, %fd112, 0d3FF0000000000000;
	fma.rn.f64 	%fd123, %fd122, %fd112, 0d3FF0000000000000;
	{
	.reg .b32 %temp; 
	mov.b64 	{%r26, %temp}, %fd123;
	}
	{
	.reg .b32 %temp; 
	mov.b64 	{%temp, %r27}, %fd123;
	}
	shl.b32 	%r114, %r25, 20;
	add.s32 	%r115, %r114, %r27;
	mov.b64 	%fd380, {%r26, %r115};
	{
	.reg .b32 %temp; 
	mov.b64 	{%temp, %r116}, %fd107;
	}
	mov.b32 	%f3, %r116;
	abs.f32 	%f2, %f3;
	setp.lt.f32 	%p17, %f2, 0f4086232B;
	@%p17 bra 	$L__BB0_26;
	setp.gt.f64 	%p18, %fd3, 0d0000000000000000;
	mov.f64 	%fd124, 0d7FF0000000000000;
	sub.f64 	%fd125, %fd124, %fd3;
	selp.f64 	%fd380, 0d0000000000000000, %fd125, %p18;
	setp.geu.f32 	%p19, %f2, 0f40874800;
	@%p19 bra 	$L__BB0_26;
	shr.u32 	%r117, %r25, 31;
	add.s32 	%r118, %r25, %r117;
	shr.s32 	%r119, %r118, 1;
	shl.b32 	%r120, %r119, 20;
	add.s32 	%r121, %r27, %r120;
	mov.b64 	%fd126, {%r26, %r121};
	sub.s32 	%r122, %r25, %r119;
	shl.b32 	%r123, %r122, 20;
	add.s32 	%r124, %r123, 1072693248;
	mov.b32 	%r125, 0;
	mov.b64 	%fd127, {%r125, %r124};
	mul.f64 	%fd380, %fd127, %fd126;
$L__BB0_26:
	mul.f64 	%fd128, %fd47, %fd380;
	mad.lo.s32 	%r126, %r253, %r80, %r252;
	mul.wide.u32 	%rd40, %r126, 8;
	add.s64 	%rd41, %rd4, %rd40;
	st.local.f64 	[%rd41], %fd128;
	add.s32 	%r127, %r253, %r20;
	mul.wide.u32 	%rd42, %r127, 8;
	add.s64 	%rd43, %rd4, %rd42;
	st.local.f64 	[%rd43], %fd128;
$L__BB0_27:
	setp.ne.s32 	%p23, %r252, %r253;
	add.s32 	%r253, %r253, 1;
	@%p23 bra 	$L__BB0_18;
	add.s32 	%r252, %r252, 1;
	setp.ne.s32 	%p24, %r252, %r80;
	@%p24 bra 	$L__BB0_17;
	// begin inline asm
	mov.u64 	%rd46, %clock64;
	// end inline asm
	add.s32 	%r30, %r80, -1;
	and.b32  	%r31, %r80, 3;
	and.b32  	%r32, %r80, 2147483644;
	mov.b32 	%r254, 0;
	mov.b16 	%rs13, 0;
	mov.u16 	%rs14, %rs13;
$L__BB0_30:
	setp.eq.s32 	%p25, %r254, 0;
	mul.lo.s32 	%r34, %r254, %r80;
	add.s32 	%r142, %r34, %r254;
	mul.wide.u32 	%rd47, %r142, 8;
	add.s64 	%rd5, %rd4, %rd47;
	@%p25 bra 	$L__BB0_34;
	cvt.u32.u16 	%r144, %rs13;
	and.b32  	%r35, %r254, 2147483632;
	and.b32  	%r36, %r144, 3;
	mov.b32 	%r257, 0;
	mov.f64 	%fd390, 0d0000000000000000;
$L__BB0_32:
	setp.ge.u32 	%p26, %r257, %r254;
	@%p26 bra 	$L__BB0_67;
	mad.lo.s32 	%r219, %r257, %r80, %r254;
	mul.wide.u32 	%rd174, %r219, 8;
	add.s64 	%rd175, %rd4, %rd174;
	ld.local.f64 	%fd253, [%rd175];
	mul.f64 	%fd254, %fd253, %fd253;
	sub.f64 	%fd390, %fd390, %fd254;
	bra.uni 	$L__BB0_82;
$L__BB0_34:
	setp.lt.u32 	%p38, %r30, 3;
	mov.b32 	%r256, 0;
	@%p38 bra 	$L__BB0_40;
	mov.b32 	%r255, 0;
$L__BB0_36:
	setp.eq.s32 	%p39, %r255, 0;
	@%p39 bra 	$L__BB0_38;
	add.s32 	%r222, %r255, %r34;
	mul.wide.u32 	%rd176, %r222, 8;
	add.s64 	%rd177, %rd4, %rd176;
	ld.local.f64 	%fd255, [%rd177];
	ld.local.f64 	%fd256, [%rd5];
	div.rn.f64 	%fd257, %fd255, %fd256;
	st.local.f64 	[%rd177], %fd257;
	ld.local.f64 	%fd381, [%rd5];
	bra.uni 	$L__BB0_39;
$L__BB0_38:
	ld.local.f64 	%fd258, [%rd5];
	add.f64 	%fd259, %fd258, 0d0000000000000000;
	sqrt.rn.f64 	%fd381, %fd259;
	st.local.f64 	[%rd5], %fd381;
$L__BB0_39:
	add.s32 	%r223, %r255, %r34;
	mul.wide.u32 	%rd178, %r223, 8;
	add.s64 	%rd179, %rd4, %rd178;
	ld.local.f64 	%fd260, [%rd179+8];
	div.rn.f64 	%fd261, %fd260, %fd381;
	st.local.f64 	[%rd179+8], %fd261;
	ld.local.f64 	%fd262, [%rd179+16];
	ld.local.f64 	%fd263, [%rd5];
	div.rn.f64 	%fd264, %fd262, %fd263;
	st.local.f64 	[%rd179+16], %fd264;
	ld.local.f64 	%fd265, [%rd179+24];
	ld.local.f64 	%fd266, [%rd5];
	div.rn.f64 	%fd267, %fd265, %fd266;
	st.local.f64 	[%rd179+24], %fd267;
	add.s32 	%r255, %r255, 4;
	setp.ne.s32 	%p40, %r255, %r32;
	mov.u32 	%r256, %r32;
	@%p40 bra 	$L__BB0_36;
$L__BB0_40:
	setp.eq.s32 	%p41, %r31, 0;
	@%p41 bra 	$L__BB0_83;
	setp.eq.s32 	%p42, %r256, 0;
	@%p42 bra 	$L__BB0_43;
	add.s32 	%r224, %r256, %r34;
	mul.wide.u32 	%rd180, %r224, 8;
	add.s64 	%rd181, %rd4, %rd180;
	ld.local.f64 	%fd268, [%rd181];
	ld.local.f64 	%fd269, [%rd5];
	div.rn.f64 	%fd270, %fd268, %fd269;
	st.local.f64 	[%rd181], %fd270;
	bra.uni 	$L__BB0_44;
$L__BB0_43:
	ld.local.f64 	%fd271, [%rd5];
	add.f64 	%fd272, %fd271, 0d0000000000000000;
	sqrt.rn.f64 	%fd273, %fd272;
	st.local.f64 	[%rd5], %fd273;
$L__BB0_44:
	setp.eq.s32 	%p43, %r31, 1;
	@%p43 bra 	$L__BB0_83;
	setp.eq.s32 	%p44, %r31, 2;
	add.s32 	%r225, %r256, %r34;
	mul.wide.u32 	%rd182, %r225, 8;
	add.s64 	%rd6, %rd4, %rd182;
	ld.local.f64 	%fd274, [%rd6+8];
	ld.local.f64 	%fd275, [%rd5];
	div.rn.f64 	%fd276, %fd274, %fd275;
	st.local.f64 	[%rd6+8], %fd276;
	@%p44 bra 	$L__BB0_83;
	ld.local.f64 	%fd277, [%rd6+16];
	ld.local.f64 	%fd278, [%rd5];
	div.rn.f64 	%fd279, %fd277, %fd278;
	st.local.f64 	[%rd6+16], %fd279;
	bra.uni 	$L__BB0_83;
$L__BB0_47:
	// begin inline asm
	mov.u64 	%rd13, %clock64;
	// end inline asm
$L__BB0_48:
	setp.lt.s32 	%p46, %r80, 1;
	@%p46 bra 	$L__BB0_65;
	mad.lo.s32 	%r40, %r80, %r1, %r80;
	add.s32 	%r41, %r40, -1;
	mov.f64 	%fd392, 0d3FF0000000000000;
	mov.b32 	%r262, 0;
	mov.b16 	%rs15, 0;
	mov.u16 	%rs16, %rs15;
	mov.u32 	%r263, %r80;
$L__BB0_50:
	mov.u32 	%r57, %r263;
	add.s32 	%r263, %r57, -1;
	setp.ge.s32 	%p47, %r57, %r80;
	mov.f64 	%fd400, 0d0000000000000000;
	@%p47 bra 	$L__BB0_64;
	add.s32 	%r227, %r262, -1;
	mul.lo.s32 	%r59, %r263, %r80;
	setp.lt.u32 	%p48, %r227, 15;
	mov.f64 	%fd400, 0d0000000000000000;
	mov.u32 	%r268, %r57;
	@%p48 bra 	$L__BB0_54;
	and.b32  	%r228, %r262, -16;
	neg.s32 	%r266, %r228;
	add.s32 	%r265, %r57, %r59;
	sub.s32 	%r264, %r41, %r57;
	mov.f64 	%fd400, 0d0000000000000000;
	mov.u32 	%r268, %r57;
$L__BB0_53:
	.pragma "nounroll";
	mul.wide.s32 	%rd183, %r265, 8;
	add.s64 	%rd184, %rd4, %rd183;
	mul.wide.s32 	%rd185, %r264, 8;
	add.s64 	%rd186, %rd2, %rd185;
	ld.local.f64 	%fd285, [%rd184];
	ld.global.f64 	%fd286, [%rd186];
	fma.rn.f64 	%fd287, %fd285, %fd286, %fd400;
	ld.local.f64 	%fd288, [%rd184+8];
	ld.global.f64 	%fd289, [%rd186+-8];
	fma.rn.f64 	%fd290, %fd288, %fd289, %fd287;
	ld.local.f64 	%fd291, [%rd184+16];
	ld.global.f64 	%fd292, [%rd186+-16];
	fma.rn.f64 	%fd293, %fd291, %fd292, %fd290;
	ld.local.f64 	%fd294, [%rd184+24];
	ld.global.f64 	%fd295, [%rd186+-24];
	fma.rn.f64 	%fd296, %fd294, %fd295, %fd293;
	ld.local.f64 	%fd297, [%rd184+32];
	ld.global.f64 	%fd298, [%rd186+-32];
	fma.rn.f64 	%fd299, %fd297, %fd298, %fd296;
	ld.local.f64 	%fd300, [%rd184+40];
	ld.global.f64 	%fd301, [%rd186+-40];
	fma.rn.f64 	%fd302, %fd300, %fd301, %fd299;
	ld.local.f64 	%fd303, [%rd184+48];
	ld.global.f64 	%fd304, [%rd186+-48];
	fma.rn.f64 	%fd305, %fd303, %fd304, %fd302;
	ld.local.f64 	%fd306, [%rd184+56];
	ld.global.f64 	%fd307, [%rd186+-56];
	fma.rn.f64 	%fd308, %fd306, %fd307, %fd305;
	ld.local.f64 	%fd309, [%rd184+64];
	ld.global.f64 	%fd310, [%rd186+-64];
	fma.rn.f64 	%fd311, %fd309, %fd310, %fd308;
	ld.local.f64 	%fd312, [%rd184+72];
	ld.global.f64 	%fd313, [%rd186+-72];
	fma.rn.f64 	%fd314, %fd312, %fd313, %fd311;
	ld.local.f64 	%fd315, [%rd184+80];
	ld.global.f64 	%fd316, [%rd186+-80];
	fma.rn.f64 	%fd317, %fd315, %fd316, %fd314;
	ld.local.f64 	%fd318, [%rd184+88];
	ld.global.f64 	%fd319, [%rd186+-88];
	fma.rn.f64 	%fd320, %fd318, %fd319, %fd317;
	ld.local.f64 	%fd321, [%rd184+96];
	ld.global.f64 	%fd322, [%rd186+-96];
	fma.rn.f64 	%fd323, %fd321, %fd322, %fd320;
	ld.local.f64 	%fd324, [%rd184+104];
	ld.global.f64 	%fd325, [%rd186+-104];
	fma.rn.f64 	%fd326, %fd324, %fd325, %fd323;
	ld.local.f64 	%fd327, [%rd184+112];
	ld.global.f64 	%fd328, [%rd186+-112];
	fma.rn.f64 	%fd329, %fd327, %fd328, %fd326;
	ld.local.f64 	%fd330, [%rd184+120];
	ld.global.f64 	%fd331, [%rd186+-120];
	fma.rn.f64 	%fd400, %fd330, %fd331, %fd329;
	add.s32 	%r268, %r268, 16;
	add.s32 	%r266, %r266, 16;
	add.s32 	%r265, %r265, 16;
	add.s32 	%r264, %r264, -16;
	setp.ne.s32 	%p49, %r266, 0;
	@%p49 bra 	$L__BB0_53;
$L__BB0_54:
	and.b32  	%r229, %r262, 15;
	setp.eq.s32 	%p50, %r229, 0;
	@%p50 bra 	$L__BB0_64;
	cvt.u32.u16 	%r230, %rs16;
	and.b32  	%r72, %r230, 15;
	add.s32 	%r231, %r72, -1;
	setp.lt.u32 	%p51, %r231, 7;
	@%p51 bra 	$L__BB0_57;
	add.s32 	%r232, %r268, %r59;
	mul.wide.s32 	%rd187, %r232, 8;
	add.s64 	%rd188, %rd4, %rd187;
	ld.local.f64 	%fd333, [%rd188];
	not.b32 	%r233, %r268;
	add.s32 	%r234, %r40, %r233;
	mul.wide.s32 	%rd189, %r234, 8;
	add.s64 	%rd190, %rd2, %rd189;
	ld.global.f64 	%fd334, [%rd190];
	fma.rn.f64 	%fd335, %fd333, %fd334, %fd400;
	ld.local.f64 	%fd336, [%rd188+8];
	ld.global.f64 	%fd337, [%rd190+-8];
	fma.rn.f64 	%fd338, %fd336, %fd337, %fd335;
	ld.local.f64 	%fd339, [%rd188+16];
	ld.global.f64 	%fd340, [%rd190+-16];
	fma.rn.f64 	%fd341, %fd339, %fd340, %fd338;
	ld.local.f64 	%fd342, [%rd188+24];
	ld.global.f64 	%fd343, [%rd190+-24];
	fma.rn.f64 	%fd344, %fd342, %fd343, %fd341;
	ld.local.f64 	%fd345, [%rd188+32];
	ld.global.f64 	%fd346, [%rd190+-32];
	fma.rn.f64 	%fd347, %fd345, %fd346, %fd344;
	ld.local.f64 	%fd348, [%rd188+40];
	ld.global.f64 	%fd349, [%rd190+-40];
	fma.rn.f64 	%fd350, %fd348, %fd349, %fd347;
	ld.local.f64 	%fd351, [%rd188+48];
	ld.global.f64 	%fd352, [%rd190+-48];
	fma.rn.f64 	%fd353, %fd351, %fd352, %fd350;
	ld.local.f64 	%fd354, [%rd188+56];
	ld.global.f64 	%fd355, [%rd190+-56];
	fma.rn.f64 	%fd400, %fd354, %fd355, %fd353;
	add.s32 	%r268, %r268, 8;
$L__BB0_57:
	and.b32  	%r235, %r72, 7;
	setp.eq.s32 	%p52, %r235, 0;
	@%p52 bra 	$L__BB0_64;
	cvt.u32.u16 	%r236, %rs15;
	and.b32  	%r237, %r236, 7;
	and.b32  	%r75, %r236, 3;
	add.s32 	%r238, %r237, -1;
	setp.lt.u32 	%p53, %r238, 3;
	@%p53 bra 	$L__BB0_60;
	add.s32 	%r239, %r268, %r59;
	mul.wide.s32 	%rd191, %r239, 8;
	add.s64 	%rd192, %rd4, %rd191;
	ld.local.f64 	%fd357, [%rd192];
	not.b32 	%r240, %r268;
	add.s32 	%r241, %r40, %r240;
	mul.wide.s32 	%rd193, %r241, 8;
	add.s64 	%rd194, %rd2, %rd193;
	ld.global.f64 	%fd358, [%rd194];
	fma.rn.f64 	%fd359, %fd357, %fd358, %fd400;
	ld.local.f64 	%fd360, [%rd192+8];
	ld.global.f64 	%fd361, [%rd194+-8];
	fma.rn.f64 	%fd362, %fd360, %fd361, %fd359;
	ld.local.f64 	%fd363, [%rd192+16];
	ld.global.f64 	%fd364, [%rd194+-16];
	fma.rn.f64 	%fd365, %fd363, %fd364, %fd362;
	ld.local.f64 	%fd366, [%rd192+24];
	ld.global.f64 	%fd367, [%rd194+-24];
	fma.rn.f64 	%fd400, %fd366, %fd367, %fd365;
	add.s32 	%r268, %r268, 4;
$L__BB0_60:
	setp.eq.s32 	%p54, %r75, 0;
	@%p54 bra 	$L__BB0_64;
	add.s32 	%r242, %r268, %r59;
	mul.wide.s32 	%rd195, %r242, 8;
	add.s64 	%rd7, %rd4, %rd195;
	ld.local.f64 	%fd368, [%rd7];
	not.b32 	%r243, %r268;
	add.s32 	%r244, %r40, %r243;
	mul.wide.s32 	%rd196, %r244, 8;
	add.s64 	%rd8, %rd2, %rd196;
	ld.global.f64 	%fd369, [%rd8];
	fma.rn.f64 	%fd400, %fd368, %fd369, %fd400;
	setp.eq.s32 	%p55, %r75, 1;
	@%p55 bra 	$L__BB0_64;
	ld.local.f64 	%fd370, [%rd7+8];
	ld.global.f64 	%fd371, [%rd8+-8];
	fma.rn.f64 	%fd400, %fd370, %fd371, %fd400;
	setp.eq.s32 	%p56, %r75, 2;
	@%p56 bra 	$L__BB0_64;
	ld.local.f64 	%fd372, [%rd7+16];
	ld.global.f64 	%fd373, [%rd8+-16];
	fma.rn.f64 	%fd400, %fd372, %fd373, %fd400;
$L__BB0_64:
	sub.f64 	%fd375, %fd392, %fd400;
	mul.lo.s32 	%r245, %r263, %r80;
	cvt.s64.s32 	%rd197, %r245;
	cvt.s64.s32 	%rd198, %r57;
	add.s64 	%rd199, %rd197, %rd198;
	shl.b64 	%rd200, %rd199, 3;
	add.s64 	%rd201, %rd4, %rd200;
	ld.local.f64 	%fd376, [%rd201+-8];
	div.rn.f64 	%fd377, %fd375, %fd376;
	sub.s32 	%r246, %r40, %r57;
	mul.wide.s32 	%rd202, %r246, 8;
	add.s64 	%rd203, %rd2, %rd202;
	st.global.f64 	[%rd203], %fd377;
	setp.gt.u32 	%p57, %r57, 1;
	add.s32 	%r262, %r262, 1;
	add.s16 	%rs16, %rs16, 1;
	add.s16 	%rs15, %rs15, 1;
	mov.f64 	%fd392, 0d0000000000000000;
	@%p57 bra 	$L__BB0_50;
$L__BB0_65:
	// begin inline asm
	mov.u64 	%rd204, %clock64;
	// end inline asm
$L__BB0_66:
	ret;
$L__BB0_67:
	setp.eq.s32 	%p27, %r257, %r254;
	@%p27 bra 	$L__BB0_84;
	setp.lt.u32 	%p28, %r254, 16;
	mov.f64 	%fd390, 0d0000000000000000;
	mov.b32 	%r260, 0;
	@%p28 bra 	$L__BB0_71;
	mov.f64 	%fd390, 0d0000000000000000;
	mov.b32 	%r258, 0;
$L__BB0_70:
	.pragma "nounroll";
	mul.lo.s32 	%r147, %r258, %r80;
	add.s32 	%r148, %r147, %r254;
	mul.wide.u32 	%rd48, %r148, 8;
	add.s64 	%rd49, %rd4, %rd48;
	ld.local.f64 	%fd156, [%rd49];
	add.s32 	%r149, %r147, %r257;
	mul.wide.u32 	%rd50, %r149, 8;
	add.s64 	%rd51, %rd4, %rd50;
	ld.local.f64 	%fd157, [%rd51];
	fma.rn.f64 	%fd158, %fd156, %fd157, %fd390;
	add.s32 	%r150, %r148, %r80;
	mul.wide.u32 	%rd52, %r150, 8;
	add.s64 	%rd53, %rd4, %rd52;
	ld.local.f64 	%fd159, [%rd53];
	add.s32 	%r151, %r149, %r80;
	mul.wide.u32 	%rd54, %r151, 8;
	add.s64 	%rd55, %rd4, %rd54;
	ld.local.f64 	%fd160, [%rd55];
	fma.rn.f64 	%fd161, %fd159, %fd160, %fd158;
	add.s32 	%r152, %r150, %r80;
	mul.wide.u32 	%rd56, %r152, 8;
	add.s64 	%rd57, %rd4, %rd56;
	ld.local.f64 	%fd162, [%rd57];
	add.s32 	%r153, %r151, %r80;
	mul.wide.u32 	%rd58, %r153, 8;
	add.s64 	%rd59, %rd4, %rd58;
	ld.local.f64 	%fd163, [%rd59];
	fma.rn.f64 	%fd164, %fd162, %fd163, %fd161;
	add.s32 	%r154, %r152, %r80;
	mul.wide.u32 	%rd60, %r154, 8;
	add.s64 	%rd61, %rd4, %rd60;
	ld.local.f64 	%fd165, [%rd61];
	add.s32 	%r155, %r153, %r80;
	mul.wide.u32 	%rd62, %r155, 8;
	add.s64 	%rd63, %rd4, %rd62;
	ld.local.f64 	%fd166, [%rd63];
	fma.rn.f64 	%fd167, %fd165, %fd166, %fd164;
	add.s32 	%r156, %r154, %r80;
	mul.wide.u32 	%rd64, %r156, 8;
	add.s64 	%rd65, %rd4, %rd64;
	ld.local.f64 	%fd168, [%rd65];
	add.s32 	%r157, %r155, %r80;
	mul.wide.u32 	%rd66, %r157, 8;
	add.s64 	%rd67, %rd4, %rd66;
	ld.local.f64 	%fd169, [%rd67];
	fma.rn.f64 	%fd170, %fd168, %fd169, %fd167;
	add.s32 	%r158, %r156, %r80;
	mul.wide.u32 	%rd68, %r158, 8;
	add.s64 	%rd69, %rd4, %rd68;
	ld.local.f64 	%fd171, [%rd69];
	add.s32 	%r159, %r157, %r80;
	mul.wide.u32 	%rd70, %r159, 8;
	add.s64 	%rd71, %rd4, %rd70;
	ld.local.f64 	%fd172, [%rd71];
	fma.rn.f64 	%fd173, %fd171, %fd172, %fd170;
	add.s32 	%r160, %r158, %r80;
	mul.wide.u32 	%rd72, %r160, 8;
	add.s64 	%rd73, %rd4, %rd72;
	ld.local.f64 	%fd174, [%rd73];
	add.s32 	%r161, %r159, %r80;
	mul.wide.u32 	%rd74, %r161, 8;
	add.s64 	%rd75, %rd4, %rd74;
	ld.local.f64 	%fd175, [%rd75];
	fma.rn.f64 	%fd176, %fd174, %fd175, %fd173;
	add.s32 	%r162, %r160, %r80;
	mul.wide.u32 	%rd76, %r162, 8;
	add.s64 	%rd77, %rd4, %rd76;
	ld.local.f64 	%fd177, [%rd77];
	add.s32 	%r163, %r161, %r80;
	mul.wide.u32 	%rd78, %r163, 8;
	add.s64 	%rd79, %rd4, %rd78;
	ld.local.f64 	%fd178, [%rd79];
	fma.rn.f64 	%fd179, %fd177, %fd178, %fd176;
	add.s32 	%r164, %r162, %r80;
	mul.wide.u32 	%rd80, %r164, 8;
	add.s64 	%rd81, %rd4, %rd80;
	ld.local.f64 	%fd180, [%rd81];
	add.s32 	%r165, %r163, %r80;
	mul.wide.u32 	%rd82, %r165, 8;
	add.s64 	%rd83, %rd4, %rd82;
	ld.local.f64 	%fd181, [%rd83];
	fma.rn.f64 	%fd182, %fd180, %fd181, %fd179;
	add.s32 	%r166, %r164, %r80;
	mul.wide.u32 	%rd84, %r166, 8;
	add.s64 	%rd85, %rd4, %rd84;
	ld.local.f64 	%fd183, [%rd85];
	add.s32 	%r167, %r165, %r80;
	mul.wide.u32 	%rd86, %r167, 8;
	add.s64 	%rd87, %rd4, %rd86;
	ld.local.f64 	%fd184, [%rd87];
	fma.rn.f64 	%fd185, %fd183, %fd184, %fd182;
	add.s32 	%r168, %r166, %r80;
	mul.wide.u32 	%rd88, %r168, 8;
	add.s64 	%rd89, %rd4, %rd88;
	ld.local.f64 	%fd186, [%rd89];
	add.s32 	%r169, %r167, %r80;
	mul.wide.u32 	%rd90, %r169, 8;
	add.s64 	%rd91, %rd4, %rd90;
	ld.local.f64 	%fd187, [%rd91];
	fma.rn.f64 	%fd188, %fd186, %fd187, %fd185;
	add.s32 	%r170, %r168, %r80;
	mul.wide.u32 	%rd92, %r170, 8;
	add.s64 	%rd93, %rd4, %rd92;
	ld.local.f64 	%fd189, [%rd93];
	add.s32 	%r171, %r169, %r80;
	mul.wide.u32 	%rd94, %r171, 8;
	add.s64 	%rd95, %rd4, %rd94;
	ld.local.f64 	%fd190, [%rd95];
	fma.rn.f64 	%fd191, %fd189, %fd190, %fd188;
	add.s32 	%r172, %r170, %r80;
	mul.wide.u32 	%rd96, %r172, 8;
	add.s64 	%rd97, %rd4, %rd96;
	ld.local.f64 	%fd192, [%rd97];
	add.s32 	%r173, %r171, %r80;
	mul.wide.u32 	%rd98, %r173, 8;
	add.s64 	%rd99, %rd4, %rd98;
	ld.local.f64 	%fd193, [%rd99];
	fma.rn.f64 	%fd194, %fd192, %fd193, %fd191;
	add.s32 	%r174, %r172, %r80;
	mul.wide.u32 	%rd100, %r174, 8;
	add.s64 	%rd101, %rd4, %rd100;
	ld.local.f64 	%fd195, [%rd101];
	add.s32 	%r175, %r173, %r80;
	mul.wide.u32 	%rd102, %r175, 8;
	add.s64 	%rd103, %rd4, %rd102;
	ld.local.f64 	%fd196, [%rd103];
	fma.rn.f64 	%fd197, %fd195, %fd196, %fd194;
	add.s32 	%r176, %r174, %r80;
	mul.wide.u32 	%rd104, %r176, 8;
	add.s64 	%rd105, %rd4, %rd104;
	ld.local.f64 	%fd198, [%rd105];
	add.s32 	%r177, %r175, %r80;
	mul.wide.u32 	%rd106, %r177, 8;
	add.s64 	%rd107, %rd4, %rd106;
	ld.local.f64 	%fd199, [%rd107];
	fma.rn.f64 	%fd200, %fd198, %fd199, %fd197;
	add.s32 	%r178, %r176, %r80;
	mul.wide.u32 	%rd108, %r178, 8;
	add.s64 	%rd109, %rd4, %rd108;
	ld.local.f64 	%fd201, [%rd109];
	add.s32 	%r179, %r177, %r80;
	mul.wide.u32 	%rd110, %r179, 8;
	add.s64 	%rd111, %rd4, %rd110;
	ld.local.f64 	%fd202, [%rd111];
	fma.rn.f64 	%fd390, %fd201, %fd202, %fd200;
	add.s32 	%r258, %r258, 16;
	setp.ne.s32 	%p29, %r258, %r35;
	mov.u32 	%r260, %r35;
	@%p29 bra 	$L__BB0_70;
$L__BB0_71:
	and.b32  	%r180, %r254, 15;
	setp.eq.s32 	%p30, %r180, 0;
	@%p30 bra 	$L__BB0_81;
	cvt.u32.u16 	%r181, %rs14;
	and.b32  	%r182, %r181, 15;
	add.s32 	%r183, %r182, -1;
	setp.lt.u32 	%p31, %r183, 7;
	@%p31 bra 	$L__BB0_74;
	mul.lo.s32 	%r184, %r260, %r80;
	add.s32 	%r185, %r184, %r254;
	mul.wide.u32 	%rd112, %r185, 8;
	add.s64 	%rd113, %rd4, %rd112;
	ld.local.f64 	%fd204, [%rd113];
	add.s32 	%r186, %r184, %r257;
	mul.wide.u32 	%rd114, %r186, 8;
	add.s64 	%rd115, %rd4, %rd114;
	ld.local.f64 	%fd205, [%rd115];
	fma.rn.f64 	%fd206, %fd204, %fd205, %fd390;
	add.s32 	%r187, %r185, %r80;
	mul.wide.u32 	%rd116, %r187, 8;
	add.s64 	%rd117, %rd4, %rd116;
	ld.local.f64 	%fd207, [%rd117];
	add.s32 	%r188, %r186, %r80;
	mul.wide.u32 	%rd118, %r188, 8;
	add.s64 	%rd119, %rd4, %rd118;
	ld.local.f64 	%fd208, [%rd119];
	fma.rn.f64 	%fd209, %fd207, %fd208, %fd206;
	add.s32 	%r189, %r187, %r80;
	mul.wide.u32 	%rd120, %r189, 8;
	add.s64 	%rd121, %rd4, %rd120;
	ld.local.f64 	%fd210, [%rd121];
	add.s32 	%r190, %r188, %r80;
	mul.wide.u32 	%rd122, %r190, 8;
	add.s64 	%rd123, %rd4, %rd122;
	ld.local.f64 	%fd211, [%rd123];
	fma.rn.f64 	%fd212, %fd210, %fd211, %fd209;
	add.s32 	%r191, %r189, %r80;
	mul.wide.u32 	%rd124, %r191, 8;
	add.s64 	%rd125, %rd4, %rd124;
	ld.local.f64 	%fd213, [%rd125];
	add.s32 	%r192, %r190, %r80;
	mul.wide.u32 	%rd126, %r192, 8;
	add.s64 	%rd127, %rd4, %rd126;
	ld.local.f64 	%fd214, [%rd127];
	fma.rn.f64 	%fd215, %fd213, %fd214, %fd212;
	add.s32 	%r193, %r191, %r80;
	mul.wide.u32 	%rd128, %r193, 8;
	add.s64 	%rd129, %rd4, %rd128;
	ld.local.f64 	%fd216, [%rd129];
	add.s32 	%r194, %r192, %r80;
	mul.wide.u32 	%rd130, %r194, 8;
	add.s64 	%rd131, %rd4, %rd130;
	ld.local.f64 	%fd217, [%rd131];
	fma.rn.f64 	%fd218, %fd216, %fd217, %fd215;
	add.s32 	%r195, %r193, %r80;
	mul.wide.u32 	%rd132, %r195, 8;
	add.s64 	%rd133, %rd4, %rd132;
	ld.local.f64 	%fd219, [%rd133];
	add.s32 	%r196, %r194, %r80;
	mul.wide.u32 	%rd134, %r196, 8;
	add.s64 	%rd135, %rd4, %rd134;
	ld.local.f64 	%fd220, [%rd135];
	fma.rn.f64 	%fd221, %fd219, %fd220, %fd218;
	add.s32 	%r197, %r195, %r80;
	mul.wide.u32 	%rd136, %r197, 8;
	add.s64 	%rd137, %rd4, %rd136;
	ld.local.f64 	%fd222, [%rd137];
	add.s32 	%r198, %r196, %r80;
	mul.wide.u32 	%rd138, %r198, 8;
	add.s64 	%rd139, %rd4, %rd138;
	ld.local.f64 	%fd223, [%rd139];
	fma.rn.f64 	%fd224, %fd222, %fd223, %fd221;
	add.s32 	%r199, %r197, %r80;
	mul.wide.u32 	%rd140, %r199, 8;
	add.s64 	%rd141, %rd4, %rd140;
	ld.local.f64 	%fd225, [%rd141];
	add.s32 	%r200, %r198, %r80;
	mul.wide.u32 	%rd142, %r200, 8;
	add.s64 	%rd143, %rd4, %rd142;
	ld.local.f64 	%fd226, [%rd143];
	fma.rn.f64 	%fd390, %fd225, %fd226, %fd224;
	add.s32 	%r260, %r260, 8;
$L__BB0_74:
	and.b32  	%r202, %r181, 7;
	setp.eq.s32 	%p32, %r202, 0;
	@%p32 bra 	$L__BB0_81;
	and.b32  	%r204, %r144, 7;
	add.s32 	%r205, %r204, -1;
	setp.lt.u32 	%p33, %r205, 3;
	@%p33 bra 	$L__BB0_77;
	mul.lo.s32 	%r206, %r260, %r80;
	add.s32 	%r207, %r206, %r254;
	mul.wide.u32 	%rd144, %r207, 8;
	add.s64 	%rd145, %rd4, %rd144;
	ld.local.f64 	%fd228, [%rd145];
	add.s32 	%r208, %r206, %r257;
	mul.wide.u32 	%rd146, %r208, 8;
	add.s64 	%rd147, %rd4, %rd146;
	ld.local.f64 	%fd229, [%rd147];
	fma.rn.f64 	%fd230, %fd228, %fd229, %fd390;
	add.s32 	%r209, %r207, %r80;
	mul.wide.u32 	%rd148, %r209, 8;
	add.s64 	%rd149, %rd4, %rd148;
	ld.local.f64 	%fd231, [%rd149];
	add.s32 	%r210, %r208, %r80;
	mul.wide.u32 	%rd150, %r210, 8;
	add.s64 	%rd151, %rd4, %rd150;
	ld.local.f64 	%fd232, [%rd151];
	fma.rn.f64 	%fd233, %fd231, %fd232, %fd230;
	add.s32 	%r211, %r209, %r80;
	mul.wide.u32 	%rd152, %r211, 8;
	add.s64 	%rd153, %rd4, %rd152;
	ld.local.f64 	%fd234, [%rd153];
	add.s32 	%r212, %r210, %r80;
	mul.wide.u32 	%rd154, %r212, 8;
	add.s64 	%rd155, %rd4, %rd154;
	ld.local.f64 	%fd235, [%rd155];
	fma.rn.f64 	%fd236, %fd234, %fd235, %fd233;
	add.s32 	%r213, %r211, %r80;
	mul.wide.u32 	%rd156, %r213, 8;
	add.s64 	%rd157, %rd4, %rd156;
	ld.local.f64 	%fd237, [%rd157];
	add.s32 	%r214, %r212, %r80;
	mul.wide.u32 	%rd158, %r214, 8;
	add.s64 	%rd159, %rd4, %rd158;
	ld.local.f64 	%fd238, [%rd159];
	fma.rn.f64 	%fd390, %fd237, %fd238, %fd236;
	add.s32 	%r260, %r260, 4;
$L__BB0_77:
	setp.eq.s32 	%p34, %r36, 0;
	@%p34 bra 	$L__BB0_81;
	setp.eq.s32 	%p35, %r36, 1;
	mul.lo.s32 	%r215, %r260, %r80;
	add.s32 	%r50, %r215, %r254;
	mul.wide.u32 	%rd160, %r50, 8;
	add.s64 	%rd161, %rd4, %rd160;
	ld.local.f64 	%fd239, [%rd161];
	add.s32 	%r51, %r215, %r257;
	mul.wide.u32 	%rd162, %r51, 8;
	add.s64 	%rd163, %rd4, %rd162;
	ld.local.f64 	%fd240, [%rd163];
	fma.rn.f64 	%fd390, %fd239, %fd240, %fd390;
	@%p35 bra 	$L__BB0_81;
	setp.eq.s32 	%p36, %r36, 2;
	add.s32 	%r52, %r50, %r80;
	mul.wide.u32 	%rd164, %r52, 8;
	add.s64 	%rd165, %rd4, %rd164;
	ld.local.f64 	%fd241, [%rd165];
	add.s32 	%r53, %r51, %r80;
	mul.wide.u32 	%rd166, %r53, 8;
	add.s64 	%rd167, %rd4, %rd166;
	ld.local.f64 	%fd242, [%rd167];
	fma.rn.f64 	%fd390, %fd241, %fd242, %fd390;
	@%p36 bra 	$L__BB0_81;
	add.s32 	%r216, %r52, %r80;
	mul.wide.u32 	%rd168, %r216, 8;
	add.s64 	%rd169, %rd4, %rd168;
	ld.local.f64 	%fd243, [%rd169];
	add.s32 	%r217, %r53, %r80;
	mul.wide.u32 	%rd170, %r217, 8;
	add.s64 	%rd171, %rd4, %rd170;
	ld.local.f64 	%fd244, [%rd171];
	fma.rn.f64 	%fd390, %fd243, %fd244, %fd390;
$L__BB0_81:
	add.s32 	%r218, %r257, %r34;
	mul.wide.u32 	%rd172, %r218, 8;
	add.s64 	%rd173, %rd4, %rd172;
	ld.local.f64 	%fd245, [%rd173];
	sub.f64 	%fd246, %fd245, %fd390;
	ld.local.f64 	%fd247, [%rd5];
	div.rn.f64 	%fd248, %fd246, %fd247;
	st.local.f64 	[%rd173], %fd248;
$L__BB0_82:
	add.s32 	%r257, %r257, 1;
	setp.ne.s32 	%p37, %r257, %r80;
	@%p37 bra 	$L__BB0_32;
$L__BB0_83:
	add.s32 	%r254, %r254, 1;
	setp.eq.s32 	%p45, %r254, %r80;
	add.s16 	%rs14, %rs14, 1;
	add.s16 	%rs13, %rs13, 1;
	@%p45 bra 	$L__BB0_48;
	bra.uni 	$L__BB0_30;
$L__BB0_84:
	ld.local.f64 	%fd250, [%rd5];
	add.f64 	%fd251, %fd390, %fd250;
	sqrt.rn.f64 	%fd252, %fd251;
	st.local.f64 	[%rd5], %fd252;
	mov.f64 	%fd390, 0d0000000000000000;
	bra.uni 	$L__BB0_82;

}
	// .globl	_Z25substitute_batched_kernelPdS_S_S_iii
.visible .entry _Z25substitute_batched_kernelPdS_S_S_iii(
	.param .u64 .ptr .align 1 _Z25substitute_batched_kernelPdS_S_S_iii_param_0,
	.param .u64 .ptr .align 1 _Z25substitute_batched_kernelPdS_S_S_iii_param_1,
	.param .u64 .ptr .align 1 _Z25substitute_batched_kernelPdS_S_S_iii_param_2,
	.param .u64 .ptr .align 1 _Z25substitute_batched_kernelPdS_S_S_iii_param_3,
	.param .u32 _Z25substitute_batched_kernelPdS_S_S_iii_param_4,
	.param .u32 _Z25substitute_batched_kernelPdS_S_S_iii_param_5,
	.param .u32 _Z25substitute_batched_kernelPdS_S_S_iii_param_6
)
{
	.reg .pred 	%p<6>;
	.reg .b32 	%r<16>;
	.reg .b64 	%rd<15>;
	.reg .b64 	%fd<5>;

	ld.param.u64 	%rd1, [_Z25substitute_batched_kernelPdS_S_S_iii_param_0];
	ld.param.u64 	%rd2, [_Z25substitute_batched_kernelPdS_S_S_iii_param_1];
	ld.param.u64 	%rd3, [_Z25substitute_batched_kernelPdS_S_S_iii_param_2];
	ld.param.u64 	%rd4, [_Z25substitute_batched_kernelPdS_S_S_iii_param_3];
	ld.param.u32 	%r6, [_Z25substitute_batched_kernelPdS_S_S_iii_param_4];
	ld.param.u32 	%r4, [_Z25substitute_batched_kernelPdS_S_S_iii_param_5];
	ld.param.u32 	%r5, [_Z25substitute_batched_kernelPdS_S_S_iii_param_6];
	mov.u32 	%r1, %ctaid.x;
	mov.u32 	%r2, %tid.x;
	mov.u32 	%r3, %tid.y;
	setp.gt.s32 	%p1, %r1, %r6;
	setp.gt.s32 	%p2, %r2, %r4;
	or.pred  	%p3, %p1, %p2;
	setp.gt.s32 	%p4, %r3, %r5;
	or.pred  	%p5, %p3, %p4;
	@%p5 bra 	$L__BB1_2;
	cvta.to.global.u64 	%rd5, %rd1;
	cvta.to.global.u64 	%rd6, %rd2;
	cvta.to.global.u64 	%rd7, %rd4;
	cvta.to.global.u64 	%rd8, %rd3;
	mul.lo.s32 	%r7, %r4, %r1;
	add.s32 	%r8, %r7, %r2;
	mul.wide.u32 	%rd9, %r8, 8;
	add.s64 	%rd10, %rd5, %rd9;
	ld.global.f64 	%fd1, [%rd10];
	cvt.rzi.s32.f64 	%r9, %fd1;
	add.s32 	%r10, %r9, -1;
	mad.lo.s32 	%r11, %r10, %r5, %r3;
	mul.wide.s32 	%rd11, %r11, 8;
	add.s64 	%rd12, %rd6, %rd11;
	ld.global.f64 	%fd2, [%rd12];
	ld.global.f64 	%fd3, [%rd7+8];
	div.rn.f64 	%fd4, %fd2, %fd3;
	not.b32 	%r12, %r2;
	add.s32 	%r13, %r4, %r12;
	add.s32 	%r14, %r13, %r7;
	mad.lo.s32 	%r15, %r14, %r5, %r3;
	mul.wide.s32 	%rd13, %r15, 8;
	add.s64 	%rd14, %rd8, %rd13;
	st.global.f64 	[%rd14], %fd4;
$L__BB1_2:
	ret;

}
	// .globl	_Z25covariance_batched_kernelPdS_S_iii
.visible .entry _Z25covariance_batched_kernelPdS_S_iii(
	.param .u64 .ptr .align 1 _Z25covariance_batched_kernelPdS_S_iii_param_0,
	.param .u64 .ptr .align 1 _Z25covariance_batched_kernelPdS_S_iii_param_1,
	.param .u64 .ptr .align 1 _Z25covariance_batched_kernelPdS_S_iii_param_2,
	.param .u32 _Z25covariance_batched_kernelPdS_S_iii_param_3,
	.param .u32 _Z25covariance_batched_kernelPdS_S_iii_param_4,
	.param .u32 _Z25covariance_batched_kernelPdS_S_iii_param_5
)
{
	.reg .pred 	%p<17>;
	.reg .b32 	%r<63>;
	.reg .b32 	%f<3>;
	.reg .b64 	%rd<30>;
	.reg .b64 	%fd<116>;

	ld.param.u64 	%rd5, [_Z25covariance_batched_kernelPdS_S_iii_param_0];
	ld.param.u64 	%rd6, [_Z25covariance_batched_kernelPdS_S_iii_param_1];
	ld.param.u64 	%rd7, [_Z25covariance_batched_kernelPdS_S_iii_param_2];
	ld.param.u32 	%r24, [_Z25covariance_batched_kernelPdS_S_iii_param_4];
	ld.param.u32 	%r25, [_Z25covariance_batched_kernelPdS_S_iii_param_5];
	cvta.to.global.u64 	%rd1, %rd5;
	cvta.to.global.u64 	%rd2, %rd6;
	cvta.to.global.u64 	%rd3, %rd7;
	mov.u32 	%r1, %ctaid.x;
	mov.u32 	%r2, %tid.x;
	mov.u32 	%r3, %tid.y;
	setp.lt.s32 	%p1, %r1, %r24;
	max.s32 	%r26, %r2, %r3;
	setp.gt.s32 	%p2, %r26, %r24;
	or.pred  	%p3, %p2, %p1;
	@%p3 bra 	$L__BB2_18;
	setp.eq.s32 	%p4, %r2, %r3;
	@%p4 bra 	$L__BB2_19;
	setp.lt.s32 	%p5, %r25, 1;
	mov.f64 	%fd114, 0d0000000000000000;
	@%p5 bra 	$L__BB2_14;
	mul.lo.s32 	%r28, %r24, %r1;
	mul.lo.s32 	%r29, %r28, %r25;
	mad.lo.s32 	%r4, %r25, %r2, %r29;
	mad.lo.s32 	%r5, %r25, %r3, %r29;
	and.b32  	%r6, %r25, 7;
	setp.lt.u32 	%p6, %r25, 8;
	mov.f64 	%fd114, 0d0000000000000000;
	mov.b32 	%r60, 0;
	@%p6 bra 	$L__BB2_6;
	and.b32  	%r60, %r25, 2147483640;
	neg.s32 	%r59, %r60;
	add.s64 	%rd4, %rd1, 32;
	mov.f64 	%fd114, 0d0000000000000000;
	mov.u32 	%r57, %r5;
	mov.u32 	%r58, %r4;
$L__BB2_5:
	.pragma "nounroll";
	mul.wide.s32 	%rd8, %r58, 8;
	add.s64 	%rd9, %rd4, %rd8;
	mul.wide.s32 	%rd10, %r57, 8;
	add.s64 	%rd11, %rd4, %rd10;
	ld.global.f64 	%fd22, [%rd9+-32];
	ld.global.f64 	%fd23, [%rd11+-32];
	sub.f64 	%fd24, %fd22, %fd23;
	fma.rn.f64 	%fd25, %fd24, %fd24, %fd114;
	ld.global.f64 	%fd26, [%rd9+-24];
	ld.global.f64 	%fd27, [%rd11+-24];
	sub.f64 	%fd28, %fd26, %fd27;
	fma.rn.f64 	%fd29, %fd28, %fd28, %fd25;
	ld.global.f64 	%fd30, [%rd9+-16];
	ld.global.f64 	%fd31, [%rd11+-16];
	sub.f64 	%fd32, %fd30, %fd31;
	fma.rn.f64 	%fd33, %fd32, %fd32, %fd29;
	ld.global.f64 	%fd34, [%rd9+-8];
	ld.global.f64 	%fd35, [%rd11+-8];
	sub.f64 	%fd36, %fd34, %fd35;
	fma.rn.f64 	%fd37, %fd36, %fd36, %fd33;
	ld.global.f64 	%fd38, [%rd9];
	ld.global.f64 	%fd39, [%rd11];
	sub.f64 	%fd40, %fd38, %fd39;
	fma.rn.f64 	%fd41, %fd40, %fd40, %fd37;
	ld.global.f64 	%fd42, [%rd9+8];
	ld.global.f64 	%fd43, [%rd11+8];
	sub.f64 	%fd44, %fd42, %fd43;
	fma.rn.f64 	%fd45, %fd44, %fd44, %fd41;
	ld.global.f64 	%fd46, [%rd9+16];
	ld.global.f64 	%fd47, [%rd11+16];
	sub.f64 	%fd48, %fd46, %fd47;
	fma.rn.f64 	%fd49, %fd48, %fd48, %fd45;
	ld.global.f64 	%fd50, [%rd9+24];
	ld.global.f64 	%fd51, [%rd11+24];
	sub.f64 	%fd52, %fd50, %fd51;
	fma.rn.f64 	%fd114, %fd52, %fd52, %fd49;
	add.s32 	%r59, %r59, 8;
	add.s32 	%r58, %r58, 8;
	add.s32 	%r57, %r57, 8;
	setp.ne.s32 	%p7, %r59, 0;
	@%p7 bra 	$L__BB2_5;
$L__BB2_6:
	setp.eq.s32 	%p8, %r6, 0;
	@%p8 bra 	$L__BB2_14;
	and.b32  	%r16, %r25, 3;
	setp.lt.u32 	%p9, %r6, 4;
	@%p9 bra 	$L__BB2_9;
	add.s32 	%r30, %r4, %r60;
	mul.wide.s32 	%rd12, %r30, 8;
	add.s64 	%rd13, %rd1, %rd12;
	ld.global.f64 	%fd54, [%rd13];
	add.s32 	%r31, %r5, %r60;
	mul.wide.s32 	%rd14, %r31, 8;
	add.s64 	%rd15, %rd1, %rd14;
	ld.global.f64 	%fd55, [%rd15];
	sub.f64 	%fd56, %fd54, %fd55;
	fma.rn.f64 	%fd57, %fd56, %fd56, %fd114;
	ld.global.f64 	%fd58, [%rd13+8];
	ld.global.f64 	%fd59, [%rd15+8];
	sub.f64 	%fd60, %fd58, %fd59;
	fma.rn.f64 	%fd61, %fd60, %fd60, %fd57;
	ld.global.f64 	%fd62, [%rd13+16];
	ld.global.f64 	%fd63, [%rd15+16];
	sub.f64 	%fd64, %fd62, %fd63;
	fma.rn.f64 	%fd65, %fd64, %fd64, %fd61;
	ld.global.f64 	%fd66, [%rd13+24];
	ld.global.f64 	%fd67, [%rd15+24];
	sub.f64 	%fd68, %fd66, %fd67;
	fma.rn.f64 	%fd114, %fd68, %fd68, %fd65;
	add.s32 	%r60, %r60, 4;
$L__BB2_9:
	setp.eq.s32 	%p10, %r16, 0;
	@%p10 bra 	$L__BB2_14;
	setp.eq.s32 	%p11, %r16, 1;
	@%p11 bra 	$L__BB2_12;
	add.s32 	%r32, %r4, %r60;
	mul.wide.s32 	%rd16, %r32, 8;
	add.s64 	%rd17, %rd1, %rd16;
	ld.global.f64 	%fd70, [%rd17];
	add.s32 	%r33, %r5, %r60;
	mul.wide.s32 	%rd18, %r33, 8;
	add.s64 	%rd19, %rd1, %rd18;
	ld.global.f64 	%fd71, [%rd19];
	sub.f64 	%fd72, %fd70, %fd71;
	fma.rn.f64 	%fd73, %fd72, %fd72, %fd114;
	ld.global.f64 	%fd74, [%rd17+8];
	ld.global.f64 	%fd75, [%rd19+8];
	sub.f64 	%fd76, %fd74, %fd75;
	fma.rn.f64 	%fd114, %fd76, %fd76, %fd73;
	add.s32 	%r60, %r60, 2;
$L__BB2_12:
	and.b32  	%r34, %r25, 1;
	setp.eq.b32 	%p12, %r34, 1;
	not.pred 	%p13, %p12;
	@%p13 bra 	$L__BB2_14;
	add.s32 	%r35, %r4, %r60;
	mul.wide.s32 	%rd20, %r35, 8;
	add.s64 	%rd21, %rd1, %rd20;
	ld.global.f64 	%fd77, [%rd21];
	add.s32 	%r36, %r5, %r60;
	mul.wide.s32 	%rd22, %r36, 8;
	add.s64 	%rd23, %rd1, %rd22;
	ld.global.f64 	%fd78, [%rd23];
	sub.f64 	%fd79, %fd77, %fd78;
	fma.rn.f64 	%fd114, %fd79, %fd79, %fd114;
$L__BB2_14:
	sqrt.rn.f64 	%fd13, %fd114;
	neg.f64 	%fd80, %fd13;
	fma.rn.f64 	%fd81, %fd13, 0dBFF71547652B82FE, 0d4338000000000000;
	{
	.reg .b32 %temp; 
	mov.b64 	{%r21, %temp}, %fd81;
	}
	mov.f64 	%fd82, 0dC338000000000000;
	add.rn.f64 	%fd83, %fd81, %fd82;
	fma.rn.f64 	%fd84, %fd83, 0dBFE62E42FEFA39EF, %fd80;
	fma.rn.f64 	%fd85, %fd83, 0dBC7ABC9E3B39803F, %fd84;
	fma.rn.f64 	%fd86, %fd85, 0d3E5ADE1569CE2BDF, 0d3E928AF3FCA213EA;
	fma.rn.f64 	%fd87, %fd86, %fd85, 0d3EC71DEE62401315;
	fma.rn.f64 	%fd88, %fd87, %fd85, 0d3EFA01997C89EB71;
	fma.rn.f64 	%fd89, %fd88, %fd85, 0d3F2A01A014761F65;
	fma.rn.f64 	%fd90, %fd89, %fd85, 0d3F56C16C1852B7AF;
	fma.rn.f64 	%fd91, %fd90, %fd85, 0d3F81111111122322;
	fma.rn.f64 	%fd92, %fd91, %fd85, 0d3FA55555555502A1;
	fma.rn.f64 	%fd93, %fd92, %fd85, 0d3FC5555555555511;
	fma.rn.f64 	%fd94, %fd93, %fd85, 0d3FE000000000000B;
	fma.rn.f64 	%fd95, %fd94, %fd85, 0d3FF0000000000000;
	fma.rn.f64 	%fd96, %fd95, %fd85, 0d3FF0000000000000;
	{
	.reg .b32 %temp; 
	mov.b64 	{%r22, %temp}, %fd96;
	}
	{
	.reg .b32 %temp; 
	mov.b64 	{%temp, %r23}, %fd96;
	}
	shl.b32 	%r37, %r21, 20;
	add.s32 	%r38, %r37, %r23;
	mov.b64 	%fd115, {%r22, %r38};
	{
	.reg .b32 %temp; 
	mov.b64 	{%temp, %r39}, %fd80;
	}
	mov.b32 	%f2, %r39;
	abs.f32 	%f1, %f2;
	setp.lt.f32 	%p14, %f1, 0f4086232B;
	@%p14 bra 	$L__BB2_17;
	setp.gt.f64 	%p15, %fd114, 0d0000000000000000;
	mov.f64 	%fd97, 0d7FF0000000000000;
	sub.f64 	%fd98, %fd97, %fd13;
	selp.f64 	%fd115, 0d0000000000000000, %fd98, %p15;
	setp.geu.f32 	%p16, %f1, 0f40874800;
	@%p16 bra 	$L__BB2_17;
	shr.u32 	%r40, %r21, 31;
	add.s32 	%r41, %r21, %r40;
	shr.s32 	%r42, %r41, 1;
	shl.b32 	%r43, %r42, 20;
	add.s32 	%r44, %r23, %r43;
	mov.b64 	%fd99, {%r22, %r44};
	sub.s32 	%r45, %r21, %r42;
	shl.b32 	%r46, %r45, 20;
	add.s32 	%r47, %r46, 1072693248;
	mov.b32 	%r48, 0;
	mov.b64 	%fd100, {%r48, %r47};
	mul.f64 	%fd115, %fd100, %fd99;
$L__BB2_17:
	ld.global.f64 	%fd101, [%rd3];
	mul.f64 	%fd102, %fd115, %fd101;
	mul.lo.s32 	%r49, %r24, %r1;
	mul.lo.s32 	%r50, %r49, %r24;
	mad.lo.s32 	%r51, %r24, %r2, %r3;
	add.s32 	%r52, %r51, %r50;
	mul.wide.u32 	%rd24, %r52, 8;
	add.s64 	%rd25, %rd2, %rd24;
	st.global.f64 	[%rd25], %fd102;
	mad.lo.s32 	%r53, %r24, %r3, %r2;
	add.s32 	%r54, %r53, %r50;
	mul.wide.u32 	%rd26, %r54, 8;
	add.s64 	%rd27, %rd2, %rd26;
	st.global.f64 	[%rd27], %fd102;
$L__BB2_18:
	ret;
$L__BB2_19:
	ld.global.f64 	%fd103, [%rd3];
	ld.global.f64 	%fd104, [%rd3+16];
	add.f64 	%fd105, %fd104, 0d3FF0000000000000;
	mul.f64 	%fd106, %fd103, %fd105;
	mad.lo.s32 	%r55, %r24, %r1, %r2;
	mad.lo.s32 	%r56, %r55, %r24, %r2;
	mul.wide.u32 	%rd28, %r56, 8;
	add.s64 	%rd29, %rd2, %rd28;
	st.global.f64 	[%rd29], %fd106;
	bra.uni 	$L__BB2_18;

}
	// .globl	_Z33cholesky_and_solve_batched_kernelPdS_S_iii
.visible .entry _Z33cholesky_and_solve_batched_kernelPdS_S_iii(
	.param .u64 .ptr .align 1 _Z33cholesky_and_solve_batched_kernelPdS_S_iii_param_0,
	.param .u64 .ptr .align 1 _Z33cholesky_and_solve_batched_kernelPdS_S_iii_param_1,
	.param .u64 .ptr .align 1 _Z33cholesky_and_solve_batched_kernelPdS_S_iii_param_2,
	.param .u32 _Z33cholesky_and_solve_batched_kernelPdS_S_iii_param_3,
	.param .u32 _Z33cholesky_and_solve_batched_kernelPdS_S_iii_param_4,
	.param .u32 _Z33cholesky_and_solve_batched_kernelPdS_S_iii_param_5
)
{
	.reg .pred 	%p<36>;
	.reg .b16 	%rs<21>;
	.reg .b32 	%r<125>;
	.reg .b64 	%rd<81>;
	.reg .b64 	%fd<186>;

	ld.param.u64 	%rd6, [_Z33cholesky_and_solve_batched_kernelPdS_S_iii_param_0];
	ld.param.u64 	%rd7, [_Z33cholesky_and_solve_batched_kernelPdS_S_iii_param_1];
	ld.param.u32 	%r47, [_Z33cholesky_and_solve_batched_kernelPdS_S_iii_param_3];
	ld.param.u32 	%r46, [_Z33cholesky_and_solve_batched_kernelPdS_S_iii_param_4];
	cvta.to.global.u64 	%rd1, %rd6;
	cvta.to.global.u64 	%rd2, %rd7;
	mov.u32 	%r48, %ctaid.x;
	mov.u32 	%r49, %ntid.x;
	mov.u32 	%r50, %tid.x;
	mad.lo.s32 	%r1, %r48, %r49, %r50;
	setp.lt.s32 	%p1, %r1, %r46;
	setp.gt.s32 	%p2, %r1, %r47;
	setp.lt.s32 	%p3, %r46, 1;
	or.pred  	%p4, %p1, %p3;
	or.pred  	%p5, %p4, %p2;
	@%p5 bra 	$L__BB3_48;
	mul.lo.s32 	%r2, %r46, %r1;
	and.b32  	%r3, %r46, 3;
	and.b32  	%r4, %r46, 2147483644;
	mov.b32 	%r108, 0;
	mov.b16 	%rs17, 0;
	mov.u16 	%rs18, %rs17;
$L__BB3_2:
	setp.eq.s32 	%p6, %r108, 0;
	add.s32 	%r52, %r108, %r2;
	mul.lo.s32 	%r6, %r52, %r46;
	add.s32 	%r53, %r6, %r108;
	mul.wide.s32 	%rd8, %r53, 8;
	add.s64 	%rd3, %rd2, %rd8;
	@%p6 bra 	$L__BB3_6;
	and.b32  	%r7, %r108, 2147483640;
	mov.b32 	%r111, 0;
	mov.f64 	%fd175, 0d0000000000000000;
$L__BB3_4:
	setp.ge.u32 	%p7, %r111, %r108;
	@%p7 bra 	$L__BB3_19;
	add.s32 	%r80, %r111, %r2;
	mad.lo.s32 	%r81, %r80, %r46, %r108;
	mul.wide.s32 	%rd52, %r81, 8;
	add.s64 	%rd53, %rd2, %rd52;
	ld.global.f64 	%fd87, [%rd53];
	mul.f64 	%fd88, %fd87, %fd87;
	sub.f64 	%fd175, %fd175, %fd88;
	bra.uni 	$L__BB3_32;
$L__BB3_6:
	add.s32 	%r83, %r46, -1;
	setp.lt.u32 	%p18, %r83, 3;
	mov.b32 	%r110, 0;
	@%p18 bra 	$L__BB3_12;
	mov.b32 	%r109, 0;
$L__BB3_8:
	setp.eq.s32 	%p19, %r109, 0;
	add.s32 	%r85, %r109, %r6;
	mul.wide.s32 	%rd54, %r85, 8;
	add.s64 	%rd4, %rd2, %rd54;
	@%p19 bra 	$L__BB3_10;
	ld.global.f64 	%fd89, [%rd4];
	ld.global.f64 	%fd90, [%rd3];
	div.rn.f64 	%fd91, %fd89, %fd90;
	st.global.f64 	[%rd4], %fd91;
	ld.global.f64 	%fd166, [%rd3];
	bra.uni 	$L__BB3_11;
$L__BB3_10:
	ld.global.f64 	%fd92, [%rd3];
	add.f64 	%fd93, %fd92, 0d0000000000000000;
	sqrt.rn.f64 	%fd166, %fd93;
	st.global.f64 	[%rd3], %fd166;
$L__BB3_11:
	ld.global.f64 	%fd94, [%rd4+8];
	div.rn.f64 	%fd95, %fd94, %fd166;
	st.global.f64 	[%rd4+8], %fd95;
	ld.global.f64 	%fd96, [%rd4+16];
	ld.global.f64 	%fd97, [%rd3];
	div.rn.f64 	%fd98, %fd96, %fd97;
	st.global.f64 	[%rd4+16], %fd98;
	ld.global.f64 	%fd99, [%rd4+24];
	ld.global.f64 	%fd100, [%rd3];
	div.rn.f64 	%fd101, %fd99, %fd100;
	st.global.f64 	[%rd4+24], %fd101;
	add.s32 	%r109, %r109, 4;
	setp.ne.s32 	%p20, %r109, %r4;
	mov.u32 	%r110, %r4;
	@%p20 bra 	$L__BB3_8;
$L__BB3_12:
	setp.eq.s32 	%p21, %r3, 0;
	@%p21 bra 	$L__BB3_33;
	setp.eq.s32 	%p22, %r110, 0;
	@%p22 bra 	$L__BB3_15;
	add.s32 	%r86, %r110, %r6;
	mul.wide.s32 	%rd55, %r86, 8;
	add.s64 	%rd56, %rd2, %rd55;
	ld.global.f64 	%fd102, [%rd56];
	ld.global.f64 	%fd103, [%rd3];
	div.rn.f64 	%fd104, %fd102, %fd103;
	st.global.f64 	[%rd56], %fd104;
	bra.uni 	$L__BB3_16;
$L__BB3_15:
	ld.global.f64 	%fd105, [%rd3];
	add.f64 	%fd106, %fd105, 0d0000000000000000;
	sqrt.rn.f64 	%fd107, %fd106;
	st.global.f64 	[%rd3], %fd107;
$L__BB3_16:
	setp.eq.s32 	%p23, %r3, 1;
	@%p23 bra 	$L__BB3_33;
	setp.eq.s32 	%p24, %r3, 2;
	cvt.s64.s32 	%rd57, %r6;
	cvt.u64.u32 	%rd58, %r110;
	add.s64 	%rd59, %rd58, %rd57;
	shl.b64 	%rd60, %rd59, 3;
	add.s64 	%rd5, %rd2, %rd60;
	ld.global.f64 	%fd108, [%rd5+8];
	ld.global.f64 	%fd109, [%rd3];
	div.rn.f64 	%fd110, %fd108, %fd109;
	st.global.f64 	[%rd5+8], %fd110;
	@%p24 bra 	$L__BB3_33;
	ld.global.f64 	%fd111, [%rd5+16];
	ld.global.f64 	%fd112, [%rd3];
	div.rn.f64 	%fd113, %fd111, %fd112;
	st.global.f64 	[%rd5+16], %fd113;
	bra.uni 	$L__BB3_33;
$L__BB3_19:
	setp.eq.s32 	%p8, %r111, %r108;
	@%p8 bra 	$L__BB3_49;
	setp.lt.u32 	%p9, %r108, 8;
	mov.f64 	%fd175, 0d0000000000000000;
	mov.b32 	%r114, 0;
	@%p9 bra 	$L__BB3_23;
	mov.f64 	%fd175, 0d0000000000000000;
	mov.b32 	%r112, 0;
$L__BB3_22:
	.pragma "nounroll";
	add.s32 	%r57, %r112, %r2;
	mul.lo.s32 	%r58, %r57, %r46;
	add.s32 	%r59, %r58, %r108;
	mul.wide.s32 	%rd9, %r59, 8;
	add.s64 	%rd10, %rd2, %rd9;
	ld.global.f64 	%fd36, [%rd10];
	add.s32 	%r60, %r58, %r111;
	mul.wide.s32 	%rd11, %r60, 8;
	add.s64 	%rd12, %rd2, %rd11;
	ld.global.f64 	%fd37, [%rd12];
	fma.rn.f64 	%fd38, %fd36, %fd37, %fd175;
	mul.wide.u32 	%rd13, %r46, 8;
	add.s64 	%rd14, %rd10, %rd13;
	ld.global.f64 	%fd39, [%rd14];
	add.s64 	%rd15, %rd12, %rd13;
	ld.global.f64 	%fd40, [%rd15];
	fma.rn.f64 	%fd41, %fd39, %fd40, %fd38;
	add.s64 	%rd16, %rd14, %rd13;
	ld.global.f64 	%fd42, [%rd16];
	add.s64 	%rd17, %rd15, %rd13;
	ld.global.f64 	%fd43, [%rd17];
	fma.rn.f64 	%fd44, %fd42, %fd43, %fd41;
	add.s64 	%rd18, %rd16, %rd13;
	ld.global.f64 	%fd45, [%rd18];
	add.s64 	%rd19, %rd17, %rd13;
	ld.global.f64 	%fd46, [%rd19];
	fma.rn.f64 	%fd47, %fd45, %fd46, %fd44;
	add.s64 	%rd20, %rd18, %rd13;
	ld.global.f64 	%fd48, [%rd20];
	add.s64 	%rd21, %rd19, %rd13;
	ld.global.f64 	%fd49, [%rd21];
	fma.rn.f64 	%fd50, %fd48, %fd49, %fd47;
	add.s64 	%rd22, %rd20, %rd13;
	ld.global.f64 	%fd51, [%rd22];
	add.s64 	%rd23, %rd21, %rd13;
	ld.global.f64 	%fd52, [%rd23];
	fma.rn.f64 	%fd53, %fd51, %fd52, %fd50;
	add.s64 	%rd24, %rd22, %rd13;
	ld.global.f64 	%fd54, [%rd24];
	add.s64 	%rd25, %rd23, %rd13;
	ld.global.f64 	%fd55, [%rd25];
	fma.rn.f64 	%fd56, %fd54, %fd55, %fd53;
	add.s64 	%rd26, %rd24, %rd13;
	ld.global.f64 	%fd57, [%rd26];
	add.s64 	%rd27, %rd25, %rd13;
	ld.global.f64 	%fd58, [%rd27];
	fma.rn.f64 	%fd175, %fd57, %fd58, %fd56;
	add.s32 	%r112, %r112, 8;
	setp.ne.s32 	%p10, %r112, %r7;
	mov.u32 	%r114, %r7;
	@%p10 bra 	$L__BB3_22;
$L__BB3_23:
	and.b32  	%r61, %r108, 7;
	setp.eq.s32 	%p11, %r61, 0;
	@%p11 bra 	$L__BB3_31;
	cvt.u32.u16 	%r62, %rs18;
	and.b32  	%r63, %r62, 7;
	add.s32 	%r64, %r63, -1;
	setp.lt.u32 	%p12, %r64, 3;
	@%p12 bra 	$L__BB3_26;
	add.s32 	%r65, %r114, %r2;
	mul.lo.s32 	%r66, %r65, %r46;
	add.s32 	%r67, %r66, %r108;
	mul.wide.s32 	%rd28, %r67, 8;
	add.s64 	%rd29, %rd2, %rd28;
	ld.global.f64 	%fd60, [%rd29];
	add.s32 	%r68, %r66, %r111;
	mul.wide.s32 	%rd30, %r68, 8;
	add.s64 	%rd31, %rd2, %rd30;
	ld.global.f64 	%fd61, [%rd31];
	fma.rn.f64 	%fd62, %fd60, %fd61, %fd175;
	mul.wide.u32 	%rd32, %r46, 8;
	add.s64 	%rd33, %rd29, %rd32;
	ld.global.f64 	%fd63, [%rd33];
	add.s64 	%rd34, %rd31, %rd32;
	ld.global.f64 	%fd64, [%rd34];
	fma.rn.f64 	%fd65, %fd63, %fd64, %fd62;
	add.s64 	%rd35, %rd33, %rd32;
	ld.global.f64 	%fd66, [%rd35];
	add.s64 	%rd36, %rd34, %rd32;
	ld.global.f64 	%fd67, [%rd36];
	fma.rn.f64 	%fd68, %fd66, %fd67, %fd65;
	add.s64 	%rd37, %rd35, %rd32;
	ld.global.f64 	%fd69, [%rd37];
	add.s64 	%rd38, %rd36, %rd32;
	ld.global.f64 	%fd70, [%rd38];
	fma.rn.f64 	%fd175, %fd69, %fd70, %fd68;
	add.s32 	%r114, %r114, 4;
$L__BB3_26:
	cvt.u32.u16 	%r69, %rs18;
	and.b32  	%r70, %r69, 3;
	setp.eq.s32 	%p13, %r70, 0;
	@%p13 bra 	$L__BB3_31;
	and.b16  	%rs11, %rs17, 3;
	setp.eq.s16 	%p14, %rs11, 1;
	@%p14 bra 	$L__BB3_29;
	add.s32 	%r71, %r114, %r2;
	mul.lo.s32 	%r72, %r71, %r46;
	add.s32 	%r73, %r72, %r108;
	mul.wide.s32 	%rd39, %r73, 8;
	add.s64 	%rd40, %rd2, %rd39;
	ld.global.f64 	%fd72, [%rd40];
	add.s32 	%r74, %r72, %r111;
	mul.wide.s32 	%rd41, %r74, 8;
	add.s64 	%rd42, %rd2, %rd41;
	ld.global.f64 	%fd73, [%rd42];
	fma.rn.f64 	%fd74, %fd72, %fd73, %fd175;
	mul.wide.u32 	%rd43, %r46, 8;
	add.s64 	%rd44, %rd40, %rd43;
	ld.global.f64 	%fd75, [%rd44];
	add.s64 	%rd45, %rd42, %rd43;
	ld.global.f64 	%fd76, [%rd45];
	fma.rn.f64 	%fd175, %fd75, %fd76, %fd74;
	add.s32 	%r114, %r114, 2;
$L__BB3_29:
	and.b16  	%rs12, %rs17, 1;
	setp.eq.b16 	%p15, %rs12, 1;
	not.pred 	%p16, %p15;
	@%p16 bra 	$L__BB3_31;
	add.s32 	%r75, %r114, %r2;
	mul.lo.s32 	%r76, %r75, %r46;
	add.s32 	%r77, %r76, %r108;
	mul.wide.s32 	%rd46, %r77, 8;
	add.s64 	%rd47, %rd2, %rd46;
	ld.global.f64 	%fd77, [%rd47];
	add.s32 	%r78, %r76, %r111;
	mul.wide.s32 	%rd48, %r78, 8;
	add.s64 	%rd49, %rd2, %rd48;
	ld.global.f64 	%fd78, [%rd49];
	fma.rn.f64 	%fd175, %fd77, %fd78, %fd175;
$L__BB3_31:
	add.s32 	%r79, %r111, %r6;
	mul.wide.s32 	%rd50, %r79, 8;
	add.s64 	%rd51, %rd2, %rd50;
	ld.global.f64 	%fd79, [%rd51];
	sub.f64 	%fd80, %fd79, %fd175;
	ld.global.f64 	%fd81, [%rd3];
	div.rn.f64 	%fd82, %fd80, %fd81;
	st.global.f64 	[%rd51], %fd82;
$L__BB3_32:
	add.s32 	%r111, %r111, 1;
	setp.ne.s32 	%p17, %r111, %r46;
	@%p17 bra 	$L__BB3_4;
$L__BB3_33:
	add.s32 	%r108, %r108, 1;
	setp.eq.s32 	%p25, %r108, %r46;
	add.s16 	%rs18, %rs18, 1;
	add.s16 	%rs17, %rs17, 1;
	@%p25 bra 	$L__BB3_34;
	bra.uni 	$L__BB3_2;
$L__BB3_34:
	add.s32 	%r11, %r2, %r46;
	mad.lo.s32 	%r88, %r46, %r1, %r46;
	add.s32 	%r12, %r88, -1;
	mov.f64 	%fd177, 0d3FF0000000000000;
	mov.b32 	%r116, 0;
	mov.b16 	%rs19, 0;
	mov.u16 	%rs20, %rs19;
	mov.u32 	%r117, %r46;
$L__BB3_35:
	mov.u32 	%r24, %r117;
	add.s32 	%r117, %r24, -1;
	setp.ge.s32 	%p26, %r24, %r46;
	mov.f64 	%fd185, 0d0000000000000000;
	@%p26 bra 	$L__BB3_47;
	add.s32 	%r89, %r116, -1;
	add.s32 	%r90, %r117, %r2;
	mul.lo.s32 	%r26, %r90, %r46;
	setp.lt.u32 	%p27, %r89, 7;
	mov.f64 	%fd185, 0d0000000000000000;
	mov.u32 	%r122, %r24;
	@%p27 bra 	$L__BB3_39;
	and.b32  	%r91, %r116, -8;
	neg.s32 	%r120, %r91;
	add.s32 	%r119, %r24, %r26;
	sub.s32 	%r118, %r12, %r24;
	mov.f64 	%fd185, 0d0000000000000000;
	mov.u32 	%r122, %r24;
$L__BB3_38:
	.pragma "nounroll";
	mul.wide.s32 	%rd61, %r119, 8;
	add.s64 	%rd62, %rd2, %rd61;
	mul.wide.s32 	%rd63, %r118, 8;
	add.s64 	%rd64, %rd1, %rd63;
	ld.global.f64 	%fd119, [%rd62];
	ld.global.f64 	%fd120, [%rd64];
	fma.rn.f64 	%fd121, %fd119, %fd120, %fd185;
	ld.global.f64 	%fd122, [%rd62+8];
	ld.global.f64 	%fd123, [%rd64+-8];
	fma.rn.f64 	%fd124, %fd122, %fd123, %fd121;
	ld.global.f64 	%fd125, [%rd62+16];
	ld.global.f64 	%fd126, [%rd64+-16];
	fma.rn.f64 	%fd127, %fd125, %fd126, %fd124;
	ld.global.f64 	%fd128, [%rd62+24];
	ld.global.f64 	%fd129, [%rd64+-24];
	fma.rn.f64 	%fd130, %fd128, %fd129, %fd127;
	ld.global.f64 	%fd131, [%rd62+32];
	ld.global.f64 	%fd132, [%rd64+-32];
	fma.rn.f64 	%fd133, %fd131, %fd132, %fd130;
	ld.global.f64 	%fd134, [%rd62+40];
	ld.global.f64 	%fd135, [%rd64+-40];
	fma.rn.f64 	%fd136, %fd134, %fd135, %fd133;
	ld.global.f64 	%fd137, [%rd62+48];
	ld.global.f64 	%fd138, [%rd64+-48];
	fma.rn.f64 	%fd139, %fd137, %fd138, %fd136;
	ld.global.f64 	%fd140, [%rd62+56];
	ld.global.f64 	%fd141, [%rd64+-56];
	fma.rn.f64 	%fd185, %fd140, %fd141, %fd139;
	add.s32 	%r122, %r122, 8;
	add.s32 	%r120, %r120, 8;
	add.s32 	%r119, %r119, 8;
	add.s32 	%r118, %r118, -8;
	setp.ne.s32 	%p28, %r120, 0;
	@%p28 bra 	$L__BB3_38;
$L__BB3_39:
	and.b32  	%r92, %r116, 7;
	setp.eq.s32 	%p29, %r92, 0;
	@%p29 bra 	$L__BB3_47;
	cvt.u32.u16 	%r93, %rs20;
	and.b32  	%r39, %r93, 7;
	add.s32 	%r94, %r39, -1;
	setp.lt.u32 	%p30, %r94, 3;
	@%p30 bra 	$L__BB3_42;
	add.s32 	%r95, %r122, %r26;
	mul.wide.s32 	%rd65, %r95, 8;
	add.s64 	%rd66, %rd2, %rd65;
	ld.global.f64 	%fd143, [%rd66];
	not.b32 	%r96, %r122;
	add.s32 	%r97, %r11, %r96;
	mul.wide.s32 	%rd67, %r97, 8;
	add.s64 	%rd68, %rd1, %rd67;
	ld.global.f64 	%fd144, [%rd68];
	fma.rn.f64 	%fd145, %fd143, %fd144, %fd185;
	ld.global.f64 	%fd146, [%rd66+8];
	ld.global.f64 	%fd147, [%rd68+-8];
	fma.rn.f64 	%fd148, %fd146, %fd147, %fd145;
	ld.global.f64 	%fd149, [%rd66+16];
	ld.global.f64 	%fd150, [%rd68+-16];
	fma.rn.f64 	%fd151, %fd149, %fd150, %fd148;
	ld.global.f64 	%fd152, [%rd66+24];
	ld.global.f64 	%fd153, [%rd68+-24];
	fma.rn.f64 	%fd185, %fd152, %fd153, %fd151;
	add.s32 	%r122, %r122, 4;
$L__BB3_42:
	and.b32  	%r98, %r39, 3;
	setp.eq.s32 	%p31, %r98, 0;
	@%p31 bra 	$L__BB3_47;
	and.b16  	%rs15, %rs19, 3;
	setp.eq.s16 	%p32, %rs15, 1;
	@%p32 bra 	$L__BB3_45;
	add.s32 	%r99, %r122, %r26;
	mul.wide.s32 	%rd69, %r99, 8;
	add.s64 	%rd70, %rd2, %rd69;
	ld.global.f64 	%fd155, [%rd70];
	not.b32 	%r100, %r122;
	add.s32 	%r101, %r11, %r100;
	mul.wide.s32 	%rd71, %r101, 8;
	add.s64 	%rd72, %rd1, %rd71;
	ld.global.f64 	%fd156, [%rd72];
	fma.rn.f64 	%fd157, %fd155, %fd156, %fd185;
	ld.global.f64 	%fd158, [%rd70+8];
	ld.global.f64 	%fd159, [%rd72+-8];
	fma.rn.f64 	%fd185, %fd158, %fd159, %fd157;
	add.s32 	%r122, %r122, 2;
$L__BB3_45:
	and.b16  	%rs16, %rs19, 1;
	setp.eq.b16 	%p33, %rs16, 1;
	not.pred 	%p34, %p33;
	@%p34 bra 	$L__BB3_47;
	add.s32 	%r102, %r122, %r26;
	mul.wide.s32 	%rd73, %r102, 8;
	add.s64 	%rd74, %rd2, %rd73;
	ld.global.f64 	%fd160, [%rd74];
	not.b32 	%r103, %r122;
	add.s32 	%r104, %r11, %r103;
	mul.wide.s32 	%rd75, %r104, 8;
	add.s64 	%rd76, %rd1, %rd75;
	ld.global.f64 	%fd161, [%rd76];
	fma.rn.f64 	%fd185, %fd160, %fd161, %fd185;
$L__BB3_47:
	sub.f64 	%fd163, %fd177, %fd185;
	add.s32 	%r105, %r117, %r2;
	mad.lo.s32 	%r106, %r105, %r46, %r117;
	mul.wide.s32 	%rd77, %r106, 8;
	add.s64 	%rd78, %rd2, %rd77;
	ld.global.f64 	%fd164, [%rd78];
	div.rn.f64 	%fd165, %fd163, %fd164;
	sub.s32 	%r107, %r11, %r24;
	mul.wide.s32 	%rd79, %r107, 8;
	add.s64 	%rd80, %rd1, %rd79;
	st.global.f64 	[%rd80], %fd165;
	setp.gt.u32 	%p35, %r24, 1;
	add.s32 	%r116, %r116, 1;
	add.s16 	%rs20, %rs20, 1;
	add.s16 	%rs19, %rs19, 1;
	mov.f64 	%fd177, 0d0000000000000000;
	@%p35 bra 	$L__BB3_35;
$L__BB3_48:
	ret;
$L__BB3_49:
	ld.global.f64 	%fd84, [%rd3];
	add.f64 	%fd85, %fd175, %fd84;
	sqrt.rn.f64 	%fd86, %fd85;
	st.global.f64 	[%rd3], %fd86;
	mov.f64 	%fd175, 0d0000000000000000;
	bra.uni 	$L__BB3_32;

}
	// .globl	_Z14compute_piecesPdS_S_S_S_S_S_S_S_S_S_S_S_S_S_dddiiiiibbS_S_S_S_S_S_S_S_S_S_S_
.visible .entry _Z14compute_piecesPdS_S_S_S_S_S_S_S_S_S_S_S_S_S_dddiiiiibbS_S_S_S_S_S_S_S_S_S_S_(
	.param .u64 .ptr .align 1 _Z14compute_piecesPdS_S_S_S_S_S_S_S_S_S_S_S_S_S_dddiiiiibbS_S_S_S_S_S_S_S_S_S_S__param_0,
	.param .u64 .ptr .align 1 _Z14compute_piecesPdS_S_S_S_S_S_S_S_S_S_S_S_S_S_dddiiiiibbS_S_S_S_S_S_S_S_S_S_S__param_1,
	.param .u64 .ptr .align 1 _Z14compute_piecesPdS_S_S_S_S_S_S_S_S_S_S_S_S_S_dddiiiiibbS_S_S_S_S_S_S_S_S_S_S__param_2,
	.param .u64 .ptr .align 1 _Z14compute_piecesPdS_S_S_S_S_S_S_S_S_S_S_S_S_S_dddiiiiibbS_S_S_S_S_S_S_S_S_S_S__param_3,
	.param .u64 .ptr .align 1 _Z14compute_piecesPdS_S_S_S_S_S_S_S_S_S_S_S_S_S_dddiiiiibbS_S_S_S_S_S_S_S_S_S_S__param_4,
	.param .u64 .ptr .align 1 _Z14compute_piecesPdS_S_S_S_S_S_S_S_S_S_S_S_S_S_dddiiiiibbS_S_S_S_S_S_S_S_S_S_S__param_5,
	.param .u64 .ptr .align 1 _Z14compute_piecesPdS_S_S_S_S_S_S_S_S_S_S_S_S_S_dddiiiiibbS_S_S_S_S_S_S_S_S_S_S__param_6,
	.param .u64 .ptr .align 1 _Z14compute_piecesPdS_S_S_S_S_S_S_S_S_S_S_S_S_S_dddiiiiibbS_S_S_S_S_S_S_S_S_S_S__param_7,
	.param .u64 .ptr .align 1 _Z14compute_piecesPdS_S_S_S_S_S_S_S_S_S_S_S_S_S_dddiiiiibbS_S_S_S_S_S_S_S_S_S_S__param_8,
	.param .u64 .ptr .align 1 _Z14compute_piecesPdS_S_S_S_S_S_S_S_S_S_S_S_S_S_dddiiiiibbS_S_S_S_S_S_S_S_S_S_S__param_9,
	.param .u64 .ptr .align 1 _Z14compute_piecesPdS_S_S_S_S_S_S_S_S_S_S_S_S_S_dddiiiiibbS_S_S_S_S_S_S_S_S_S_S__param_10,
	.param .u64 .ptr .align 1 _Z14compute_piecesPdS_S_S_S_S_S_S_S_S_S_S_S_S_S_dddiiiiibbS_S_S_S_S_S_S_S_S_S_S__param_11,
	.param .u64 .ptr .align 1 _Z14compute_piecesPdS_S_S_S_S_S_S_S_S_S_S_S_S_S_dddiiiiibbS_S_S_S_S_S_S_S_S_S_S__param_12,
	.param .u64 .ptr .align 1 _Z14compute_piecesPdS_S_S_S_S_S_S_S_S_S_S_S_S_S_dddiiiiibbS_S_S_S_S_S_S_S_S_S_S__param_13,
	.param .u64 .ptr .align 1 _Z14compute_piecesPdS_S_S_S_S_S_S_S_S_S_S_S_S_S_dddiiiiibbS_S_S_S_S_S_S_S_S_S_S__param_14,
	.param .f64 _Z14compute_piecesPdS_S_S_S_S_S_S_S_S_S_S_S_S_S_dddiiiiibbS_S_S_S_S_S_S_S_S_S_S__param_15,
	.param .f64 _Z14compute_piecesPdS_S_S_S_S_S_S_S_S_S_S_S_S_S_dddiiiiibbS_S_S_S_S_S_S_S_S_S_S__param_16,
	.param .f64 _Z14compute_piecesPdS_S_S_S_S_S_S_S_S_S_S_S_S_S_dddiiiiibbS_S_S_S_S_S_S_S_S_S_S__param_17,
	.param .u32 _Z14compute_piecesPdS_S_S_S_S_S_S_S_S_S_S_S_S_S_dddiiiiibbS_S_S_S_S_S_S_S_S_S_S__param_18,
	.param .u32 _Z14compute_piecesPdS_S_S_S_S_S_S_S_S_S_S_S_S_S_dddiiiiibbS_S_S_S_S_S_S_S_S_S_S__param_19,
	.param .u32 _Z14compute_piecesPdS_S_S_S_S_S_S_S_S_S_S_S_S_S_dddiiiiibbS_S_S_S_S_S_S_S_S_S_S__param_20,
	.param .u32 _Z14compute_piecesPdS_S_S_S_S_S_S_S_S_S_S_S_S_S_dddiiiiibbS_S_S_S_S_S_S_S_S_S_S__param_21,
	.param .u32 _Z14compute_piecesPdS_S_S_S_S_S_S_S_S_S_S_S_S_S_dddiiiiibbS_S_S_S_S_S_S_S_S_S_S__param_22,
	.param .u8 _Z14compute_piecesPdS_S_S_S_S_S_S_S_S_S_S_S_S_S_dddiiiiibbS_S_S_S_S_S_S_S_S_S_S__param_23,
	.param .u8 _Z14compute_piecesPdS_S_S_S_S_S_S_S_S_S_S_S_S_S_dddiiiiibbS_S_S_S_S_S_S_S_S_S_S__param_24,
	.param .u64 .ptr .align 1 _Z14compute_piecesPdS_S_S_S_S_S_S_S_S_S_S_S_S_S_dddiiiiibbS_S_S_S_S_S_S_S_S_S_S__param_25,
	.param .u64 .ptr .align 1 _Z14compute_piecesPdS_S_S_S_S_S_S_S_S_S_S_S_S_S_dddiiiiibbS_S_S_S_S_S_S_S_S_S_S__param_26,
	.param .u64 .ptr .align 1 _Z14compute_piecesPdS_S_S_S_S_S_S_S_S_S_S_S_S_S_dddiiiiibbS_S_S_S_S_S_S_S_S_S_S__param_27,
	.param .u64 .ptr .align 1 _Z14compute_piecesPdS_S_S_S_S_S_S_S_S_S_S_S_S_S_dddiiiiibbS_S_S_S_S_S_S_S_S_S_S__param_28,
	.param .u64 .ptr .align 1 _Z14compute_piecesPdS_S_S_S_S_S_S_S_S_S_S_S_S_S_dddiiiiibbS_S_S_S_S_S_S_S_S_S_S__param_29,
	.param .u64 .ptr .align 1 _Z14compute_piecesPdS_S_S_S_S_S_S_S_S_S_S_S_S_S_dddiiiiibbS_S_S_S_S_S_S_S_S_S_S__param_30,
	.param .u64 .ptr .align 1 _Z14compute_piecesPdS_S_S_S_S_S_S_S_S_S_S_S_S_S_dddiiiiibbS_S_S_S_S_S_S_S_S_S_S__param_31,
	.param .u64 .ptr .align 1 _Z14compute_piecesPdS_S_S_S_S_S_S_S_S_S_S_S_S_S_dddiiiiibbS_S_S_S_S_S_S_S_S_S_S__param_32,
	.param .u64 .ptr .align 1 _Z14compute_piecesPdS_S_S_S_S_S_S_S_S_S_S_S_S_S_dddiiiiibbS_S_S_S_S_S_S_S_S_S_S__param_33,
	.param .u64 .ptr .align 1 _Z14compute_piecesPdS_S_S_S_S_S_S_S_S_S_S_S_S_S_dddiiiiibbS_S_S_S_S_S_S_S_S_S_S__param_34,
	.param .u64 .ptr .align 1 _Z14compute_piecesPdS_S_S_S_S_S_S_S_S_S_S_S_S_S_dddiiiiibbS_S_S_S_S_S_S_S_S_S_S__param_35
)
{
	.reg .pred 	%p<311>;
	.reg .b16 	%rs<95>;
	.reg .b32 	%r<1178>;
	.reg .b32 	%f<15>;
	.reg .b64 	%rd<851>;
	.reg .b64 	%fd<1999>;

	ld.param.u64 	%rd69, [_Z14compute_piecesPdS_S_S_S_S_S_S_S_S_S_S_S_S_S_dddiiiiibbS_S_S_S_S_S_S_S_S_S_S__param_1];
	ld.param.u64 	%rd70, [_Z14compute_piecesPdS_S_S_S_S_S_S_S_S_S_S_S_S_S_dddiiiiibbS_S_S_S_S_S_S_S_S_S_S__param_3];
	ld.param.u64 	%rd71, [_Z14compute_piecesPdS_S_S_S_S_S_S_S_S_S_S_S_S_S_dddiiiiibbS_S_S_S_S_S_S_S_S_S_S__param_4];
	ld.param.u64 	%rd72, [_Z14compute_piecesPdS_S_S_S_S_S_S_S_S_S_S_S_S_S_dddiiiiibbS_S_S_S_S_S_S_S_S_S_S__param_5];
	ld.param.u64 	%rd73, [_Z14compute_piecesPdS_S_S_S_S_S_S_S_S_S_S_S_S_S_dddiiiiibbS_S_S_S_S_S_S_S_S_S_S__param_8];
	ld.param.u64 	%rd74, [_Z14compute_piecesPdS_S_S_S_S_S_S_S_S_S_S_S_S_S_dddiiiiibbS_S_S_S_S_S_S_S_S_S_S__param_10];
	ld.param.u64 	%rd75, [_Z14compute_piecesPdS_S_S_S_S_S_S_S_S_S_S_S_S_S_dddiiiiibbS_S_S_S_S_S_S_S_S_S_S__param_11];
	ld.param.u64 	%rd76, [_Z14compute_piecesPdS_S_S_S_S_S_S_S_S_S_S_S_S_S_dddiiiiibbS_S_S_S_S_S_S_S_S_S_S__param_14];
	ld.param.f64 	%fd212, [_Z14compute_piecesPdS_S_S_S_S_S_S_S_S_S_S_S_S_S_dddiiiiibbS_S_S_S_S_S_S_S_S_S_S__param_15];
	ld.param.f64 	%fd213, [_Z14compute_piecesPdS_S_S_S_S_S_S_S_S_S_S_S_S_S_dddiiiiibbS_S_S_S_S_S_S_S_S_S_S__param_16];
	ld.param.f64 	%fd214, [_Z14compute_piecesPdS_S_S_S_S_S_S_S_S_S_S_S_S_S_dddiiiiibbS_S_S_S_S_S_S_S_S_S_S__param_17];
	ld.param.u32 	%r429, [_Z14compute_piecesPdS_S_S_S_S_S_S_S_S_S_S_S_S_S_dddiiiiibbS_S_S_S_S_S_S_S_S_S_S__param_18];
	ld.param.u32 	%r425, [_Z14compute_piecesPdS_S_S_S_S_S_S_S_S_S_S_S_S_S_dddiiiiibbS_S_S_S_S_S_S_S_S_S_S__param_19];
	ld.param.u32 	%r426, [_Z14compute_piecesPdS_S_S_S_S_S_S_S_S_S_S_S_S_S_dddiiiiibbS_S_S_S_S_S_S_S_S_S_S__param_20];
	ld.param.u32 	%r427, [_Z14compute_piecesPdS_S_S_S_S_S_S_S_S_S_S_S_S_S_dddiiiiibbS_S_S_S_S_S_S_S_S_S_S__param_21];
	ld.param.u32 	%r428, [_Z14compute_piecesPdS_S_S_S_S_S_S_S_S_S_S_S_S_S_dddiiiiibbS_S_S_S_S_S_S_S_S_S_S__param_22];
	ld.param.s8 	%rs42, [_Z14compute_piecesPdS_S_S_S_S_S_S_S_S_S_S_S_S_S_dddiiiiibbS_S_S_S_S_S_S_S_S_S_S__param_23];
	ld.param.s8 	%rs43, [_Z14compute_piecesPdS_S_S_S_S_S_S_S_S_S_S_S_S_S_dddiiiiibbS_S_S_S_S_S_S_S_S_S_S__param_24];
	ld.param.u64 	%rd77, [_Z14compute_piecesPdS_S_S_S_S_S_S_S_S_S_S_S_S_S_dddiiiiibbS_S_S_S_S_S_S_S_S_S_S__param_25];
	ld.param.u64 	%rd78, [_Z14compute_piecesPdS_S_S_S_S_S_S_S_S_S_S_S_S_S_dddiiiiibbS_S_S_S_S_S_S_S_S_S_S__param_26];
	ld.param.u64 	%rd79, [_Z14compute_piecesPdS_S_S_S_S_S_S_S_S_S_S_S_S_S_dddiiiiibbS_S_S_S_S_S_S_S_S_S_S__param_27];
	ld.param.u64 	%rd80, [_Z14compute_piecesPdS_S_S_S_S_S_S_S_S_S_S_S_S_S_dddiiiiibbS_S_S_S_S_S_S_S_S_S_S__param_29];
	ld.param.u64 	%rd81, [_Z14compute_piecesPdS_S_S_S_S_S_S_S_S_S_S_S_S_S_dddiiiiibbS_S_S_S_S_S_S_S_S_S_S__param_30];
	ld.param.u64 	%rd82, [_Z14compute_piecesPdS_S_S_S_S_S_S_S_S_S_S_S_S_S_dddiiiiibbS_S_S_S_S_S_S_S_S_S_S__param_32];
	ld.param.u64 	%rd83, [_Z14compute_piecesPdS_S_S_S_S_S_S_S_S_S_S_S_S_S_dddiiiiibbS_S_S_S_S_S_S_S_S_S_S__param_34];
	cvta.to.global.u64 	%rd1, %rd70;
	cvta.to.global.u64 	%rd2, %rd69;
	cvta.to.global.u64 	%rd3, %rd74;
	cvta.to.global.u64 	%rd4, %rd75;
	cvta.to.global.u64 	%rd5, %rd83;
	cvta.to.global.u64 	%rd6, %rd76;
	cvta.to.global.u64 	%rd7, %rd82;
	cvta.to.global.u64 	%rd8, %rd73;
	cvta.to.global.u64 	%rd9, %rd78;
	cvta.to.global.u64 	%rd10, %rd80;
	cvta.to.global.u64 	%rd11, %rd79;
	cvta.to.global.u64 	%rd12, %rd81;
	cvta.to.global.u64 	%rd13, %rd72;
	cvta.to.global.u64 	%rd14, %rd71;
	cvta.to.global.u64 	%rd15, %rd77;
	mov.u32 	%r430, %ctaid.x;
	mov.u32 	%r431, %ntid.x;
	mov.u32 	%r432, %tid.x;
	mad.lo.s32 	%r1, %r430, %r431, %r432;
	setp.lt.s32 	%p2, %r1, %r426;
	setp.ge.s32 	%p3, %r1, %r429;
	or.pred  	%p4, %p3, %p2;
	@%p4 bra 	$L__BB4_353;
	setp.lt.s32 	%p5, %r426, 1;
	@%p5 bra 	$L__BB4_60;
	ld.param.u64 	%rd841, [_Z14compute_piecesPdS_S_S_S_S_S_S_S_S_S_S_S_S_S_dddiiiiibbS_S_S_S_S_S_S_S_S_S_S__param_0];
	mul.lo.s32 	%r2, %r426, %r1;
	add.s32 	%r3, %r2, %r426;
	setp.ne.s16 	%p6, %rs42, 0;
	setp.gt.s32 	%p7, %r425, 0;
	and.pred  	%p1, %p6, %p7;
	add.s32 	%r4, %r427, -1;
	and.b32  	%r5, %r427, 7;
	and.b32  	%r6, %r427, 3;
	add.s32 	%r7, %r425, -1;
	and.b32  	%r8, %r425, 7;
	and.b32  	%r9, %r425, 3;
	and.b32  	%r10, %r427, 2147483640;
	and.b32  	%r11, %r427, 1;
	and.b32  	%r12, %r425, 2147483640;
	and.b32  	%r13, %r425, 1;
	cvta.to.global.u64 	%rd16, %rd841;
	cvt.s64.s32 	%rd84, %r2;
	not.pred 	%p16, %p1;
	mov.u32 	%r1039, %r426;
$L__BB4_3:
	ld.param.u64 	%rd842, [_Z14compute_piecesPdS_S_S_S_S_S_S_S_S_S_S_S_S_S_dddiiiiibbS_S_S_S_S_S_S_S_S_S_S__param_2];
	setp.lt.s32 	%p8, %r427, 1;
	cvt.s64.s32 	%rd85, %r1039;
	add.s64 	%rd86, %rd85, %rd84;
	cvta.to.global.u64 	%rd87, %rd842;
	shl.b64 	%rd88, %rd86, 3;
	add.s64 	%rd18, %rd87, %rd88;
	ld.global.f64 	%fd215, [%rd18+-8];
	cvt.rzi.s32.f64 	%r433, %fd215;
	mul.wide.s32 	%rd89, %r433, 8;
	add.s64 	%rd90, %rd16, %rd89;
	ld.global.f64 	%fd216, [%rd90+-8];
	sub.s32 	%r434, %r3, %r1039;
	mul.wide.s32 	%rd91, %r434, 8;
	add.s64 	%rd92, %rd9, %rd91;
	st.global.f64 	[%rd92], %fd216;
	@%p8 bra 	$L__BB4_15;
	setp.lt.u32 	%p9, %r4, 7;
	sub.s32 	%r436, %r426, %r1039;
	add.s32 	%r437, %r436, %r2;
	mul.lo.s32 	%r38, %r437, %r427;
	mov.b32 	%r1042, 0;
	@%p9 bra 	$L__BB4_7;
	mov.b32 	%r1040, 0;
$L__BB4_6:
	.pragma "nounroll";
	ld.global.f64 	%fd217, [%rd18+-8];
	cvt.rzi.s32.f64 	%r439, %fd217;
	add.s32 	%r440, %r439, -1;
	mad.lo.s32 	%r441, %r440, %r427, %r1040;
	mul.wide.s32 	%rd93, %r441, 8;
	add.s64 	%rd94, %rd1, %rd93;
	ld.global.f64 	%fd218, [%rd94];
	div.rn.f64 	%fd219, %fd218, %fd213;
	add.s32 	%r442, %r1040, %r38;
	mul.wide.s32 	%rd95, %r442, 8;
	add.s64 	%rd96, %rd14, %rd95;
	st.global.f64 	[%rd96], %fd219;
	ld.global.f64 	%fd220, [%rd18+-8];
	cvt.rzi.s32.f64 	%r443, %fd220;
	add.s32 	%r444, %r443, -1;
	mul.lo.s32 	%r445, %r444, %r427;
	cvt.s64.s32 	%rd97, %r445;
	cvt.s64.s32 	%rd98, %r1040;
	add.s64 	%rd99, %rd97, %rd98;
	shl.b64 	%rd100, %rd99, 3;
	add.s64 	%rd101, %rd1, %rd100;
	ld.global.f64 	%fd221, [%rd101+8];
	div.rn.f64 	%fd222, %fd221, %fd213;
	st.global.f64 	[%rd96+8], %fd222;
	ld.global.f64 	%fd223, [%rd18+-8];
	cvt.rzi.s32.f64 	%r446, %fd223;
	add.s32 	%r447, %r446, -1;
	mul.lo.s32 	%r448, %r447, %r427;
	cvt.s64.s32 	%rd102, %r448;
	add.s64 	%rd103, %rd102, %rd98;
	shl.b64 	%rd104, %rd103, 3;
	add.s64 	%rd105, %rd1, %rd104;
	ld.global.f64 	%fd224, [%rd105+16];
	div.rn.f64 	%fd225, %fd224, %fd213;
	st.global.f64 	[%rd96+16], %fd225;
	ld.global.f64 	%fd226, [%rd18+-8];
	cvt.rzi.s32.f64 	%r449, %fd226;
	add.s32 	%r450, %r449, -1;
	mul.lo.s32 	%r451, %r450, %r427;
	cvt.s64.s32 	%rd106, %r451;
	add.s64 	%rd107, %rd106, %rd98;
	shl.b64 	%rd108, %rd107, 3;
	add.s64 	%rd109, %rd1, %rd108;
	ld.global.f64 	%fd227, [%rd109+24];
	div.rn.f64 	%fd228, %fd227, %fd213;
	st.global.f64 	[%rd96+24], %fd228;
	ld.global.f64 	%fd229, [%rd18+-8];
	cvt.rzi.s32.f64 	%r452, %fd229;
	add.s32 	%r453, %r452, -1;
	mul.lo.s32 	%r454, %r453, %r427;
	cvt.s64.s32 	%rd110, %r454;
	add.s64 	%rd111, %rd110, %rd98;
	shl.b64 	%rd112, %rd111, 3;
	add.s64 	%rd113, %rd1, %rd112;
	ld.global.f64 	%fd230, [%rd113+32];
	div.rn.f64 	%fd231, %fd230, %fd213;
	st.global.f64 	[%rd96+32], %fd231;
	ld.global.f64 	%fd232, [%rd18+-8];
	cvt.rzi.s32.f64 	%r455, %fd232;
	add.s32 	%r456, %r455, -1;
	mul.lo.s32 	%r457, %r456, %r427;
	cvt.s64.s32 	%rd114, %r457;
	add.s64 	%rd115, %rd114, %rd98;
	shl.b64 	%rd116, %rd115, 3;
	add.s64 	%rd117, %rd1, %rd116;
	ld.global.f64 	%fd233, [%rd117+40];
	div.rn.f64 	%fd234, %fd233, %fd213;
	st.global.f64 	[%rd96+40], %fd234;
	ld.global.f64 	%fd235, [%rd18+-8];
	cvt.rzi.s32.f64 	%r458, %fd235;
	add.s32 	%r459, %r458, -1;
	mul.lo.s32 	%r460, %r459, %r427;
	cvt.s64.s32 	%rd118, %r460;
	add.s64 	%rd119, %rd118, %rd98;
	shl.b64 	%rd120, %rd119, 3;
	add.s64 	%rd121, %rd1, %rd120;
	ld.global.f64 	%fd236, [%rd121+48];
	div.rn.f64 	%fd237, %fd236, %fd213;
	st.global.f64 	[%rd96+48], %fd237;
	ld.global.f64 	%fd238, [%rd18+-8];
	cvt.rzi.s32.f64 	%r461, %fd238;
	add.s32 	%r462, %r461, -1;
	mul.lo.s32 	%r463, %r462, %r427;
	cvt.s64.s32 	%rd122, %r463;
	add.s64 	%rd123, %rd122, %rd98;
	shl.b64 	%rd124, %rd123, 3;
	add.s64 	%rd125, %rd1, %rd124;
	ld.global.f64 	%fd239, [%rd125+56];
	div.rn.f64 	%fd240, %fd239, %fd213;
	st.global.f64 	[%rd96+56], %fd240;
	add.s32 	%r1040, %r1040, 8;
	setp.ne.s32 	%p10, %r1040, %r10;
	mov.u32 	%r1042, %r10;
	@%p10 bra 	$L__BB4_6;
$L__BB4_7:
	setp.eq.s32 	%p11, %r5, 0;
	@%p11 bra 	$L__BB4_15;
	add.s32 	%r464, %r5, -1;
	setp.lt.u32 	%p12, %r464, 3;
	@%p12 bra 	$L__BB4_10;
	ld.global.f64 	%fd241, [%rd18+-8];
	cvt.rzi.s32.f64 	%r465, %fd241;
	add.s32 	%r466, %r465, -1;
	mad.lo.s32 	%r467, %r466, %r427, %r1042;
	mul.wide.s32 	%rd126, %r467, 8;
	add.s64 	%rd127, %rd1, %rd126;
	ld.global.f64 	%fd242, [%rd127];
	div.rn.f64 	%fd243, %fd242, %fd213;
	add.s32 	%r468, %r1042, %r38;
	mul.wide.s32 	%rd128, %r468, 8;
	add.s64 	%rd129, %rd14, %rd128;
	st.global.f64 	[%rd129], %fd243;
	ld.global.f64 	%fd244, [%rd18+-8];
	cvt.rzi.s32.f64 	%r469, %fd244;
	add.s32 	%r470, %r469, -1;
	mul.lo.s32 	%r471, %r470, %r427;
	cvt.s64.s32 	%rd130, %r471;
	cvt.u64.u32 	%rd131, %r1042;
	add.s64 	%rd132, %rd130, %rd131;
	shl.b64 	%rd133, %rd132, 3;
	add.s64 	%rd134, %rd1, %rd133;
	ld.global.f64 	%fd245, [%rd134+8];
	div.rn.f64 	%fd246, %fd245, %fd213;
	st.global.f64 	[%rd129+8], %fd246;
	ld.global.f64 	%fd247, [%rd18+-8];
	cvt.rzi.s32.f64 	%r472, %fd247;
	add.s32 	%r473, %r472, -1;
	mul.lo.s32 	%r474, %r473, %r427;
	cvt.s64.s32 	%rd135, %r474;
	add.s64 	%rd136, %rd135, %rd131;
	shl.b64 	%rd137, %rd136, 3;
	add.s64 	%rd138, %rd1, %rd137;
	ld.global.f64 	%fd248, [%rd138+16];
	div.rn.f64 	%fd249, %fd248, %fd213;
	st.global.f64 	[%rd129+16], %fd249;
	ld.global.f64 	%fd250, [%rd18+-8];
	cvt.rzi.s32.f64 	%r475, %fd250;
	add.s32 	%r476, %r475, -1;
	mul.lo.s32 	%r477, %r476, %r427;
	cvt.s64.s32 	%rd139, %r477;
	add.s64 	%rd140, %rd139, %rd131;
	shl.b64 	%rd141, %rd140, 3;
	add.s64 	%rd142, %rd1, %rd141;
	ld.global.f64 	%fd251, [%rd142+24];
	div.rn.f64 	%fd252, %fd251, %fd213;
	st.global.f64 	[%rd129+24], %fd252;
	add.s32 	%r1042, %r1042, 4;
$L__BB4_10:
	setp.eq.s32 	%p13, %r6, 0;
	@%p13 bra 	$L__BB4_15;
	setp.eq.s32 	%p14, %r6, 1;
	@%p14 bra 	$L__BB4_13;
	ld.global.f64 	%fd253, [%rd18+-8];
	cvt.rzi.s32.f64 	%r478, %fd253;
	add.s32 	%r479, %r478, -1;
	mad.lo.s32 	%r480, %r479, %r427, %r1042;
	mul.wide.s32 	%rd143, %r480, 8;
	add.s64 	%rd144, %rd1, %rd143;
	ld.global.f64 	%fd254, [%rd144];
	div.rn.f64 	%fd255, %fd254, %fd213;
	add.s32 	%r481, %r1042, %r38;
	mul.wide.s32 	%rd145, %r481, 8;
	add.s64 	%rd146, %rd14, %rd145;
	st.global.f64 	[%rd146], %fd255;
	ld.global.f64 	%fd256, [%rd18+-8];
	cvt.rzi.s32.f64 	%r482, %fd256;
	add.s32 	%r483, %r482, -1;
	mul.lo.s32 	%r484, %r483, %r427;
	cvt.s64.s32 	%rd147, %r484;
	cvt.s64.s32 	%rd148, %r1042;
	add.s64 	%rd149, %rd147, %rd148;
	shl.b64 	%rd150, %rd149, 3;
	add.s64 	%rd151, %rd1, %rd150;
	ld.global.f64 	%fd257, [%rd151+8];
	div.rn.f64 	%fd258, %fd257, %fd213;
	st.global.f64 	[%rd146+8], %fd258;
	add.s32 	%r1042, %r1042, 2;
$L__BB4_13:
	setp.eq.s32 	%p15, %r11, 0;
	@%p15 bra 	$L__BB4_15;
	ld.global.f64 	%fd259, [%rd18+-8];
	cvt.rzi.s32.f64 	%r485, %fd259;
	add.s32 	%r486, %r485, -1;
	mad.lo.s32 	%r487, %r486, %r427, %r1042;
	mul.wide.s32 	%rd152, %r487, 8;
	add.s64 	%rd153, %rd1, %rd152;
	ld.global.f64 	%fd260, [%rd153];
	div.rn.f64 	%fd261, %fd260, %fd213;
	add.s32 	%r488, %r1042, %r38;
	mul.wide.s32 	%rd154, %r488, 8;
	add.s64 	%rd155, %rd14, %rd154;
	st.global.f64 	[%rd155], %fd261;
$L__BB4_15:
	@%p16 bra 	$L__BB4_27;
	setp.lt.u32 	%p17, %r7, 7;
	sub.s32 	%r490, %r426, %r1039;
	add.s32 	%r491, %r490, %r2;
	mul.lo.s32 	%r46, %r491, %r425;
	mov.b32 	%r1046, 0;
	@%p17 bra 	$L__BB4_19;
	mov.b32 	%r1044, 0;
$L__BB4_18:
	.pragma "nounroll";
	ld.global.f64 	%fd262, [%rd18+-8];
	cvt.rzi.s32.f64 	%r493, %fd262;
	add.s32 	%r494, %r493, -1;
	mad.lo.s32 	%r495, %r494, %r425, %r1044;
	mul.wide.s32 	%rd156, %r495, 8;
	add.s64 	%rd157, %rd2, %rd156;
	ld.global.f64 	%fd263, [%rd157];
	add.s32 	%r496, %r1044, %r46;
	mul.wide.s32 	%rd158, %r496, 8;
	add.s64 	%rd159, %rd11, %rd158;
	st.global.f64 	[%rd159], %fd263;
	ld.global.f64 	%fd264, [%rd18+-8];
	cvt.rzi.s32.f64 	%r497, %fd264;
	add.s32 	%r498, %r497, -1;
	mul.lo.s32 	%r499, %r498, %r425;
	cvt.s64.s32 	%rd160, %r499;
	cvt.s64.s32 	%rd161, %r1044;
	add.s64 	%rd162, %rd160, %rd161;
	shl.b64 	%rd163, %rd162, 3;
	add.s64 	%rd164, %rd2, %rd163;
	ld.global.f64 	%fd265, [%rd164+8];
	st.global.f64 	[%rd159+8], %fd265;
	ld.global.f64 	%fd266, [%rd18+-8];
	cvt.rzi.s32.f64 	%r500, %fd266;
	add.s32 	%r501, %r500, -1;
	mul.lo.s32 	%r502, %r501, %r425;
	cvt.s64.s32 	%rd165, %r502;
	add.s64 	%rd166, %rd165, %rd161;
	shl.b64 	%rd167, %rd166, 3;
	add.s64 	%rd168, %rd2, %rd167;
	ld.global.f64 	%fd267, [%rd168+16];
	st.global.f64 	[%rd159+16], %fd267;
	ld.global.f64 	%fd268, [%rd18+-8];
	cvt.rzi.s32.f64 	%r503, %fd268;
	add.s32 	%r504, %r503, -1;
	mul.lo.s32 	%r505, %r504, %r425;
	cvt.s64.s32 	%rd169, %r505;
	add.s64 	%rd170, %rd169, %rd161;
	shl.b64 	%rd171, %rd170, 3;
	add.s64 	%rd172, %rd2, %rd171;
	ld.global.f64 	%fd269, [%rd172+24];
	st.global.f64 	[%rd159+24], %fd269;
	ld.global.f64 	%fd270, [%rd18+-8];
	cvt.rzi.s32.f64 	%r506, %fd270;
	add.s32 	%r507, %r506, -1;
	mul.lo.s32 	%r508, %r507, %r425;
	cvt.s64.s32 	%rd173, %r508;
	add.s64 	%rd174, %rd173, %rd161;
	shl.b64 	%rd175, %rd174, 3;
	add.s64 	%rd176, %rd2, %rd175;
	ld.global.f64 	%fd271, [%rd176+32];
	st.global.f64 	[%rd159+32], %fd271;
	ld.global.f64 	%fd272, [%rd18+-8];
	cvt.rzi.s32.f64 	%r509, %fd272;
	add.s32 	%r510, %r509, -1;
	mul.lo.s32 	%r511, %r510, %r425;
	cvt.s64.s32 	%rd177, %r511;
	add.s64 	%rd178, %rd177, %rd161;
	shl.b64 	%rd179, %rd178, 3;
	add.s64 	%rd180, %rd2, %rd179;
	ld.global.f64 	%fd273, [%rd180+40];
	st.global.f64 	[%rd159+40], %fd273;
	ld.global.f64 	%fd274, [%rd18+-8];
	cvt.rzi.s32.f64 	%r512, %fd274;
	add.s32 	%r513, %r512, -1;
	mul.lo.s32 	%r514, %r513, %r425;
	cvt.s64.s32 	%rd181, %r514;
	add.s64 	%rd182, %rd181, %rd161;
	shl.b64 	%rd183, %rd182, 3;
	add.s64 	%rd184, %rd2, %rd183;
	ld.global.f64 	%fd275, [%rd184+48];
	st.global.f64 	[%rd159+48], %fd275;
	ld.global.f64 	%fd276, [%rd18+-8];
	cvt.rzi.s32.f64 	%r515, %fd276;
	add.s32 	%r516, %r515, -1;
	mul.lo.s32 	%r517, %r516, %r425;
	cvt.s64.s32 	%rd185, %r517;
	add.s64 	%rd186, %rd185, %rd161;
	shl.b64 	%rd187, %rd186, 3;
	add.s64 	%rd188, %rd2, %rd187;
	ld.global.f64 	%fd277, [%rd188+56];
	st.global.f64 	[%rd159+56], %fd277;
	add.s32 	%r1044, %r1044, 8;
	setp.ne.s32 	%p18, %r1044, %r12;
	mov.u32 	%r1046, %r12;
	@%p18 bra 	$L__BB4_18;
$L__BB4_19:
	setp.eq.s32 	%p19, %r8, 0;
	@%p19 bra 	$L__BB4_27;
	add.s32 	%r518, %r8, -1;
	setp.lt.u32 	%p20, %r518, 3;
	@%p20 bra 	$L__BB4_22;
	ld.global.f64 	%fd278, [%rd18+-8];
	cvt.rzi.s32.f64 	%r519, %fd278;
	add.s32 	%r520, %r519, -1;
	mad.lo.s32 	%r521, %r520, %r425, %r1046;
	mul.wide.s32 	%rd189, %r521, 8;
	add.s64 	%rd190, %rd2, %rd189;
	ld.global.f64 	%fd279, [%rd190];
	add.s32 	%r522, %r1046, %r46;
	mul.wide.s32 	%rd191, %r522, 8;
	add.s64 	%rd192, %rd11, %rd191;
	st.global.f64 	[%rd192], %fd279;
	ld.global.f64 	%fd280, [%rd18+-8];
	cvt.rzi.s32.f64 	%r523, %fd280;
	add.s32 	%r524, %r523, -1;
	mul.lo.s32 	%r525, %r524, %r425;
	cvt.s64.s32 	%rd193, %r525;
	cvt.u64.u32 	%rd194, %r1046;
	add.s64 	%rd195, %rd193, %rd194;
	shl.b64 	%rd196, %rd195, 3;
	add.s64 	%rd197, %rd2, %rd196;
	ld.global.f64 	%fd281, [%rd197+8];
	st.global.f64 	[%rd192+8], %fd281;
	ld.global.f64 	%fd282, [%rd18+-8];
	cvt.rzi.s32.f64 	%r526, %fd282;
	add.s32 	%r527, %r526, -1;
	mul.lo.s32 	%r528, %r527, %r425;
	cvt.s64.s32 	%rd198, %r528;
	add.s64 	%rd199, %rd198, %rd194;
	shl.b64 	%rd200, %rd199, 3;
	add.s64 	%rd201, %rd2, %rd200;
	ld.global.f64 	%fd283, [%rd201+16];
	st.global.f64 	[%rd192+16], %fd283;
	ld.global.f64 	%fd284, [%rd18+-8];
	cvt.rzi.s32.f64 	%r529, %fd284;
	add.s32 	%r530, %r529, -1;
	mul.lo.s32 	%r531, %r530, %r425;
	cvt.s64.s32 	%rd202, %r531;
	add.s64 	%rd203, %rd202, %rd194;
	shl.b64 	%rd204, %rd203, 3;
	add.s64 	%rd205, %rd2, %rd204;
	ld.global.f64 	%fd285, [%rd205+24];
	st.global.f64 	[%rd192+24], %fd285;
	add.s32 	%r1046, %r1046, 4;
$L__BB4_22:
	setp.eq.s32 	%p21, %r9, 0;
	@%p21 bra 	$L__BB4_27;
	setp.eq.s32 	%p22, %r9, 1;
	@%p22 bra 	$L__BB4_25;
	ld.global.f64 	%fd286, [%rd18+-8];
	cvt.rzi.s32.f64 	%r532, %fd286;
	add.s32 	%r533, %r532, -1;
	mad.lo.s32 	%r534, %r533, %r425, %r1046;
	mul.wide.s32 	%rd206, %r534, 8;
	add.s64 	%rd207, %rd2, %rd206;
	ld.global.f64 	%fd287, [%rd207];
	add.s32 	%r535, %r1046, %r46;
	mul.wide.s32 	%rd208, %r535, 8;
	add.s64 	%rd209, %rd11, %rd208;
	st.global.f64 	[%rd209], %fd287;
	ld.global.f64 	%fd288, [%rd18+-8];
	cvt.rzi.s32.f64 	%r536, %fd288;
	add.s32 	%r537, %r536, -1;
	mul.lo.s32 	%r538, %r537, %r425;
	cvt.s64.s32 	%rd210, %r538;
	cvt.s64.s32 	%rd211, %r1046;
	add.s64 	%rd212, %rd210, %rd211;
	shl.b64 	%rd213, %rd212, 3;
	add.s64 	%rd214, %rd2, %rd213;
	ld.global.f64 	%fd289, [%rd214+8];
	st.global.f64 	[%rd209+8], %fd289;
	add.s32 	%r1046, %r1046, 2;
$L__BB4_25:
	setp.eq.s32 	%p23, %r13, 0;
	@%p23 bra 	$L__BB4_27;
	ld.global.f64 	%fd290, [%rd18+-8];
	cvt.rzi.s32.f64 	%r539, %fd290;
	add.s32 	%r540, %r539, -1;
	mad.lo.s32 	%r541, %r540, %r425, %r1046;
	mul.wide.s32 	%rd215, %r541, 8;
	add.s64 	%rd216, %rd2, %rd215;
	ld.global.f64 	%fd291, [%rd216];
	add.s32 	%r542, %r1046, %r46;
	mul.wide.s32 	%rd217, %r542, 8;
	add.s64 	%rd218, %rd11, %rd217;
	st.global.f64 	[%rd218], %fd291;
$L__BB4_27:
	setp.gt.u32 	%p24, %r1039, 1;
	add.s32 	%r1039, %r1039, -1;
	@%p24 bra 	$L__BB4_3;
	setp.gt.s32 	%p25, %r427, 0;
	mul.lo.s32 	%r14, %r2, %r427;
	mul.lo.s32 	%r15, %r2, %r426;
	@%p25 bra 	$L__BB4_33;
	mov.f64 	%fd292, 0d4338000000000000;
	{
	.reg .b32 %temp; 
	mov.b64 	{%r544, %temp}, %fd292;
	}
	mov.f64 	%fd293, 0dC338000000000000;
	add.rn.f64 	%fd294, %fd292, %fd293;
	mul.f64 	%fd295, %fd294, 0dBFE62E42FEFA39EF;
	fma.rn.f64 	%fd296, %fd294, 0dBC7ABC9E3B39803F, %fd295;
	fma.rn.f64 	%fd297, %fd296, 0d3E5ADE1569CE2BDF, 0d3E928AF3FCA213EA;
	fma.rn.f64 	%fd298, %fd297, %fd296, 0d3EC71DEE62401315;
	fma.rn.f64 	%fd299, %fd298, %fd296, 0d3EFA01997C89EB71;
	fma.rn.f64 	%fd300, %fd299, %fd296, 0d3F2A01A014761F65;
	fma.rn.f64 	%fd301, %fd300, %fd296, 0d3F56C16C1852B7AF;
	fma.rn.f64 	%fd302, %fd301, %fd296, 0d3F81111111122322;
	fma.rn.f64 	%fd303, %fd302, %fd296, 0d3FA55555555502A1;
	fma.rn.f64 	%fd304, %fd303, %fd296, 0d3FC5555555555511;
	fma.rn.f64 	%fd305, %fd304, %fd296, 0d3FE000000000000B;
	fma.rn.f64 	%fd306, %fd305, %fd296, 0d3FF0000000000000;
	fma.rn.f64 	%fd307, %fd306, %fd296, 0d3FF0000000000000;
	{
	.reg .b32 %temp; 
	mov.b64 	{%r545, %temp}, %fd307;
	}
	{
	.reg .b32 %temp; 
	mov.b64 	{%temp, %r546}, %fd307;
	}
	shl.b32 	%r547, %r544, 20;
	add.s32 	%r548, %r547, %r546;
	mov.b64 	%fd1, {%r545, %r548};
	mov.f64 	%fd308, 0d8000000000000000;
	{
	.reg .b32 %temp; 
	mov.b64 	{%temp, %r549}, %fd308;
	}
	mov.b32 	%f8, %r549;
	abs.f32 	%f1, %f8;
	shr.u32 	%r550, %r544, 31;
	add.s32 	%r551, %r544, %r550;
	shr.s32 	%r552, %r551, 1;
	shl.b32 	%r553, %r552, 20;
	add.s32 	%r554, %r546, %r553;
	mov.b64 	%fd309, {%r545, %r554};
	sub.s32 	%r555, %r544, %r552;
	shl.b32 	%r556, %r555, 20;
	add.s32 	%r557, %r556, 1072693248;
	mov.b32 	%r1048, 0;
	mov.b64 	%fd310, {%r1048, %r557};
	mul.f64 	%fd2, %fd310, %fd309;
$L__BB4_30:
	add.s32 	%r56, %r1048, %r15;
	mul.lo.s32 	%r559, %r1048, %r426;
	add.s32 	%r57, %r559, %r15;
	add.s32 	%r560, %r56, %r559;
	mul.wide.s32 	%rd219, %r560, 8;
	add.s64 	%rd19, %rd13, %rd219;
	mov.b32 	%r1049, 0;
$L__BB4_31:
	setp.ne.s32 	%p26, %r1048, %r1049;
	@%p26 bra 	$L__BB4_57;
	setp.geu.f32 	%p29, %f1, 0f40874800;
	setp.lt.f32 	%p30, %f1, 0f4086232B;
	selp.f64 	%fd314, 0d7FF0000000000000, %fd2, %p29;
	selp.f64 	%fd315, %fd1, %fd314, %p30;
	add.f64 	%fd316, %fd214, %fd315;
	mul.f64 	%fd317, %fd212, %fd316;
	st.global.f64 	[%rd19], %fd317;
	bra.uni 	$L__BB4_58;
$L__BB4_33:
	mov.b32 	%r1033, 0;
$L__BB4_34:
	mad.lo.s32 	%r17, %r1033, %r427, %r14;
	add.s32 	%r18, %r1033, %r15;
	mul.lo.s32 	%r565, %r1033, %r426;
	add.s32 	%r19, %r565, %r15;
	add.s32 	%r566, %r18, %r565;
	mul.wide.s32 	%rd224, %r566, 8;
	add.s64 	%rd17, %rd13, %rd224;
	mov.b32 	%r1034, 0;
$L__BB4_35:
	setp.lt.u32 	%p33, %r4, 7;
	mad.lo.s32 	%r21, %r1034, %r427, %r14;
	mov.f64 	%fd1897, 0d0000000000000000;
	mov.b32 	%r1037, 0;
	@%p33 bra 	$L__BB4_38;
	mov.f64 	%fd1897, 0d0000000000000000;
	mov.b32 	%r1035, 0;
$L__BB4_37:
	.pragma "nounroll";
	add.s32 	%r569, %r17, %r1035;
	mul.wide.s32 	%rd225, %r569, 8;
	add.s64 	%rd226, %rd14, %rd225;
	ld.global.f64 	%fd321, [%rd226];
	add.s32 	%r570, %r21, %r1035;
	mul.wide.s32 	%rd227, %r570, 8;
	add.s64 	%rd228, %rd14, %rd227;
	ld.global.f64 	%fd322, [%rd228];
	sub.f64 	%fd323, %fd321, %fd322;
	fma.rn.f64 	%fd324, %fd323, %fd323, %fd1897;
	ld.global.f64 	%fd325, [%rd226+8];
	ld.global.f64 	%fd326, [%rd228+8];
	sub.f64 	%fd327, %fd325, %fd326;
	fma.rn.f64 	%fd328, %fd327, %fd327, %fd324;
	ld.global.f64 	%fd329, [%rd226+16];
	ld.global.f64 	%fd330, [%rd228+16];
	sub.f64 	%fd331, %fd329, %fd330;
	fma.rn.f64 	%fd332, %fd331, %fd331, %fd328;
	ld.global.f64 	%fd333, [%rd226+24];
	ld.global.f64 	%fd334, [%rd228+24];
	sub.f64 	%fd335, %fd333, %fd334;
	fma.rn.f64 	%fd336, %fd335, %fd335, %fd332;
	ld.global.f64 	%fd337, [%rd226+32];
	ld.global.f64 	%fd338, [%rd228+32];
	sub.f64 	%fd339, %fd337, %fd338;
	fma.rn.f64 	%fd340, %fd339, %fd339, %fd336;
	ld.global.f64 	%fd341, [%rd226+40];
	ld.global.f64 	%fd342, [%rd228+40];
	sub.f64 	%fd343, %fd341, %fd342;
	fma.rn.f64 	%fd344, %fd343, %fd343, %fd340;
	ld.global.f64 	%fd345, [%rd226+48];
	ld.global.f64 	%fd346, [%rd228+48];
	sub.f64 	%fd347, %fd345, %fd346;
	fma.rn.f64 	%fd348, %fd347, %fd347, %fd344;
	ld.global.f64 	%fd349, [%rd226+56];
	ld.global.f64 	%fd350, [%rd228+56];
	sub.f64 	%fd351, %fd349, %fd350;
	fma.rn.f64 	%fd1897, %fd351, %fd351, %fd348;
	add.s32 	%r1035, %r1035, 8;
	setp.eq.s32 	%p34, %r1035, %r10;
	mov.u32 	%r1037, %r10;
	@%p34 bra 	$L__BB4_38;
	bra.uni 	$L__BB4_37;
$L__BB4_38:
	setp.eq.s32 	%p35, %r5, 0;
	@%p35 bra 	$L__BB4_46;
	add.s32 	%r571, %r5, -1;
	setp.lt.u32 	%p36, %r571, 3;
	@%p36 bra 	$L__BB4_41;
	add.s32 	%r572, %r17, %r1037;
	mul.wide.s32 	%rd229, %r572, 8;
	add.s64 	%rd230, %rd14, %rd229;
	ld.global.f64 	%fd353, [%rd230];
	add.s32 	%r573, %r21, %r1037;
	mul.wide.s32 	%rd231, %r573, 8;
	add.s64 	%rd232, %rd14, %rd231;
	ld.global.f64 	%fd354, [%rd232];
	sub.f64 	%fd355, %fd353, %fd354;
	fma.rn.f64 	%fd356, %fd355, %fd355, %fd1897;
	ld.global.f64 	%fd357, [%rd230+8];
	ld.global.f64 	%fd358, [%rd232+8];
	sub.f64 	%fd359, %fd357, %fd358;
	fma.rn.f64 	%fd360, %fd359, %fd359, %fd356;
	ld.global.f64 	%fd361, [%rd230+16];
	ld.global.f64 	%fd362, [%rd232+16];
	sub.f64 	%fd363, %fd361, %fd362;
	fma.rn.f64 	%fd364, %fd363, %fd363, %fd360;
	ld.global.f64 	%fd365, [%rd230+24];
	ld.global.f64 	%fd366, [%rd232+24];
	sub.f64 	%fd367, %fd365, %fd366;
	fma.rn.f64 	%fd1897, %fd367, %fd367, %fd364;
	add.s32 	%r1037, %r1037, 4;
$L__BB4_41:
	setp.eq.s32 	%p37, %r6, 0;
	@%p37 bra 	$L__BB4_46;
	setp.eq.s32 	%p38, %r6, 1;
	@%p38 bra 	$L__BB4_44;
	add.s32 	%r574, %r17, %r1037;
	mul.wide.s32 	%rd233, %r574, 8;
	add.s64 	%rd234, %rd14, %rd233;
	ld.global.f64 	%fd369, [%rd234];
	add.s32 	%r575, %r21, %r1037;
	mul.wide.s32 	%rd235, %r575, 8;
	add.s64 	%rd236, %rd14, %rd235;
	ld.global.f64 	%fd370, [%rd236];
	sub.f64 	%fd371, %fd369, %fd370;
	fma.rn.f64 	%fd372, %fd371, %fd371, %fd1897;
	ld.global.f64 	%fd373, [%rd234+8];
	ld.global.f64 	%fd374, [%rd236+8];
	sub.f64 	%fd375, %fd373, %fd374;
	fma.rn.f64 	%fd1897, %fd375, %fd375, %fd372;
	add.s32 	%r1037, %r1037, 2;
$L__BB4_44:
	setp.eq.s32 	%p39, %r11, 0;
	@%p39 bra 	$L__BB4_46;
	add.s32 	%r576, %r17, %r1037;
	mul.wide.s32 	%rd237, %r576, 8;
	add.s64 	%rd238, %rd14, %rd237;
	ld.global.f64 	%fd376, [%rd238];
	add.s32 	%r577, %r21, %r1037;
	mul.wide.s32 	%rd239, %r577, 8;
	add.s64 	%rd240, %rd14, %rd239;
	ld.global.f64 	%fd377, [%rd240];
	sub.f64 	%fd378, %fd376, %fd377;
	fma.rn.f64 	%fd1897, %fd378, %fd378, %fd1897;
$L__BB4_46:
	sqrt.rn.f64 	%fd23, %fd1897;
	setp.eq.s32 	%p40, %r1033, %r1034;
	@%p40 bra 	$L__BB4_51;
	neg.f64 	%fd379, %fd23;
	fma.rn.f64 	%fd380, %fd23, 0dBFF71547652B82FE, 0d4338000000000000;
	{
	.reg .b32 %temp; 
	mov.b64 	{%r24, %temp}, %fd380;
	}
	mov.f64 	%fd381, 0dC338000000000000;
	add.rn.f64 	%fd382, %fd380, %fd381;
	fma.rn.f64 	%fd383, %fd382, 0dBFE62E42FEFA39EF, %fd379;
	fma.rn.f64 	%fd384, %fd382, 0dBC7ABC9E3B39803F, %fd383;
	fma.rn.f64 	%fd385, %fd384, 0d3E5ADE1569CE2BDF, 0d3E928AF3FCA213EA;
	fma.rn.f64 	%fd386, %fd385, %fd384, 0d3EC71DEE62401315;
	fma.rn.f64 	%fd387, %fd386, %fd384, 0d3EFA01997C89EB71;
	fma.rn.f64 	%fd388, %fd387, %fd384, 0d3F2A01A014761F65;
	fma.rn.f64 	%fd389, %fd388, %fd384, 0d3F56C16C1852B7AF;
	fma.rn.f64 	%fd390, %fd389, %fd384, 0d3F81111111122322;
	fma.rn.f64 	%fd391, %fd390, %fd384, 0d3FA55555555502A1;
	fma.rn.f64 	%fd392, %fd391, %fd384, 0d3FC5555555555511;
	fma.rn.f64 	%fd393, %fd392, %fd384, 0d3FE000000000000B;
	fma.rn.f64 	%fd394, %fd393, %fd384, 0d3FF0000000000000;
	fma.rn.f64 	%fd395, %fd394, %fd384, 0d3FF0000000000000;
	{
	.reg .b32 %temp; 
	mov.b64 	{%r25, %temp}, %fd395;
	}
	{
	.reg .b32 %temp; 
	mov.b64 	{%temp, %r26}, %fd395;
	}
	shl.b32 	%r578, %r24, 20;
	add.s32 	%r579, %r578, %r26;
	mov.b64 	%fd1889, {%r25, %r579};
	{
	.reg .b32 %temp; 
	mov.b64 	{%temp, %r580}, %fd379;
	}
	mov.b32 	%f9, %r580;
	abs.f32 	%f2, %f9;
	setp.lt.f32 	%p41, %f2, 0f4086232B;
	@%p41 bra 	$L__BB4_50;
	setp.gt.f64 	%p42, %fd1897, 0d0000000000000000;
	mov.f64 	%fd396, 0d7FF0000000000000;
	sub.f64 	%fd397, %fd396, %fd23;
	selp.f64 	%fd1889, 0d0000000000000000, %fd397, %p42;
	setp.geu.f32 	%p43, %f2, 0f40874800;
	@%p43 bra 	$L__BB4_50;
	shr.u32 	%r581, %r24, 31;
	add.s32 	%r582, %r24, %r581;
	shr.s32 	%r583, %r582, 1;
	shl.b32 	%r584, %r583, 20;
	add.s32 	%r585, %r26, %r584;
	mov.b64 	%fd398, {%r25, %r585};
	sub.s32 	%r586, %r24, %r583;
	shl.b32 	%r587, %r586, 20;
	add.s32 	%r588, %r587, 1072693248;
	mov.b32 	%r589, 0;
	mov.b64 	%fd399, {%r589, %r588};
	mul.f64 	%fd1889, %fd399, %fd398;
$L__BB4_50:
	mul.f64 	%fd400, %fd212, %fd1889;
	mad.lo.s32 	%r590, %r1034, %r426, %r18;
	mul.wide.s32 	%rd241, %r590, 8;
	add.s64 	%rd242, %rd13, %rd241;
	st.global.f64 	[%rd242], %fd400;
	add.s32 	%r591, %r19, %r1034;
	mul.wide.s32 	%rd243, %r591, 8;
	add.s64 	%rd244, %rd13, %rd243;
	st.global.f64 	[%rd244], %fd400;
	bra.uni 	$L__BB4_55;
$L__BB4_51:
	neg.f64 	%fd401, %fd23;
	fma.rn.f64 	%fd402, %fd23, 0dBFF71547652B82FE, 0d4338000000000000;
	{
	.reg .b32 %temp; 
	mov.b64 	{%r27, %temp}, %fd402;
	}
	mov.f64 	%fd403, 0dC338000000000000;
	add.rn.f64 	%fd404, %fd402, %fd403;
	fma.rn.f64 	%fd405, %fd404, 0dBFE62E42FEFA39EF, %fd401;
	fma.rn.f64 	%fd406, %fd404, 0dBC7ABC9E3B39803F, %fd405;
	fma.rn.f64 	%fd407, %fd406, 0d3E5ADE1569CE2BDF, 0d3E928AF3FCA213EA;
	fma.rn.f64 	%fd408, %fd407, %fd406, 0d3EC71DEE62401315;
	fma.rn.f64 	%fd409, %fd408, %fd406, 0d3EFA01997C89EB71;
	fma.rn.f64 	%fd410, %fd409, %fd406, 0d3F2A01A014761F65;
	fma.rn.f64 	%fd411, %fd410, %fd406, 0d3F56C16C1852B7AF;
	fma.rn.f64 	%fd412, %fd411, %fd406, 0d3F81111111122322;
	fma.rn.f64 	%fd413, %fd412, %fd406, 0d3FA55555555502A1;
	fma.rn.f64 	%fd414, %fd413, %fd406, 0d3FC5555555555511;
	fma.rn.f64 	%fd415, %fd414, %fd406, 0d3FE000000000000B;
	fma.rn.f64 	%fd416, %fd415, %fd406, 0d3FF0000000000000;
	fma.rn.f64 	%fd417, %fd416, %fd406, 0d3FF0000000000000;
	{
	.reg .b32 %temp; 
	mov.b64 	{%r28, %temp}, %fd417;
	}
	{
	.reg .b32 %temp; 
	mov.b64 	{%temp, %r29}, %fd417;
	}
	shl.b32 	%r592, %r27, 20;
	add.s32 	%r593, %r592, %r29;
	mov.b64 	%fd1890, {%r28, %r593};
	{
	.reg .b32 %temp; 
	mov.b64 	{%temp, %r594}, %fd401;
	}
	mov.b32 	%f10, %r594;
	abs.f32 	%f3, %f10;
	setp.lt.f32 	%p44, %f3, 0f4086232B;
	@%p44 bra 	$L__BB4_54;
	setp.gt.f64 	%p45, %fd1897, 0d0000000000000000;
	mov.f64 	%fd418, 0d7FF0000000000000;
	sub.f64 	%fd419, %fd418, %fd23;
	selp.f64 	%fd1890, 0d0000000000000000, %fd419, %p45;
	setp.geu.f32 	%p46, %f3, 0f40874800;
	@%p46 bra 	$L__BB4_54;
	shr.u32 	%r595, %r27, 31;
	add.s32 	%r596, %r27, %r595;
	shr.s32 	%r597, %r596, 1;
	shl.b32 	%r598, %r597, 20;
	add.s32 	%r599, %r29, %r598;
	mov.b64 	%fd420, {%r28, %r599};
	sub.s32 	%r600, %r27, %r597;
	shl.b32 	%r601, %r600, 20;
	add.s32 	%r602, %r601, 1072693248;
	mov.b32 	%r603, 0;
	mov.b64 	%fd421, {%r603, %r602};
	mul.f64 	%fd1890, %fd421, %fd420;
$L__BB4_54:
	add.f64 	%fd422, %fd214, %fd1890;
	mul.f64 	%fd423, %fd212, %fd422;
	st.global.f64 	[%rd17], %fd423;
$L__BB4_55:
	add.s32 	%r1034, %r1034, 1;
	@%p40 bra 	$L__BB4_56;
	bra.uni 	$L__BB4_35;
$L__BB4_56:
	add.s32 	%r1033, %r1033, 1;
	setp.eq.s32 	%p48, %r1033, %r426;
	@%p48 bra 	$L__BB4_60;
	bra.uni 	$L__BB4_34;
$L__BB4_57:
	setp.geu.f32 	%p27, %f1, 0f40874800;
	setp.lt.f32 	%p28, %f1, 0f4086232B;
	selp.f64 	%fd311, 0d7FF0000000000000, %fd2, %p27;
	selp.f64 	%fd312, %fd1, %fd311, %p28;
	mul.f64 	%fd313, %fd212, %fd312;
	mad.lo.s32 	%r561, %r1049, %r426, %r56;
	mul.wide.s32 	%rd220, %r561, 8;
	add.s64 	%rd221, %rd13, %rd220;
	st.global.f64 	[%rd221], %fd313;
	add.s32 	%r562, %r57, %r1049;
	mul.wide.s32 	%rd222, %r562, 8;
	add.s64 	%rd223, %rd13, %rd222;
	st.global.f64 	[%rd223], %fd313;
$L__BB4_58:
	add.s32 	%r1049, %r1049, 1;
	@%p26 bra 	$L__BB4_31;
	add.s32 	%r1048, %r1048, 1;
	setp.ne.s32 	%p32, %r1048, %r426;
	@%p32 bra 	$L__BB4_30;
$L__BB4_60:
	setp.lt.s32 	%p49, %r426, 1;
	setp.eq.s16 	%p50, %rs43, 0;
	or.pred  	%p51, %p50, %p49;
	@%p51 bra 	$L__BB4_129;
	setp.lt.s32 	%p52, %r427, 1;
	mul.lo.s32 	%r604, %r426, %r1;
	mul.lo.s32 	%r61, %r604, %r427;
	mul.lo.s32 	%r605, %r604, %r426;
	mul.lo.s32 	%r62, %r605, %r428;
	mul.lo.s32 	%r63, %r428, %r426;
	@%p52 bra 	$L__BB4_116;
	setp.lt.s32 	%p79, %r428, 1;
	@%p79 bra 	$L__BB4_96;
	add.s32 	%r64, %r427, -1;
	and.b32  	%r65, %r427, 7;
	and.b32  	%r66, %r427, 3;
	add.s32 	%r67, %r428, -1;
	and.b32  	%r68, %r428, 15;
	and.b32  	%r69, %r428, 7;
	and.b32  	%r70, %r427, 2147483640;
	and.b32  	%r71, %r427, 1;
	and.b32  	%r72, %r428, 2147483632;
	and.b32  	%r73, %r428, 3;
	mov.b32 	%r1050, 0;
$L__BB4_64:
	mad.lo.s32 	%r75, %r1050, %r427, %r61;
	mad.lo.s32 	%r76, %r63, %r1050, %r62;
	mad.lo.s32 	%r685, %r1050, %r428, %r76;
	mul.wide.s32 	%rd286, %r685, 8;
	add.s64 	%rd20, %rd15, %rd286;
	mov.b32 	%r1051, 0;
$L__BB4_65:
	setp.lt.u32 	%p93, %r64, 7;
	mad.lo.s32 	%r78, %r1051, %r427, %r61;
	mov.f64 	%fd1906, 0d0000000000000000;
	mov.b32 	%r1058, 0;
	@%p93 bra 	$L__BB4_68;
	mov.f64 	%fd1906, 0d0000000000000000;
	mov.b32 	%r1052, 0;
$L__BB4_67:
	.pragma "nounroll";
	add.s32 	%r688, %r75, %r1052;
	mul.wide.s32 	%rd287, %r688, 8;
	add.s64 	%rd288, %rd14, %rd287;
	ld.global.f64 	%fd624, [%rd288];
	add.s32 	%r689, %r78, %r1052;
	mul.wide.s32 	%rd289, %r689, 8;
	add.s64 	%rd290, %rd14, %rd289;
	ld.global.f64 	%fd625, [%rd290];
	sub.f64 	%fd626, %fd624, %fd625;
	fma.rn.f64 	%fd627, %fd626, %fd626, %fd1906;
	ld.global.f64 	%fd628, [%rd288+8];
	ld.global.f64 	%fd629, [%rd290+8];
	sub.f64 	%fd630, %fd628, %fd629;
	fma.rn.f64 	%fd631, %fd630, %fd630, %fd627;
	ld.global.f64 	%fd632, [%rd288+16];
	ld.global.f64 	%fd633, [%rd290+16];
	sub.f64 	%fd634, %fd632, %fd633;
	fma.rn.f64 	%fd635, %fd634, %fd634, %fd631;
	ld.global.f64 	%fd636, [%rd288+24];
	ld.global.f64 	%fd637, [%rd290+24];
	sub.f64 	%fd638, %fd636, %fd637;
	fma.rn.f64 	%fd639, %fd638, %fd638, %fd635;
	ld.global.f64 	%fd640, [%rd288+32];
	ld.global.f64 	%fd641, [%rd290+32];
	sub.f64 	%fd642, %fd640, %fd641;
	fma.rn.f64 	%fd643, %fd642, %fd642, %fd639;
	ld.global.f64 	%fd644, [%rd288+40];
	ld.global.f64 	%fd645, [%rd290+40];
	sub.f64 	%fd646, %fd644, %fd645;
	fma.rn.f64 	%fd647, %fd646, %fd646, %fd643;
	ld.global.f64 	%fd648, [%rd288+48];
	ld.global.f64 	%fd649, [%rd290+48];
	sub.f64 	%fd650, %fd648, %fd649;
	fma.rn.f64 	%fd651, %fd650, %fd650, %fd647;
	ld.global.f64 	%fd652, [%rd288+56];
	ld.global.f64 	%fd653, [%rd290+56];
	sub.f64 	%fd654, %fd652, %fd653;
	fma.rn.f64 	%fd1906, %fd654, %fd654, %fd651;
	add.s32 	%r1052, %r1052, 8;
	setp.eq.s32 	%p94, %r1052, %r70;
	mov.u32 	%r1058, %r70;
	@%p94 bra 	$L__BB4_68;
	bra.uni 	$L__BB4_67;
$L__BB4_68:
	setp.eq.s32 	%p95, %r65, 0;
	@%p95 bra 	$L__BB4_76;
	add.s32 	%r690, %r65, -1;
	setp.lt.u32 	%p96, %r690, 3;
	@%p96 bra 	$L__BB4_71;
	add.s32 	%r691, %r75, %r1058;
	mul.wide.s32 	%rd291, %r691, 8;
	add.s64 	%rd292, %rd14, %rd291;
	ld.global.f64 	%fd656, [%rd292];
	add.s32 	%r692, %r78, %r1058;
	mul.wide.s32 	%rd293, %r692, 8;
	add.s64 	%rd294, %rd14, %rd293;
	ld.global.f64 	%fd657, [%rd294];
	sub.f64 	%fd658, %fd656, %fd657;
	fma.rn.f64 	%fd659, %fd658, %fd658, %fd1906;
	ld.global.f64 	%fd660, [%rd292+8];
	ld.global.f64 	%fd661, [%rd294+8];
	sub.f64 	%fd662, %fd660, %fd661;
	fma.rn.f64 	%fd663, %fd662, %fd662, %fd659;
	ld.global.f64 	%fd664, [%rd292+16];
	ld.global.f64 	%fd665, [%rd294+16];
	sub.f64 	%fd666, %fd664, %fd665;
	fma.rn.f64 	%fd667, %fd666, %fd666, %fd663;
	ld.global.f64 	%fd668, [%rd292+24];
	ld.global.f64 	%fd669, [%rd294+24];
	sub.f64 	%fd670, %fd668, %fd669;
	fma.rn.f64 	%fd1906, %fd670, %fd670, %fd667;
	add.s32 	%r1058, %r1058, 4;
$L__BB4_71:
	setp.eq.s32 	%p97, %r66, 0;
	@%p97 bra 	$L__BB4_76;
	setp.eq.s32 	%p98, %r66, 1;
	@%p98 bra 	$L__BB4_74;
	add.s32 	%r693, %r75, %r1058;
	mul.wide.s32 	%rd295, %r693, 8;
	add.s64 	%rd296, %rd14, %rd295;
	ld.global.f64 	%fd672, [%rd296];
	add.s32 	%r694, %r78, %r1058;
	mul.wide.s32 	%rd297, %r694, 8;
	add.s64 	%rd298, %rd14, %rd297;
	ld.global.f64 	%fd673, [%rd298];
	sub.f64 	%fd674, %fd672, %fd673;
	fma.rn.f64 	%fd675, %fd674, %fd674, %fd1906;
	ld.global.f64 	%fd676, [%rd296+8];
	ld.global.f64 	%fd677, [%rd298+8];
	sub.f64 	%fd678, %fd676, %fd677;
	fma.rn.f64 	%fd1906, %fd678, %fd678, %fd675;
	add.s32 	%r1058, %r1058, 2;
$L__BB4_74:
	setp.eq.s32 	%p99, %r71, 0;
	@%p99 bra 	$L__BB4_76;
	add.s32 	%r695, %r75, %r1058;
	mul.wide.s32 	%rd299, %r695, 8;
	add.s64 	%rd300, %rd14, %rd299;
	ld.global.f64 	%fd679, [%rd300];
	add.s32 	%r696, %r78, %r1058;
	mul.wide.s32 	%rd301, %r696, 8;
	add.s64 	%rd302, %rd14, %rd301;
	ld.global.f64 	%fd680, [%rd302];
	sub.f64 	%fd681, %fd679, %fd680;
	fma.rn.f64 	%fd1906, %fd681, %fd681, %fd1906;
$L__BB4_76:
	sqrt.rn.f64 	%fd39, %fd1906;
	neg.f64 	%fd682, %fd39;
	fma.rn.f64 	%fd683, %fd39, 0dBFF71547652B82FE, 0d4338000000000000;
	{
	.reg .b32 %temp; 
	mov.b64 	{%r95, %temp}, %fd683;
	}
	mov.f64 	%fd684, 0dC338000000000000;
	add.rn.f64 	%fd685, %fd683, %fd684;
	fma.rn.f64 	%fd686, %fd685, 0dBFE62E42FEFA39EF, %fd682;
	fma.rn.f64 	%fd687, %fd685, 0dBC7ABC9E3B39803F, %fd686;
	fma.rn.f64 	%fd688, %fd687, 0d3E5ADE1569CE2BDF, 0d3E928AF3FCA213EA;
	fma.rn.f64 	%fd689, %fd688, %fd687, 0d3EC71DEE62401315;
	fma.rn.f64 	%fd690, %fd689, %fd687, 0d3EFA01997C89EB71;
	fma.rn.f64 	%fd691, %fd690, %fd687, 0d3F2A01A014761F65;
	fma.rn.f64 	%fd692, %fd691, %fd687, 0d3F56C16C1852B7AF;
	fma.rn.f64 	%fd693, %fd692, %fd687, 0d3F81111111122322;
	fma.rn.f64 	%fd694, %fd693, %fd687, 0d3FA55555555502A1;
	fma.rn.f64 	%fd695, %fd694, %fd687, 0d3FC5555555555511;
	fma.rn.f64 	%fd696, %fd695, %fd687, 0d3FE000000000000B;
	fma.rn.f64 	%fd697, %fd696, %fd687, 0d3FF0000000000000;
	fma.rn.f64 	%fd698, %fd697, %fd687, 0d3FF0000000000000;
	{
	.reg .b32 %temp; 
	mov.b64 	{%r96, %temp}, %fd698;
	}
	{
	.reg .b32 %temp; 
	mov.b64 	{%temp, %r97}, %fd698;
	}
	shl.b32 	%r697, %r95, 20;
	add.s32 	%r698, %r697, %r97;
	mov.b64 	%fd1899, {%r96, %r698};
	{
	.reg .b32 %temp; 
	mov.b64 	{%temp, %r699}, %fd682;
	}
	mov.b32 	%f14, %r699;
	abs.f32 	%f4, %f14;
	setp.lt.f32 	%p100, %f4, 0f4086232B;
	@%p100 bra 	$L__BB4_79;
	setp.gt.f64 	%p101, %fd1906, 0d0000000000000000;
	mov.f64 	%fd699, 0d7FF0000000000000;
	sub.f64 	%fd700, %fd699, %fd39;
	selp.f64 	%fd1899, 0d0000000000000000, %fd700, %p101;
	setp.geu.f32 	%p102, %f4, 0f40874800;
	@%p102 bra 	$L__BB4_79;
	shr.u32 	%r700, %r95, 31;
	add.s32 	%r701, %r95, %r700;
	shr.s32 	%r702, %r701, 1;
	shl.b32 	%r703, %r702, 20;
	add.s32 	%r704, %r97, %r703;
	mov.b64 	%fd701, {%r96, %r704};
	sub.s32 	%r705, %r95, %r702;
	shl.b32 	%r706, %r705, 20;
	add.s32 	%r707, %r706, 1072693248;
	mov.b32 	%r708, 0;
	mov.b64 	%fd702, {%r708, %r707};
	mul.f64 	%fd1899, %fd702, %fd701;
$L__BB4_79:
	mad.lo.s32 	%r709, %r1051, %r428, %r76;
	mul.wide.s32 	%rd303, %r709, 8;
	add.s64 	%rd21, %rd15, %rd303;
	ld.global.f64 	%fd703, [%rd21];
	add.f64 	%fd704, %fd1899, %fd703;
	st.global.f64 	[%rd21], %fd704;
	mul.f64 	%fd705, %fd212, %fd1899;
	mul.f64 	%fd706, %fd39, %fd705;
	div.rn.f64 	%fd707, %fd706, %fd213;
	ld.global.f64 	%fd708, [%rd21+8];
	add.f64 	%fd709, %fd708, %fd707;
	st.global.f64 	[%rd21+8], %fd709;
	setp.eq.s32 	%p103, %r1050, %r1051;
	@%p103 bra 	$L__BB4_80;
	bra.uni 	$L__BB4_83;
$L__BB4_80:
	ld.global.f64 	%fd741, [%rd20];
	add.f64 	%fd742, %fd214, %fd741;
	st.global.f64 	[%rd20], %fd742;
	st.global.f64 	[%rd20+16], %fd212;
$L__BB4_81:
	add.s32 	%r1051, %r1051, 1;
	@%p103 bra 	$L__BB4_82;
	bra.uni 	$L__BB4_65;
$L__BB4_82:
	add.s32 	%r1050, %r1050, 1;
	setp.eq.s32 	%p114, %r1050, %r426;
	@%p114 bra 	$L__BB4_129;
	bra.uni 	$L__BB4_64;
$L__BB4_83:
	setp.lt.u32 	%p104, %r67, 15;
	mad.lo.s32 	%r711, %r1051, %r426, %r1050;
	mad.lo.s32 	%r84, %r711, %r428, %r62;
	mov.b32 	%r1055, 0;
	@%p104 bra 	$L__BB4_86;
	mov.b32 	%r1053, 0;
$L__BB4_85:
	.pragma "nounroll";
	mul.wide.s32 	%rd304, %r1053, 8;
	add.s64 	%rd305, %rd21, %rd304;
	ld.global.f64 	%fd710, [%rd305];
	add.s32 	%r713, %r84, %r1053;
	mul.wide.s32 	%rd306, %r713, 8;
	add.s64 	%rd307, %rd15, %rd306;
	st.global.f64 	[%rd307], %fd710;
	ld.global.f64 	%fd711, [%rd305+8];
	st.global.f64 	[%rd307+8], %fd711;
	ld.global.f64 	%fd712, [%rd305+16];
	st.global.f64 	[%rd307+16], %fd712;
	ld.global.f64 	%fd713, [%rd305+24];
	st.global.f64 	[%rd307+24], %fd713;
	ld.global.f64 	%fd714, [%rd305+32];
	st.global.f64 	[%rd307+32], %fd714;
	ld.global.f64 	%fd715, [%rd305+40];
	st.global.f64 	[%rd307+40], %fd715;
	ld.global.f64 	%fd716, [%rd305+48];
	st.global.f64 	[%rd307+48], %fd716;
	ld.global.f64 	%fd717, [%rd305+56];
	st.global.f64 	[%rd307+56], %fd717;
	ld.global.f64 	%fd718, [%rd305+64];
	st.global.f64 	[%rd307+64], %fd718;
	ld.global.f64 	%fd719, [%rd305+72];
	st.global.f64 	[%rd307+72], %fd719;
	ld.global.f64 	%fd720, [%rd305+80];
	st.global.f64 	[%rd307+80], %fd720;
	ld.global.f64 	%fd721, [%rd305+88];
	st.global.f64 	[%rd307+88], %fd721;
	ld.global.f64 	%fd722, [%rd305+96];
	st.global.f64 	[%rd307+96], %fd722;
	ld.global.f64 	%fd723, [%rd305+104];
	st.global.f64 	[%rd307+104], %fd723;
	ld.global.f64 	%fd724, [%rd305+112];
	st.global.f64 	[%rd307+112], %fd724;
	ld.global.f64 	%fd725, [%rd305+120];
	st.global.f64 	[%rd307+120], %fd725;
	add.s32 	%r1053, %r1053, 16;
	setp.eq.s32 	%p105, %r1053, %r72;
	mov.u32 	%r1055, %r72;
	@%p105 bra 	$L__BB4_86;
	bra.uni 	$L__BB4_85;
$L__BB4_86:
	setp.eq.s32 	%p106, %r68, 0;
	@%p106 bra 	$L__BB4_81;
	add.s32 	%r714, %r68, -1;
	setp.lt.u32 	%p107, %r714, 7;
	@%p107 bra 	$L__BB4_89;
	mul.wide.u32 	%rd308, %r1055, 8;
	add.s64 	%rd309, %rd21, %rd308;
	ld.global.f64 	%fd726, [%rd309];
	add.s32 	%r715, %r84, %r1055;
	mul.wide.s32 	%rd310, %r715, 8;
	add.s64 	%rd311, %rd15, %rd310;
	st.global.f64 	[%rd311], %fd726;
	ld.global.f64 	%fd727, [%rd309+8];
	st.global.f64 	[%rd311+8], %fd727;
	ld.global.f64 	%fd728, [%rd309+16];
	st.global.f64 	[%rd311+16], %fd728;
	ld.global.f64 	%fd729, [%rd309+24];
	st.global.f64 	[%rd311+24], %fd729;
	ld.global.f64 	%fd730, [%rd309+32];
	st.global.f64 	[%rd311+32], %fd730;
	ld.global.f64 	%fd731, [%rd309+40];
	st.global.f64 	[%rd311+40], %fd731;
	ld.global.f64 	%fd732, [%rd309+48];
	st.global.f64 	[%rd311+48], %fd732;
	ld.global.f64 	%fd733, [%rd309+56];
	st.global.f64 	[%rd311+56], %fd733;
	add.s32 	%r1055, %r1055, 8;
$L__BB4_89:
	setp.eq.s32 	%p108, %r69, 0;
	@%p108 bra 	$L__BB4_81;
	add.s32 	%r716, %r69, -1;
	setp.lt.u32 	%p109, %r716, 3;
	@%p109 bra 	$L__BB4_92;
	mul.wide.s32 	%rd312, %r1055, 8;
	add.s64 	%rd313, %rd21, %rd312;
	ld.global.f64 	%fd734, [%rd313];
	add.s32 	%r717, %r84, %r1055;
	mul.wide.s32 	%rd314, %r717, 8;
	add.s64 	%rd315, %rd15, %rd314;
	st.global.f64 	[%rd315], %fd734;
	ld.global.f64 	%fd735, [%rd313+8];
	st.global.f64 	[%rd315+8], %fd735;
	ld.global.f64 	%fd736, [%rd313+16];
	st.global.f64 	[%rd315+16], %fd736;
	ld.global.f64 	%fd737, [%rd313+24];
	st.global.f64 	[%rd315+24], %fd737;
	add.s32 	%r1055, %r1055, 4;
$L__BB4_92:
	setp.eq.s32 	%p110, %r73, 0;
	@%p110 bra 	$L__BB4_81;
	setp.eq.s32 	%p111, %r73, 1;
	mul.wide.s32 	%rd316, %r1055, 8;
	add.s64 	%rd22, %rd21, %rd316;
	ld.global.f64 	%fd738, [%rd22];
	add.s32 	%r718, %r84, %r1055;
	mul.wide.s32 	%rd317, %r718, 8;
	add.s64 	%rd23, %rd15, %rd317;
	st.global.f64 	[%rd23], %fd738;
	@%p111 bra 	$L__BB4_81;
	setp.eq.s32 	%p112, %r73, 2;
	ld.global.f64 	%fd739, [%rd22+8];
	st.global.f64 	[%rd23+8], %fd739;
	@%p112 bra 	$L__BB4_81;
	ld.global.f64 	%fd740, [%rd22+16];
	st.global.f64 	[%rd23+16], %fd740;
	bra.uni 	$L__BB4_81;
$L__BB4_96:
	add.s32 	%r99, %r427, -1;
	and.b32  	%r100, %r427, 7;
	and.b32  	%r101, %r427, 3;
	and.b32  	%r102, %r427, 2147483640;
	and.b32  	%r103, %r427, 1;
	mov.b32 	%r1060, 0;
$L__BB4_97:
	mad.lo.s32 	%r105, %r1060, %r427, %r61;
	mad.lo.s32 	%r106, %r63, %r1060, %r62;
	mad.lo.s32 	%r658, %r1060, %r428, %r106;
	mul.wide.s32 	%rd267, %r658, 8;
	add.s64 	%rd24, %rd15, %rd267;
	mov.b32 	%r1061, 0;
$L__BB4_98:
	setp.lt.u32 	%p80, %r99, 7;
	mad.lo.s32 	%r108, %r1061, %r427, %r61;
	mov.f64 	%fd1915, 0d0000000000000000;
	mov.b32 	%r1064, 0;
	@%p80 bra 	$L__BB4_101;
	mov.f64 	%fd1915, 0d0000000000000000;
	mov.b32 	%r1062, 0;
$L__BB4_100:
	.pragma "nounroll";
	add.s32 	%r661, %r105, %r1062;
	mul.wide.s32 	%rd268, %r661, 8;
	add.s64 	%rd269, %rd14, %rd268;
	ld.global.f64 	%fd533, [%rd269];
	add.s32 	%r662, %r108, %r1062;
	mul.wide.s32 	%rd270, %r662, 8;
	add.s64 	%rd271, %rd14, %rd270;
	ld.global.f64 	%fd534, [%rd271];
	sub.f64 	%fd535, %fd533, %fd534;
	fma.rn.f64 	%fd536, %fd535, %fd535, %fd1915;
	ld.global.f64 	%fd537, [%rd269+8];
	ld.global.f64 	%fd538, [%rd271+8];
	sub.f64 	%fd539, %fd537, %fd538;
	fma.rn.f64 	%fd540, %fd539, %fd539, %fd536;
	ld.global.f64 	%fd541, [%rd269+16];
	ld.global.f64 	%fd542, [%rd271+16];
	sub.f64 	%fd543, %fd541, %fd542;
	fma.rn.f64 	%fd544, %fd543, %fd543, %fd540;
	ld.global.f64 	%fd545, [%rd269+24];
	ld.global.f64 	%fd546, [%rd271+24];
	sub.f64 	%fd547, %fd545, %fd546;
	fma.rn.f64 	%fd548, %fd547, %fd547, %fd544;
	ld.global.f64 	%fd549, [%rd269+32];
	ld.global.f64 	%fd550, [%rd271+32];
	sub.f64 	%fd551, %fd549, %fd550;
	fma.rn.f64 	%fd552, %fd551, %fd551, %fd548;
	ld.global.f64 	%fd553, [%rd269+40];
	ld.global.f64 	%fd554, [%rd271+40];
	sub.f64 	%fd555, %fd553, %fd554;
	fma.rn.f64 	%fd556, %fd555, %fd555, %fd552;
	ld.global.f64 	%fd557, [%rd269+48];
	ld.global.f64 	%fd558, [%rd271+48];
	sub.f64 	%fd559, %fd557, %fd558;
	fma.rn.f64 	%fd560, %fd559, %fd559, %fd556;
	ld.global.f64 	%fd561, [%rd269+56];
	ld.global.f64 	%fd562, [%rd271+56];
	sub.f64 	%fd563, %fd561, %fd562;
	fma.rn.f64 	%fd1915, %fd563, %fd563, %fd560;
	add.s32 	%r1062, %r1062, 8;
	setp.eq.s32 	%p81, %r1062, %r102;
	mov.u32 	%r1064, %r102;
	@%p81 bra 	$L__BB4_101;
	bra.uni 	$L__BB4_100;
$L__BB4_101:
	setp.eq.s32 	%p82, %r100, 0;
	@%p82 bra 	$L__BB4_109;
	add.s32 	%r663, %r100, -1;
	setp.lt.u32 	%p83, %r663, 3;
	@%p83 bra 	$L__BB4_104;
	add.s32 	%r664, %r105, %r1064;
	mul.wide.s32 	%rd272, %r664, 8;
	add.s64 	%rd273, %rd14, %rd272;
	ld.global.f64 	%fd565, [%rd273];
	add.s32 	%r665, %r108, %r1064;
	mul.wide.s32 	%rd274, %r665, 8;
	add.s64 	%rd275, %rd14, %rd274;
	ld.global.f64 	%fd566, [%rd275];
	sub.f64 	%fd567, %fd565, %fd566;
	fma.rn.f64 	%fd568, %fd567, %fd567, %fd1915;
	ld.global.f64 	%fd569, [%rd273+8];
	ld.global.f64 	%fd570, [%rd275+8];
	sub.f64 	%fd571, %fd569, %fd570;
	fma.rn.f64 	%fd572, %fd571, %fd571, %fd568;
	ld.global.f64 	%fd573, [%rd273+16];
	ld.global.f64 	%fd574, [%rd275+16];
	sub.f64 	%fd575, %fd573, %fd574;
	fma.rn.f64 	%fd576, %fd575, %fd575, %fd572;
	ld.global.f64 	%fd577, [%rd273+24];
	ld.global.f64 	%fd578, [%rd275+24];
	sub.f64 	%fd579, %fd577, %fd578;
	fma.rn.f64 	%fd1915, %fd579, %fd579, %fd576;
	add.s32 	%r1064, %r1064, 4;
$L__BB4_104:
	setp.eq.s32 	%p84, %r101, 0;
	@%p84 bra 	$L__BB4_109;
	setp.eq.s32 	%p85, %r101, 1;
	@%p85 bra 	$L__BB4_107;
	add.s32 	%r666, %r105, %r1064;
	mul.wide.s32 	%rd276, %r666, 8;
	add.s64 	%rd277, %rd14, %rd276;
	ld.global.f64 	%fd581, [%rd277];
	add.s32 	%r667, %r108, %r1064;
	mul.wide.s32 	%rd278, %r667, 8;
	add.s64 	%rd279, %rd14, %rd278;
	ld.global.f64 	%fd582, [%rd279];
	sub.f64 	%fd583, %fd581, %fd582;
	fma.rn.f64 	%fd584, %fd583, %fd583, %fd1915;
	ld.global.f64 	%fd585, [%rd277+8];
	ld.global.f64 	%fd586, [%rd279+8];
	sub.f64 	%fd587, %fd585, %fd586;
	fma.rn.f64 	%fd1915, %fd587, %fd587, %fd584;
	add.s32 	%r1064, %r1064, 2;
$L__BB4_107:
	setp.eq.s32 	%p86, %r103, 0;
	@%p86 bra 	$L__BB4_109;
	add.s32 	%r668, %r105, %r1064;
	mul.wide.s32 	%rd280, %r668, 8;
	add.s64 	%rd281, %rd14, %rd280;
	ld.global.f64 	%fd588, [%rd281];
	add.s32 	%r669, %r108, %r1064;
	mul.wide.s32 	%rd282, %r669, 8;
	add.s64 	%rd283, %rd14, %rd282;
	ld.global.f64 	%fd589, [%rd283];
	sub.f64 	%fd590, %fd588, %fd589;
	fma.rn.f64 	%fd1915, %fd590, %fd590, %fd1915;
$L__BB4_109:
	sqrt.rn.f64 	%fd56, %fd1915;
	neg.f64 	%fd591, %fd56;
	fma.rn.f64 	%fd592, %fd56, 0dBFF71547652B82FE, 0d4338000000000000;
	{
	.reg .b32 %temp; 
	mov.b64 	{%r117, %temp}, %fd592;
	}
	mov.f64 	%fd593, 0dC338000000000000;
	add.rn.f64 	%fd594, %fd592, %fd593;
	fma.rn.f64 	%fd595, %fd594, 0dBFE62E42FEFA39EF, %fd591;
	fma.rn.f64 	%fd596, %fd594, 0dBC7ABC9E3B39803F, %fd595;
	fma.rn.f64 	%fd597, %fd596, 0d3E5ADE1569CE2BDF, 0d3E928AF3FCA213EA;
	fma.rn.f64 	%fd598, %fd597, %fd596, 0d3EC71DEE62401315;
	fma.rn.f64 	%fd599, %fd598, %fd596, 0d3EFA01997C89EB71;
	fma.rn.f64 	%fd600, %fd599, %fd596, 0d3F2A01A014761F65;
	fma.rn.f64 	%fd601, %fd600, %fd596, 0d3F56C16C1852B7AF;
	fma.rn.f64 	%fd602, %fd601, %fd596, 0d3F81111111122322;
	fma.rn.f64 	%fd603, %fd602, %fd596, 0d3FA55555555502A1;
	fma.rn.f64 	%fd604, %fd603, %fd596, 0d3FC5555555555511;
	fma.rn.f64 	%fd605, %fd604, %fd596, 0d3FE000000000000B;
	fma.rn.f64 	%fd606, %fd605, %fd596, 0d3FF0000000000000;
	fma.rn.f64 	%fd607, %fd606, %fd596, 0d3FF0000000000000;
	{
	.reg .b32 %temp; 
	mov.b64 	{%r118, %temp}, %fd607;
	}
	{
	.reg .b32 %temp; 
	mov.b64 	{%temp, %r119}, %fd607;
	}
	shl.b32 	%r670, %r117, 20;
	add.s32 	%r671, %r670, %r119;
	mov.b64 	%fd1908, {%r118, %r671};
	{
	.reg .b32 %temp; 
	mov.b64 	{%temp, %r672}, %fd591;
	}
	mov.b32 	%f13, %r672;
	abs.f32 	%f5, %f13;
	setp.lt.f32 	%p87, %f5, 0f4086232B;
	@%p87 bra 	$L__BB4_112;
	setp.gt.f64 	%p88, %fd1915, 0d0000000000000000;
	mov.f64 	%fd608, 0d7FF0000000000000;
	sub.f64 	%fd609, %fd608, %fd56;
	selp.f64 	%fd1908, 0d0000000000000000, %fd609, %p88;
	setp.geu.f32 	%p89, %f5, 0f40874800;
	@%p89 bra 	$L__BB4_112;
	shr.u32 	%r673, %r117, 31;
	add.s32 	%r674, %r117, %r673;
	shr.s32 	%r675, %r674, 1;
	shl.b32 	%r676, %r675, 20;
	add.s32 	%r677, %r119, %r676;
	mov.b64 	%fd610, {%r118, %r677};
	sub.s32 	%r678, %r117, %r675;
	shl.b32 	%r679, %r678, 20;
	add.s32 	%r680, %r679, 1072693248;
	mov.b32 	%r681, 0;
	mov.b64 	%fd611, {%r681, %r680};
	mul.f64 	%fd1908, %fd611, %fd610;
$L__BB4_112:
	mad.lo.s32 	%r682, %r1061, %r428, %r106;
	mul.wide.s32 	%rd284, %r682, 8;
	add.s64 	%rd285, %rd15, %rd284;
	ld.global.f64 	%fd612, [%rd285];
	add.f64 	%fd613, %fd1908, %fd612;
	st.global.f64 	[%rd285], %fd613;
	mul.f64 	%fd614, %fd212, %fd1908;
	mul.f64 	%fd615, %fd56, %fd614;
	div.rn.f64 	%fd616, %fd615, %fd213;
	ld.global.f64 	%fd617, [%rd285+8];
	add.f64 	%fd618, %fd617, %fd616;
	st.global.f64 	[%rd285+8], %fd618;
	setp.ne.s32 	%p90, %r1060, %r1061;
	@%p90 bra 	$L__BB4_114;
	ld.global.f64 	%fd619, [%rd24];
	add.f64 	%fd620, %fd214, %fd619;
	st.global.f64 	[%rd24], %fd620;
	st.global.f64 	[%rd24+16], %fd212;
$L__BB4_114:
	setp.eq.s32 	%p91, %r1060, %r1061;
	add.s32 	%r1061, %r1061, 1;
	@%p91 bra 	$L__BB4_115;
	bra.uni 	$L__BB4_98;
$L__BB4_115:
	add.s32 	%r1060, %r1060, 1;
	setp.eq.s32 	%p92, %r1060, %r426;
	@%p92 bra 	$L__BB4_129;
	bra.uni 	$L__BB4_97;
$L__BB4_116:
	setp.gt.s32 	%p53, %r428, 0;
	@%p53 bra 	$L__BB4_162;
	mov.f64 	%fd424, 0d4338000000000000;
	{
	.reg .b32 %temp; 
	mov.b64 	{%r607, %temp}, %fd424;
	}
	mov.f64 	%fd425, 0dC338000000000000;
	add.rn.f64 	%fd426, %fd424, %fd425;
	mul.f64 	%fd427, %fd426, 0dBFE62E42FEFA39EF;
	fma.rn.f64 	%fd428, %fd426, 0dBC7ABC9E3B39803F, %fd427;
	fma.rn.f64 	%fd429, %fd428, 0d3E5ADE1569CE2BDF, 0d3E928AF3FCA213EA;
	fma.rn.f64 	%fd430, %fd429, %fd428, 0d3EC71DEE62401315;
	fma.rn.f64 	%fd431, %fd430, %fd428, 0d3EFA01997C89EB71;
	fma.rn.f64 	%fd432, %fd431, %fd428, 0d3F2A01A014761F65;
	fma.rn.f64 	%fd433, %fd432, %fd428, 0d3F56C16C1852B7AF;
	fma.rn.f64 	%fd434, %fd433, %fd428, 0d3F81111111122322;
	fma.rn.f64 	%fd435, %fd434, %fd428, 0d3FA55555555502A1;
	fma.rn.f64 	%fd436, %fd435, %fd428, 0d3FC5555555555511;
	fma.rn.f64 	%fd437, %fd436, %fd428, 0d3FE000000000000B;
	fma.rn.f64 	%fd438, %fd437, %fd428, 0d3FF0000000000000;
	fma.rn.f64 	%fd439, %fd438, %fd428, 0d3FF0000000000000;
	{
	.reg .b32 %temp; 
	mov.b64 	{%r608, %temp}, %fd439;
	}
	{
	.reg .b32 %temp; 
	mov.b64 	{%temp, %r609}, %fd439;
	}
	shl.b32 	%r610, %r607, 20;
	add.s32 	%r611, %r610, %r609;
	mov.b64 	%fd58, {%r608, %r611};
	mov.f64 	%fd440, 0d8000000000000000;
	{
	.reg .b32 %temp; 
	mov.b64 	{%temp, %r612}, %fd440;
	}
	mov.b32 	%f11, %r612;
	abs.f32 	%f6, %f11;
	shr.u32 	%r613, %r607, 31;
	add.s32 	%r614, %r607, %r613;
	shr.s32 	%r615, %r614, 1;
	shl.b32 	%r616, %r615, 20;
	add.s32 	%r617, %r609, %r616;
	mov.b64 	%fd441, {%r608, %r617};
	sub.s32 	%r618, %r607, %r615;
	shl.b32 	%r619, %r618, 20;
	add.s32 	%r620, %r619, 1072693248;
	mov.b32 	%r1072, 0;
	mov.b64 	%fd442, {%r1072, %r620};
	mul.f64 	%fd59, %fd442, %fd441;
	mul.wide.s32 	%rd247, %r428, 8;
$L__BB4_118:
	mad.lo.s32 	%r140, %r63, %r1072, %r62;
	mad.lo.s32 	%r622, %r1072, %r428, %r140;
	mul.wide.s32 	%rd245, %r622, 8;
	add.s64 	%rd29, %rd15, %rd245;
	setp.eq.s32 	%p54, %r1072, 0;
	mov.b32 	%r1074, 0;
	@%p54 bra 	$L__BB4_125;
	add.s32 	%r624, %r1072, 1;
	and.b32  	%r1074, %r624, -2;
	mov.b32 	%r1073, 0;
$L__BB4_120:
	setp.geu.f32 	%p55, %f6, 0f40874800;
	setp.lt.f32 	%p56, %f6, 0f4086232B;
	selp.f64 	%fd443, 0d7FF0000000000000, %fd59, %p55;
	selp.f64 	%fd62, %fd58, %fd443, %p56;
	mad.lo.s32 	%r625, %r1073, %r428, %r140;
	mul.wide.s32 	%rd246, %r625, 8;
	add.s64 	%rd30, %rd15, %rd246;
	ld.global.f64 	%fd444, [%rd30];
	add.f64 	%fd445, %fd62, %fd444;
	st.global.f64 	[%rd30], %fd445;
	mul.f64 	%fd446, %fd212, %fd62;
	mul.f64 	%fd447, %fd446, 0d0000000000000000;
	div.rn.f64 	%fd63, %fd447, %fd213;
	ld.global.f64 	%fd448, [%rd30+8];
	add.f64 	%fd449, %fd448, %fd63;
	st.global.f64 	[%rd30+8], %fd449;
	setp.ne.s32 	%p57, %r1072, %r1073;
	@%p57 bra 	$L__BB4_122;
	ld.global.f64 	%fd450, [%rd29];
	add.f64 	%fd451, %fd214, %fd450;
	st.global.f64 	[%rd29], %fd451;
	st.global.f64 	[%rd29+16], %fd212;
$L__BB4_122:
	add.s32 	%r626, %r1073, 1;
	add.s64 	%rd248, %rd30, %rd247;
	ld.global.f64 	%fd452, [%rd248];
	add.f64 	%fd453, %fd62, %fd452;
	st.global.f64 	[%rd248], %fd453;
	ld.global.f64 	%fd454, [%rd248+8];
	add.f64 	%fd455, %fd454, %fd63;
	st.global.f64 	[%rd248+8], %fd455;
	setp.ne.s32 	%p58, %r1072, %r626;
	@%p58 bra 	$L__BB4_124;
	ld.global.f64 	%fd456, [%rd29];
	add.f64 	%fd457, %fd214, %fd456;
	st.global.f64 	[%rd29], %fd457;
	st.global.f64 	[%rd29+16], %fd212;
$L__BB4_124:
	add.s32 	%r1073, %r1073, 2;
	setp.ne.s32 	%p59, %r1073, %r1074;
	@%p59 bra 	$L__BB4_120;
$L__BB4_125:
	and.b32  	%r627, %r1072, 1;
	setp.eq.b32 	%p60, %r627, 1;
	@%p60 bra 	$L__BB4_128;
	setp.geu.f32 	%p61, %f6, 0f40874800;
	setp.lt.f32 	%p62, %f6, 0f4086232B;
	selp.f64 	%fd458, 0d7FF0000000000000, %fd59, %p61;
	selp.f64 	%fd459, %fd58, %fd458, %p62;
	mad.lo.s32 	%r628, %r1074, %r428, %r140;
	mul.wide.s32 	%rd249, %r628, 8;
	add.s64 	%rd250, %rd15, %rd249;
	ld.global.f64 	%fd460, [%rd250];
	add.f64 	%fd461, %fd459, %fd460;
	st.global.f64 	[%rd250], %fd461;
	mul.f64 	%fd462, %fd212, %fd459;
	mul.f64 	%fd463, %fd462, 0d0000000000000000;
	div.rn.f64 	%fd464, %fd463, %fd213;
	ld.global.f64 	%fd465, [%rd250+8];
	add.f64 	%fd466, %fd465, %fd464;
	st.global.f64 	[%rd250+8], %fd466;
	setp.ne.s32 	%p63, %r1072, %r1074;
	@%p63 bra 	$L__BB4_128;
	ld.global.f64 	%fd467, [%rd29];
	add.f64 	%fd468, %fd214, %fd467;
	st.global.f64 	[%rd29], %fd468;
	st.global.f64 	[%rd29+16], %fd212;
$L__BB4_128:
	add.s32 	%r1072, %r1072, 1;
	setp.ne.s32 	%p64, %r1072, %r426;
	@%p64 bra 	$L__BB4_118;
$L__BB4_129:
	setp.lt.s32 	%p115, %r426, 1;
	@%p115 bra 	$L__BB4_193;
	mul.lo.s32 	%r146, %r426, %r1;
	mul.lo.s32 	%r147, %r146, %r426;
	add.s32 	%r148, %r426, -2;
	cvt.u16.u32 	%rs1, %r426;
	mov.b32 	%r1075, 0;
	mov.b16 	%rs78, 0;
	mul.wide.u32 	%rd360, %r426, 8;
	mov.u16 	%rs79, %rs78;
	mov.u16 	%rs80, %rs78;
$L__BB4_131:
	mov.u32 	%r149, %r1075;
	not.b32 	%r720, %r149;
	add.s32 	%r150, %r426, %r720;
	cvt.u32.u16 	%r721, %rs79;
	and.b32  	%r151, %r721, 7;
	add.s32 	%r152, %r151, -1;
	cvt.u32.u16 	%r722, %rs80;
	and.b32  	%r153, %r722, 15;
	add.s32 	%r154, %r153, -1;
	setp.eq.s32 	%p116, %r149, 0;
	mov.f64 	%fd1923, 0d0000000000000000;
	@%p116 bra 	$L__BB4_145;
	add.s32 	%r724, %r149, %r146;
	mul.lo.s32 	%r155, %r724, %r426;
	setp.lt.u32 	%p117, %r149, 16;
	mov.b32 	%r1078, 0;
	mov.f64 	%fd1923, 0d0000000000000000;
	@%p117 bra 	$L__BB4_135;
	and.b32  	%r1078, %r149, 2147483632;
	mov.b32 	%r1076, 0;
	mov.f64 	%fd1923, 0d0000000000000000;
$L__BB4_134:
	.pragma "nounroll";
	add.s32 	%r726, %r1076, %r155;
	mul.wide.s32 	%rd318, %r726, 8;
	add.s64 	%rd319, %rd13, %rd318;
	ld.global.f64 	%fd747, [%rd319];
	fma.rn.f64 	%fd748, %fd747, %fd747, %fd1923;
	ld.global.f64 	%fd749, [%rd319+8];
	fma.rn.f64 	%fd750, %fd749, %fd749, %fd748;
	ld.global.f64 	%fd751, [%rd319+16];
	fma.rn.f64 	%fd752, %fd751, %fd751, %fd750;
	ld.global.f64 	%fd753, [%rd319+24];
	fma.rn.f64 	%fd754, %fd753, %fd753, %fd752;
	ld.global.f64 	%fd755, [%rd319+32];
	fma.rn.f64 	%fd756, %fd755, %fd755, %fd754;
	ld.global.f64 	%fd757, [%rd319+40];
	fma.rn.f64 	%fd758, %fd757, %fd757, %fd756;
	ld.global.f64 	%fd759, [%rd319+48];
	fma.rn.f64 	%fd760, %fd759, %fd759, %fd758;
	ld.global.f64 	%fd761, [%rd319+56];
	fma.rn.f64 	%fd762, %fd761, %fd761, %fd760;
	ld.global.f64 	%fd763, [%rd319+64];
	fma.rn.f64 	%fd764, %fd763, %fd763, %fd762;
	ld.global.f64 	%fd765, [%rd319+72];
	fma.rn.f64 	%fd766, %fd765, %fd765, %fd764;
	ld.global.f64 	%fd767, [%rd319+80];
	fma.rn.f64 	%fd768, %fd767, %fd767, %fd766;
	ld.global.f64 	%fd769, [%rd319+88];
	fma.rn.f64 	%fd770, %fd769, %fd769, %fd768;
	ld.global.f64 	%fd771, [%rd319+96];
	fma.rn.f64 	%fd772, %fd771, %fd771, %fd770;
	ld.global.f64 	%fd773, [%rd319+104];
	fma.rn.f64 	%fd774, %fd773, %fd773, %fd772;
	ld.global.f64 	%fd775, [%rd319+112];
	fma.rn.f64 	%fd776, %fd775, %fd775, %fd774;
	ld.global.f64 	%fd777, [%rd319+120];
	fma.rn.f64 	%fd1923, %fd777, %fd777, %fd776;
	add.s32 	%r1076, %r1076, 16;
	setp.ne.s32 	%p118, %r1076, %r1078;
	@%p118 bra 	$L__BB4_134;
$L__BB4_135:
	and.b32  	%r727, %r149, 15;
	setp.eq.s32 	%p119, %r727, 0;
	@%p119 bra 	$L__BB4_145;
	setp.lt.u32 	%p120, %r154, 7;
	@%p120 bra 	$L__BB4_138;
	add.s32 	%r728, %r1078, %r155;
	mul.wide.s32 	%rd320, %r728, 8;
	add.s64 	%rd321, %rd13, %rd320;
	ld.global.f64 	%fd779, [%rd321];
	fma.rn.f64 	%fd780, %fd779, %fd779, %fd1923;
	ld.global.f64 	%fd781, [%rd321+8];
	fma.rn.f64 	%fd782, %fd781, %fd781, %fd780;
	ld.global.f64 	%fd783, [%rd321+16];
	fma.rn.f64 	%fd784, %fd783, %fd783, %fd782;
	ld.global.f64 	%fd785, [%rd321+24];
	fma.rn.f64 	%fd786, %fd785, %fd785, %fd784;
	ld.global.f64 	%fd787, [%rd321+32];
	fma.rn.f64 	%fd788, %fd787, %fd787, %fd786;
	ld.global.f64 	%fd789, [%rd321+40];
	fma.rn.f64 	%fd790, %fd789, %fd789, %fd788;
	ld.global.f64 	%fd791, [%rd321+48];
	fma.rn.f64 	%fd792, %fd791, %fd791, %fd790;
	ld.global.f64 	%fd793, [%rd321+56];
	fma.rn.f64 	%fd1923, %fd793, %fd793, %fd792;
	add.s32 	%r1078, %r1078, 8;
$L__BB4_138:
	and.b32  	%r729, %r153, 7;
	setp.eq.s32 	%p121, %r729, 0;
	@%p121 bra 	$L__BB4_145;
	and.b32  	%r162, %r151, 3;
	setp.lt.u32 	%p122, %r152, 3;
	@%p122 bra 	$L__BB4_141;
	add.s32 	%r730, %r1078, %r155;
	mul.wide.s32 	%rd322, %r730, 8;
	add.s64 	%rd323, %rd13, %rd322;
	ld.global.f64 	%fd795, [%rd323];
	fma.rn.f64 	%fd796, %fd795, %fd795, %fd1923;
	ld.global.f64 	%fd797, [%rd323+8];
	fma.rn.f64 	%fd798, %fd797, %fd797, %fd796;
	ld.global.f64 	%fd799, [%rd323+16];
	fma.rn.f64 	%fd800, %fd799, %fd799, %fd798;
	ld.global.f64 	%fd801, [%rd323+24];
	fma.rn.f64 	%fd1923, %fd801, %fd801, %fd800;
	add.s32 	%r1078, %r1078, 4;
$L__BB4_141:
	setp.eq.s32 	%p123, %r162, 0;
	@%p123 bra 	$L__BB4_145;
	add.s32 	%r731, %r1078, %r155;
	mul.wide.s32 	%rd324, %r731, 8;
	add.s64 	%rd31, %rd13, %rd324;
	ld.global.f64 	%fd802, [%rd31];
	fma.rn.f64 	%fd1923, %fd802, %fd802, %fd1923;
	setp.eq.s32 	%p124, %r162, 1;
	@%p124 bra 	$L__BB4_145;
	ld.global.f64 	%fd803, [%rd31+8];
	fma.rn.f64 	%fd1923, %fd803, %fd803, %fd1923;
	setp.eq.s32 	%p125, %r162, 2;
	@%p125 bra 	$L__BB4_145;
	ld.global.f64 	%fd804, [%rd31+16];
	fma.rn.f64 	%fd1923, %fd804, %fd804, %fd1923;
$L__BB4_145:
	mad.lo.s32 	%r165, %r149, %r426, %r147;
	add.s32 	%r732, %r165, %r149;
	mul.wide.s32 	%rd325, %r732, 8;
	add.s64 	%rd32, %rd13, %rd325;
	ld.global.f64 	%fd805, [%rd32];
	sub.f64 	%fd806, %fd805, %fd1923;
	sqrt.rn.f64 	%fd807, %fd806;
	st.global.f64 	[%rd32], %fd807;
	add.s32 	%r1075, %r149, 1;
	setp.ge.s32 	%p126, %r1075, %r426;
	@%p126 bra 	$L__BB4_192;
	setp.eq.s32 	%p127, %r149, 0;
	add.s32 	%r167, %r149, %r147;
	@%p127 bra 	$L__BB4_181;
	and.b32  	%r168, %r149, 15;
	and.b32  	%r169, %r149, 2147483632;
	and.b32  	%r170, %r153, 7;
	and.b32  	%r171, %r151, 3;
	mov.u32 	%r1084, %r1075;
$L__BB4_148:
	setp.lt.u32 	%p128, %r149, 16;
	mad.lo.s32 	%r182, %r1084, %r426, %r147;
	mov.b32 	%r1087, 0;
	mov.f64 	%fd1931, 0d0000000000000000;
	@%p128 bra 	$L__BB4_151;
	mov.b32 	%r1085, 0;
	mov.f64 	%fd1931, 0d0000000000000000;
$L__BB4_150:
	.pragma "nounroll";
	add.s32 	%r735, %r1085, %r165;
	mul.wide.s32 	%rd326, %r735, 8;
	add.s64 	%rd327, %rd13, %rd326;
	ld.global.f64 	%fd811, [%rd327];
	add.s32 	%r736, %r182, %r1085;
	mul.wide.s32 	%rd328, %r736, 8;
	add.s64 	%rd329, %rd13, %rd328;
	ld.global.f64 	%fd812, [%rd329];
	fma.rn.f64 	%fd813, %fd811, %fd812, %fd1931;
	ld.global.f64 	%fd814, [%rd327+8];
	ld.global.f64 	%fd815, [%rd329+8];
	fma.rn.f64 	%fd816, %fd814, %fd815, %fd813;
	ld.global.f64 	%fd817, [%rd327+16];
	ld.global.f64 	%fd818, [%rd329+16];
	fma.rn.f64 	%fd819, %fd817, %fd818, %fd816;
	ld.global.f64 	%fd820, [%rd327+24];
	ld.global.f64 	%fd821, [%rd329+24];
	fma.rn.f64 	%fd822, %fd820, %fd821, %fd819;
	ld.global.f64 	%fd823, [%rd327+32];
	ld.global.f64 	%fd824, [%rd329+32];
	fma.rn.f64 	%fd825, %fd823, %fd824, %fd822;
	ld.global.f64 	%fd826, [%rd327+40];
	ld.global.f64 	%fd827, [%rd329+40];
	fma.rn.f64 	%fd828, %fd826, %fd827, %fd825;
	ld.global.f64 	%fd829, [%rd327+48];
	ld.global.f64 	%fd830, [%rd329+48];
	fma.rn.f64 	%fd831, %fd829, %fd830, %fd828;
	ld.global.f64 	%fd832, [%rd327+56];
	ld.global.f64 	%fd833, [%rd329+56];
	fma.rn.f64 	%fd834, %fd832, %fd833, %fd831;
	ld.global.f64 	%fd835, [%rd327+64];
	ld.global.f64 	%fd836, [%rd329+64];
	fma.rn.f64 	%fd837, %fd835, %fd836, %fd834;
	ld.global.f64 	%fd838, [%rd327+72];
	ld.global.f64 	%fd839, [%rd329+72];
	fma.rn.f64 	%fd840, %fd838, %fd839, %fd837;
	ld.global.f64 	%fd841, [%rd327+80];
	ld.global.f64 	%fd842, [%rd329+80];
	fma.rn.f64 	%fd843, %fd841, %fd842, %fd840;
	ld.global.f64 	%fd844, [%rd327+88];
	ld.global.f64 	%fd845, [%rd329+88];
	fma.rn.f64 	%fd846, %fd844, %fd845, %fd843;
	ld.global.f64 	%fd847, [%rd327+96];
	ld.global.f64 	%fd848, [%rd329+96];
	fma.rn.f64 	%fd849, %fd847, %fd848, %fd846;
	ld.global.f64 	%fd850, [%rd327+104];
	ld.global.f64 	%fd851, [%rd329+104];
	fma.rn.f64 	%fd852, %fd850, %fd851, %fd849;
	ld.global.f64 	%fd853, [%rd327+112];
	ld.global.f64 	%fd854, [%rd329+112];
	fma.rn.f64 	%fd855, %fd853, %fd854, %fd852;
	ld.global.f64 	%fd856, [%rd327+120];
	ld.global.f64 	%fd857, [%rd329+120];
	fma.rn.f64 	%fd1931, %fd856, %fd857, %fd855;
	add.s32 	%r1085, %r1085, 16;
	setp.ne.s32 	%p129, %r1085, %r169;
	mov.u32 	%r1087, %r169;
	@%p129 bra 	$L__BB4_150;
$L__BB4_151:
	setp.eq.s32 	%p130, %r168, 0;
	@%p130 bra 	$L__BB4_161;
	setp.lt.u32 	%p131, %r154, 7;
	@%p131 bra 	$L__BB4_154;
	add.s32 	%r737, %r1087, %r165;
	mul.wide.s32 	%rd330, %r737, 8;
	add.s64 	%rd331, %rd13, %rd330;
	ld.global.f64 	%fd859, [%rd331];
	add.s32 	%r738, %r182, %r1087;
	mul.wide.s32 	%rd332, %r738, 8;
	add.s64 	%rd333, %rd13, %rd332;
	ld.global.f64 	%fd860, [%rd333];
	fma.rn.f64 	%fd861, %fd859, %fd860, %fd1931;
	ld.global.f64 	%fd862, [%rd331+8];
	ld.global.f64 	%fd863, [%rd333+8];
	fma.rn.f64 	%fd864, %fd862, %fd863, %fd861;
	ld.global.f64 	%fd865, [%rd331+16];
	ld.global.f64 	%fd866, [%rd333+16];
	fma.rn.f64 	%fd867, %fd865, %fd866, %fd864;
	ld.global.f64 	%fd868, [%rd331+24];
	ld.global.f64 	%fd869, [%rd333+24];
	fma.rn.f64 	%fd870, %fd868, %fd869, %fd867;
	ld.global.f64 	%fd871, [%rd331+32];
	ld.global.f64 	%fd872, [%rd333+32];
	fma.rn.f64 	%fd873, %fd871, %fd872, %fd870;
	ld.global.f64 	%fd874, [%rd331+40];
	ld.global.f64 	%fd875, [%rd333+40];
	fma.rn.f64 	%fd876, %fd874, %fd875, %fd873;
	ld.global.f64 	%fd877, [%rd331+48];
	ld.global.f64 	%fd878, [%rd333+48];
	fma.rn.f64 	%fd879, %fd877, %fd878, %fd876;
	ld.global.f64 	%fd880, [%rd331+56];
	ld.global.f64 	%fd881, [%rd333+56];
	fma.rn.f64 	%fd1931, %fd880, %fd881, %fd879;
	add.s32 	%r1087, %r1087, 8;
$L__BB4_154:
	setp.eq.s32 	%p132, %r170, 0;
	@%p132 bra 	$L__BB4_161;
	setp.lt.u32 	%p133, %r152, 3;
	@%p133 bra 	$L__BB4_157;
	add.s32 	%r739, %r1087, %r165;
	mul.wide.s32 	%rd334, %r739, 8;
	add.s64 	%rd335, %rd13, %rd334;
	ld.global.f64 	%fd883, [%rd335];
	add.s32 	%r740, %r182, %r1087;
	mul.wide.s32 	%rd336, %r740, 8;
	add.s64 	%rd337, %rd13, %rd336;
	ld.global.f64 	%fd884, [%rd337];
	fma.rn.f64 	%fd885, %fd883, %fd884, %fd1931;
	ld.global.f64 	%fd886, [%rd335+8];
	ld.global.f64 	%fd887, [%rd337+8];
	fma.rn.f64 	%fd888, %fd886, %fd887, %fd885;
	ld.global.f64 	%fd889, [%rd335+16];
	ld.global.f64 	%fd890, [%rd337+16];
	fma.rn.f64 	%fd891, %fd889, %fd890, %fd888;
	ld.global.f64 	%fd892, [%rd335+24];
	ld.global.f64 	%fd893, [%rd337+24];
	fma.rn.f64 	%fd1931, %fd892, %fd893, %fd891;
	add.s32 	%r1087, %r1087, 4;
$L__BB4_157:
	setp.eq.s32 	%p134, %r171, 0;
	@%p134 bra 	$L__BB4_161;
	setp.eq.s32 	%p135, %r171, 1;
	add.s32 	%r741, %r1087, %r165;
	mul.wide.s32 	%rd338, %r741, 8;
	add.s64 	%rd33, %rd13, %rd338;
	ld.global.f64 	%fd894, [%rd33];
	add.s32 	%r742, %r182, %r1087;
	mul.wide.s32 	%rd339, %r742, 8;
	add.s64 	%rd34, %rd13, %rd339;
	ld.global.f64 	%fd895, [%rd34];
	fma.rn.f64 	%fd1931, %fd894, %fd895, %fd1931;
	@%p135 bra 	$L__BB4_161;
	setp.eq.s32 	%p136, %r171, 2;
	ld.global.f64 	%fd896, [%rd33+8];
	ld.global.f64 	%fd897, [%rd34+8];
	fma.rn.f64 	%fd1931, %fd896, %fd897, %fd1931;
	@%p136 bra 	$L__BB4_161;
	ld.global.f64 	%fd898, [%rd33+16];
	ld.global.f64 	%fd899, [%rd34+16];
	fma.rn.f64 	%fd1931, %fd898, %fd899, %fd1931;
$L__BB4_161:
	add.s32 	%r743, %r182, %r149;
	mul.wide.s32 	%rd340, %r743, 8;
	add.s64 	%rd341, %rd13, %rd340;
	ld.global.f64 	%fd900, [%rd341];
	sub.f64 	%fd901, %fd900, %fd1931;
	ld.global.f64 	%fd902, [%rd32];
	div.rn.f64 	%fd903, %fd901, %fd902;
	st.global.f64 	[%rd341], %fd903;
	add.s32 	%r1084, %r1084, 1;
	setp.ne.s32 	%p137, %r1084, %r426;
	@%p137 bra 	$L__BB4_148;
	bra.uni 	$L__BB4_192;
$L__BB4_162:
	add.s32 	%r121, %r428, -1;
	and.b32  	%r122, %r428, 15;
	and.b32  	%r123, %r428, 7;
	mov.f64 	%fd469, 0d4338000000000000;
	{
	.reg .b32 %temp; 
	mov.b64 	{%r630, %temp}, %fd469;
	}
	mov.f64 	%fd470, 0dC338000000000000;
	add.rn.f64 	%fd471, %fd469, %fd470;
	mul.f64 	%fd472, %fd471, 0dBFE62E42FEFA39EF;
	fma.rn.f64 	%fd473, %fd471, 0dBC7ABC9E3B39803F, %fd472;
	fma.rn.f64 	%fd474, %fd473, 0d3E5ADE1569CE2BDF, 0d3E928AF3FCA213EA;
	fma.rn.f64 	%fd475, %fd474, %fd473, 0d3EC71DEE62401315;
	fma.rn.f64 	%fd476, %fd475, %fd473, 0d3EFA01997C89EB71;
	fma.rn.f64 	%fd477, %fd476, %fd473, 0d3F2A01A014761F65;
	fma.rn.f64 	%fd478, %fd477, %fd473, 0d3F56C16C1852B7AF;
	fma.rn.f64 	%fd479, %fd478, %fd473, 0d3F81111111122322;
	fma.rn.f64 	%fd480, %fd479, %fd473, 0d3FA55555555502A1;
	fma.rn.f64 	%fd481, %fd480, %fd473, 0d3FC5555555555511;
	fma.rn.f64 	%fd482, %fd481, %fd473, 0d3FE000000000000B;
	fma.rn.f64 	%fd483, %fd482, %fd473, 0d3FF0000000000000;
	fma.rn.f64 	%fd484, %fd483, %fd473, 0d3FF0000000000000;
	{
	.reg .b32 %temp; 
	mov.b64 	{%r631, %temp}, %fd484;
	}
	{
	.reg .b32 %temp; 
	mov.b64 	{%temp, %r632}, %fd484;
	}
	shl.b32 	%r633, %r630, 20;
	add.s32 	%r634, %r633, %r632;
	mov.b64 	%fd60, {%r631, %r634};
	mov.f64 	%fd485, 0d8000000000000000;
	{
	.reg .b32 %temp; 
	mov.b64 	{%temp, %r635}, %fd485;
	}
	mov.b32 	%f12, %r635;
	abs.f32 	%f7, %f12;
	shr.u32 	%r636, %r630, 31;
	add.s32 	%r637, %r630, %r636;
	shr.s32 	%r638, %r637, 1;
	shl.b32 	%r639, %r638, 20;
	add.s32 	%r640, %r632, %r639;
	mov.b64 	%fd486, {%r631, %r640};
	sub.s32 	%r641, %r630, %r638;
	shl.b32 	%r642, %r641, 20;
	add.s32 	%r643, %r642, 1072693248;
	mov.b32 	%r1066, 0;
	mov.b64 	%fd487, {%r1066, %r643};
	mul.f64 	%fd61, %fd487, %fd486;
	and.b32  	%r124, %r428, 2147483632;
	and.b32  	%r125, %r428, 3;
$L__BB4_163:
	mad.lo.s32 	%r127, %r63, %r1066, %r62;
	mad.lo.s32 	%r645, %r1066, %r428, %r127;
	mul.wide.s32 	%rd251, %r645, 8;
	add.s64 	%rd25, %rd15, %rd251;
	mov.b32 	%r1067, 0;
$L__BB4_164:
	setp.geu.f32 	%p65, %f7, 0f40874800;
	setp.lt.f32 	%p66, %f7, 0f4086232B;
	selp.f64 	%fd488, 0d7FF0000000000000, %fd61, %p65;
	selp.f64 	%fd489, %fd60, %fd488, %p66;
	mad.lo.s32 	%r646, %r1067, %r428, %r127;
	mul.wide.s32 	%rd252, %r646, 8;
	add.s64 	%rd26, %rd15, %rd252;
	ld.global.f64 	%fd490, [%rd26];
	add.f64 	%fd491, %fd489, %fd490;
	st.global.f64 	[%rd26], %fd491;
	mul.f64 	%fd492, %fd212, %fd489;
	mul.f64 	%fd493, %fd492, 0d0000000000000000;
	div.rn.f64 	%fd494, %fd493, %fd213;
	ld.global.f64 	%fd495, [%rd26+8];
	add.f64 	%fd496, %fd495, %fd494;
	st.global.f64 	[%rd26+8], %fd496;
	setp.eq.s32 	%p67, %r1066, %r1067;
	@%p67 bra 	$L__BB4_165;
	bra.uni 	$L__BB4_168;
$L__BB4_165:
	ld.global.f64 	%fd528, [%rd25];
	add.f64 	%fd529, %fd214, %fd528;
	st.global.f64 	[%rd25], %fd529;
	st.global.f64 	[%rd25+16], %fd212;
$L__BB4_166:
	add.s32 	%r1067, %r1067, 1;
	@%p67 bra 	$L__BB4_167;
	bra.uni 	$L__BB4_164;
$L__BB4_167:
	add.s32 	%r1066, %r1066, 1;
	setp.eq.s32 	%p78, %r1066, %r426;
	@%p78 bra 	$L__BB4_129;
	bra.uni 	$L__BB4_163;
$L__BB4_168:
	setp.lt.u32 	%p68, %r121, 15;
	mad.lo.s32 	%r648, %r1067, %r426, %r1066;
	mad.lo.s32 	%r132, %r648, %r428, %r62;
	mov.b32 	%r1070, 0;
	@%p68 bra 	$L__BB4_171;
	mov.b32 	%r1068, 0;
$L__BB4_170:
	.pragma "nounroll";
	mul.wide.s32 	%rd253, %r1068, 8;
	add.s64 	%rd254, %rd26, %rd253;
	ld.global.f64 	%fd497, [%rd254];
	add.s32 	%r650, %r132, %r1068;
	mul.wide.s32 	%rd255, %r650, 8;
	add.s64 	%rd256, %rd15, %rd255;
	st.global.f64 	[%rd256], %fd497;
	ld.global.f64 	%fd498, [%rd254+8];
	st.global.f64 	[%rd256+8], %fd498;
	ld.global.f64 	%fd499, [%rd254+16];
	st.global.f64 	[%rd256+16], %fd499;
	ld.global.f64 	%fd500, [%rd254+24];
	st.global.f64 	[%rd256+24], %fd500;
	ld.global.f64 	%fd501, [%rd254+32];
	st.global.f64 	[%rd256+32], %fd501;
	ld.global.f64 	%fd502, [%rd254+40];
	st.global.f64 	[%rd256+40], %fd502;
	ld.global.f64 	%fd503, [%rd254+48];
	st.global.f64 	[%rd256+48], %fd503;
	ld.global.f64 	%fd504, [%rd254+56];
	st.global.f64 	[%rd256+56], %fd504;
	ld.global.f64 	%fd505, [%rd254+64];
	st.global.f64 	[%rd256+64], %fd505;
	ld.global.f64 	%fd506, [%rd254+72];
	st.global.f64 	[%rd256+72], %fd506;
	ld.global.f64 	%fd507, [%rd254+80];
	st.global.f64 	[%rd256+80], %fd507;
	ld.global.f64 	%fd508, [%rd254+88];
	st.global.f64 	[%rd256+88], %fd508;
	ld.global.f64 	%fd509, [%rd254+96];
	st.global.f64 	[%rd256+96], %fd509;
	ld.global.f64 	%fd510, [%rd254+104];
	st.global.f64 	[%rd256+104], %fd510;
	ld.global.f64 	%fd511, [%rd254+112];
	st.global.f64 	[%rd256+112], %fd511;
	ld.global.f64 	%fd512, [%rd254+120];
	st.global.f64 	[%rd256+120], %fd512;
	add.s32 	%r1068, %r1068, 16;
	setp.eq.s32 	%p69, %r1068, %r124;
	mov.u32 	%r1070, %r124;
	@%p69 bra 	$L__BB4_171;
	bra.uni 	$L__BB4_170;
$L__BB4_171:
	setp.eq.s32 	%p70, %r122, 0;
	@%p70 bra 	$L__BB4_166;
	add.s32 	%r651, %r122, -1;
	setp.lt.u32 	%p71, %r651, 7;
	@%p71 bra 	$L__BB4_174;
	mul.wide.u32 	%rd257, %r1070, 8;
	add.s64 	%rd258, %rd26, %rd257;
	ld.global.f64 	%fd513, [%rd258];
	add.s32 	%r652, %r132, %r1070;
	mul.wide.s32 	%rd259, %r652, 8;
	add.s64 	%rd260, %rd15, %rd259;
	st.global.f64 	[%rd260], %fd513;
	ld.global.f64 	%fd514, [%rd258+8];
	st.global.f64 	[%rd260+8], %fd514;
	ld.global.f64 	%fd515, [%rd258+16];
	st.global.f64 	[%rd260+16], %fd515;
	ld.global.f64 	%fd516, [%rd258+24];
	st.global.f64 	[%rd260+24], %fd516;
	ld.global.f64 	%fd517, [%rd258+32];
	st.global.f64 	[%rd260+32], %fd517;
	ld.global.f64 	%fd518, [%rd258+40];
	st.global.f64 	[%rd260+40], %fd518;
	ld.global.f64 	%fd519, [%rd258+48];
	st.global.f64 	[%rd260+48], %fd519;
	ld.global.f64 	%fd520, [%rd258+56];
	st.global.f64 	[%rd260+56], %fd520;
	add.s32 	%r1070, %r1070, 8;
$L__BB4_174:
	setp.eq.s32 	%p72, %r123, 0;
	@%p72 bra 	$L__BB4_166;
	add.s32 	%r653, %r123, -1;
	setp.lt.u32 	%p73, %r653, 3;
	@%p73 bra 	$L__BB4_177;
	mul.wide.s32 	%rd261, %r1070, 8;
	add.s64 	%rd262, %rd26, %rd261;
	ld.global.f64 	%fd521, [%rd262];
	add.s32 	%r654, %r132, %r1070;
	mul.wide.s32 	%rd263, %r654, 8;
	add.s64 	%rd264, %rd15, %rd263;
	st.global.f64 	[%rd264], %fd521;
	ld.global.f64 	%fd522, [%rd262+8];
	st.global.f64 	[%rd264+8], %fd522;
	ld.global.f64 	%fd523, [%rd262+16];
	st.global.f64 	[%rd264+16], %fd523;
	ld.global.f64 	%fd524, [%rd262+24];
	st.global.f64 	[%rd264+24], %fd524;
	add.s32 	%r1070, %r1070, 4;
$L__BB4_177:
	setp.eq.s32 	%p74, %r125, 0;
	@%p74 bra 	$L__BB4_166;
	setp.eq.s32 	%p75, %r125, 1;
	mul.wide.s32 	%rd265, %r1070, 8;
	add.s64 	%rd27, %rd26, %rd265;
	ld.global.f64 	%fd525, [%rd27];
	add.s32 	%r655, %r132, %r1070;
	mul.wide.s32 	%rd266, %r655, 8;
	add.s64 	%rd28, %rd15, %rd266;
	st.global.f64 	[%rd28], %fd525;
	@%p75 bra 	$L__BB4_166;
	setp.eq.s32 	%p76, %r125, 2;
	ld.global.f64 	%fd526, [%rd27+8];
	st.global.f64 	[%rd28+8], %fd526;
	@%p76 bra 	$L__BB4_166;
	ld.global.f64 	%fd527, [%rd27+16];
	st.global.f64 	[%rd28+16], %fd527;
	bra.uni 	$L__BB4_166;
$L__BB4_181:
	sub.s32 	%r745, %r148, %r149;
	setp.lt.u32 	%p138, %r745, 7;
	mov.b32 	%r1082, 1;
	@%p138 bra 	$L__BB4_184;
	and.b32  	%r172, %r150, -8;
	mov.b32 	%r1080, 1;
$L__BB4_183:
	.pragma "nounroll";
	mad.lo.s32 	%r747, %r1080, %r426, %r167;
	mul.wide.s32 	%rd342, %r747, 8;
	add.s64 	%rd343, %rd13, %rd342;
	ld.global.f64 	%fd904, [%rd343];
	ld.global.f64 	%fd905, [%rd32];
	div.rn.f64 	%fd906, %fd904, %fd905;
	st.global.f64 	[%rd343], %fd906;
	mul.wide.u32 	%rd344, %r426, 8;
	add.s64 	%rd345, %rd343, %rd344;
	ld.global.f64 	%fd907, [%rd345];
	ld.global.f64 	%fd908, [%rd32];
	div.rn.f64 	%fd909, %fd907, %fd908;
	st.global.f64 	[%rd345], %fd909;
	add.s64 	%rd346, %rd345, %rd344;
	ld.global.f64 	%fd910, [%rd346];
	ld.global.f64 	%fd911, [%rd32];
	div.rn.f64 	%fd912, %fd910, %fd911;
	st.global.f64 	[%rd346], %fd912;
	add.s64 	%rd347, %rd346, %rd344;
	ld.global.f64 	%fd913, [%rd347];
	ld.global.f64 	%fd914, [%rd32];
	div.rn.f64 	%fd915, %fd913, %fd914;
	st.global.f64 	[%rd347], %fd915;
	add.s64 	%rd348, %rd347, %rd344;
	ld.global.f64 	%fd916, [%rd348];
	ld.global.f64 	%fd917, [%rd32];
	div.rn.f64 	%fd918, %fd916, %fd917;
	st.global.f64 	[%rd348], %fd918;
	add.s64 	%rd349, %rd348, %rd344;
	ld.global.f64 	%fd919, [%rd349];
	ld.global.f64 	%fd920, [%rd32];
	div.rn.f64 	%fd921, %fd919, %fd920;
	st.global.f64 	[%rd349], %fd921;
	add.s64 	%rd350, %rd349, %rd344;
	ld.global.f64 	%fd922, [%rd350];
	ld.global.f64 	%fd923, [%rd32];
	div.rn.f64 	%fd924, %fd922, %fd923;
	st.global.f64 	[%rd350], %fd924;
	add.s64 	%rd351, %rd350, %rd344;
	ld.global.f64 	%fd925, [%rd351];
	ld.global.f64 	%fd926, [%rd32];
	div.rn.f64 	%fd927, %fd925, %fd926;
	st.global.f64 	[%rd351], %fd927;
	add.s32 	%r1082, %r1080, 8;
	add.s32 	%r748, %r1080, 7;
	setp.ne.s32 	%p139, %r748, %r172;
	mov.u32 	%r1080, %r1082;
	@%p139 bra 	$L__BB4_183;
$L__BB4_184:
	and.b32  	%r749, %r150, 7;
	setp.eq.s32 	%p140, %r749, 0;
	@%p140 bra 	$L__BB4_192;
	not.b16 	%rs47, %rs79;
	add.s16 	%rs48, %rs47, %rs1;
	cvt.u32.u16 	%r750, %rs48;
	and.b32  	%r176, %r750, 7;
	add.s32 	%r751, %r176, -1;
	setp.lt.u32 	%p141, %r751, 3;
	@%p141 bra 	$L__BB4_187;
	mad.lo.s32 	%r752, %r1082, %r426, %r167;
	mul.wide.s32 	%rd352, %r752, 8;
	add.s64 	%rd353, %rd13, %rd352;
	ld.global.f64 	%fd928, [%rd353];
	ld.global.f64 	%fd929, [%rd32];
	div.rn.f64 	%fd930, %fd928, %fd929;
	st.global.f64 	[%rd353], %fd930;
	add.s64 	%rd355, %rd353, %rd360;
	ld.global.f64 	%fd931, [%rd355];
	ld.global.f64 	%fd932, [%rd32];
	div.rn.f64 	%fd933, %fd931, %fd932;
	st.global.f64 	[%rd355], %fd933;
	add.s64 	%rd356, %rd355, %rd360;
	ld.global.f64 	%fd934, [%rd356];
	ld.global.f64 	%fd935, [%rd32];
	div.rn.f64 	%fd936, %fd934, %fd935;
	st.global.f64 	[%rd356], %fd936;
	add.s64 	%rd357, %rd356, %rd360;
	ld.global.f64 	%fd937, [%rd357];
	ld.global.f64 	%fd938, [%rd32];
	div.rn.f64 	%fd939, %fd937, %fd938;
	st.global.f64 	[%rd357], %fd939;
	add.s32 	%r1082, %r1082, 4;
$L__BB4_187:
	and.b32  	%r753, %r176, 3;
	setp.eq.s32 	%p142, %r753, 0;
	@%p142 bra 	$L__BB4_192;
	xor.b16  	%rs49, %rs78, 3;
	add.s16 	%rs6, %rs49, %rs1;
	and.b16  	%rs50, %rs6, 3;
	setp.eq.s16 	%p143, %rs50, 1;
	@%p143 bra 	$L__BB4_190;
	mad.lo.s32 	%r754, %r1082, %r426, %r167;
	mul.wide.s32 	%rd358, %r754, 8;
	add.s64 	%rd359, %rd13, %rd358;
	ld.global.f64 	%fd940, [%rd359];
	ld.global.f64 	%fd941, [%rd32];
	div.rn.f64 	%fd942, %fd940, %fd941;
	st.global.f64 	[%rd359], %fd942;
	add.s64 	%rd361, %rd359, %rd360;
	ld.global.f64 	%fd943, [%rd361];
	ld.global.f64 	%fd944, [%rd32];
	div.rn.f64 	%fd945, %fd943, %fd944;
	st.global.f64 	[%rd361], %fd945;
	add.s32 	%r1082, %r1082, 2;
$L__BB4_190:
	and.b16  	%rs51, %rs6, 1;
	setp.eq.b16 	%p144, %rs51, 1;
	not.pred 	%p145, %p144;
	@%p145 bra 	$L__BB4_192;
	mad.lo.s32 	%r755, %r1082, %r426, %r167;
	mul.wide.s32 	%rd362, %r755, 8;
	add.s64 	%rd363, %rd13, %rd362;
	ld.global.f64 	%fd946, [%rd363];
	ld.global.f64 	%fd947, [%rd32];
	div.rn.f64 	%fd948, %fd946, %fd947;
	st.global.f64 	[%rd363], %fd948;
$L__BB4_192:
	setp.ne.s32 	%p146, %r1075, %r426;
	add.s16 	%rs80, %rs80, 1;
	add.s16 	%rs79, %rs79, 1;
	add.s16 	%rs78, %rs78, 1;
	@%p146 bra 	$L__BB4_131;
$L__BB4_193:
	setp.eq.s16 	%p147, %rs43, 0;
	@%p147 bra 	$L__BB4_209;
	mul.lo.s32 	%r191, %r426, %r1;
	mul.lo.s32 	%r192, %r191, %r426;
	add.s32 	%r193, %r426, -1;
	mad.lo.s32 	%r756, %r193, %r426, %r193;
	add.s32 	%r757, %r756, %r192;
	mul.wide.s32 	%rd364, %r757, 8;
	add.s64 	%rd365, %rd13, %rd364;
	ld.global.f64 	%fd949, [%rd365];
	rcp.rn.f64 	%fd950, %fd949;
	add.s32 	%r758, %r193, %r191;
	mul.wide.s32 	%rd366, %r758, 8;
	add.s64 	%rd367, %rd12, %rd366;
	st.global.f64 	[%rd367], %fd950;
	setp.lt.s32 	%p148, %r426, 2;
	@%p148 bra 	$L__BB4_209;
	add.s32 	%r1090, %r426, -2;
	mov.b32 	%r1089, 0;
	mov.b16 	%rs81, 0;
	mov.u16 	%rs82, %rs81;
$L__BB4_196:
	mov.u32 	%r196, %r1090;
	mov.u32 	%r195, %r1089;
	add.s16 	%rs82, %rs82, 1;
	add.s32 	%r1089, %r195, 1;
	setp.le.s32 	%p149, %r193, %r196;
	mov.f64 	%fd1939, 0d0000000000000000;
	@%p149 bra 	$L__BB4_208;
	add.s32 	%r198, %r196, %r192;
	setp.lt.u32 	%p150, %r195, 7;
	mov.f64 	%fd1939, 0d0000000000000000;
	mov.u32 	%r1093, %r193;
	@%p150 bra 	$L__BB4_200;
	and.b32  	%r199, %r1089, -8;
	mov.b32 	%r1092, 0;
	mov.f64 	%fd1939, 0d0000000000000000;
	mov.u32 	%r1093, %r193;
$L__BB4_199:
	.pragma "nounroll";
	mul.lo.s32 	%r761, %r1093, %r426;
	add.s32 	%r762, %r198, %r761;
	mul.wide.s32 	%rd368, %r762, 8;
	add.s64 	%rd369, %rd13, %rd368;
	ld.global.f64 	%fd955, [%rd369];
	add.s32 	%r763, %r1093, %r191;
	mul.wide.s32 	%rd370, %r763, 8;
	add.s64 	%rd371, %rd12, %rd370;
	ld.global.f64 	%fd956, [%rd371];
	fma.rn.f64 	%fd957, %fd955, %fd956, %fd1939;
	sub.s32 	%r764, %r761, %r426;
	add.s32 	%r765, %r198, %r764;
	mul.wide.s32 	%rd372, %r765, 8;
	add.s64 	%rd373, %rd13, %rd372;
	ld.global.f64 	%fd958, [%rd373];
	ld.global.f64 	%fd959, [%rd371+-8];
	fma.rn.f64 	%fd960, %fd958, %fd959, %fd957;
	sub.s32 	%r766, %r764, %r426;
	add.s32 	%r767, %r198, %r766;
	mul.wide.s32 	%rd374, %r767, 8;
	add.s64 	%rd375, %rd13, %rd374;
	ld.global.f64 	%fd961, [%rd375];
	ld.global.f64 	%fd962, [%rd371+-16];
	fma.rn.f64 	%fd963, %fd961, %fd962, %fd960;
	sub.s32 	%r768, %r766, %r426;
	add.s32 	%r769, %r198, %r768;
	mul.wide.s32 	%rd376, %r769, 8;
	add.s64 	%rd377, %rd13, %rd376;
	ld.global.f64 	%fd964, [%rd377];
	ld.global.f64 	%fd965, [%rd371+-24];
	fma.rn.f64 	%fd966, %fd964, %fd965, %fd963;
	sub.s32 	%r770, %r768, %r426;
	add.s32 	%r771, %r198, %r770;
	mul.wide.s32 	%rd378, %r771, 8;
	add.s64 	%rd379, %rd13, %rd378;
	ld.global.f64 	%fd967, [%rd379];
	ld.global.f64 	%fd968, [%rd371+-32];
	fma.rn.f64 	%fd969, %fd967, %fd968, %fd966;
	sub.s32 	%r772, %r770, %r426;
	add.s32 	%r773, %r198, %r772;
	mul.wide.s32 	%rd380, %r773, 8;
	add.s64 	%rd381, %rd13, %rd380;
	ld.global.f64 	%fd970, [%rd381];
	ld.global.f64 	%fd971, [%rd371+-40];
	fma.rn.f64 	%fd972, %fd970, %fd971, %fd969;
	sub.s32 	%r774, %r772, %r426;
	add.s32 	%r775, %r198, %r774;
	mul.wide.s32 	%rd382, %r775, 8;
	add.s64 	%rd383, %rd13, %rd382;
	ld.global.f64 	%fd973, [%rd383];
	ld.global.f64 	%fd974, [%rd371+-48];
	fma.rn.f64 	%fd975, %fd973, %fd974, %fd972;
	sub.s32 	%r776, %r774, %r426;
	add.s32 	%r777, %r198, %r776;
	mul.wide.s32 	%rd384, %r777, 8;
	add.s64 	%rd385, %rd13, %rd384;
	ld.global.f64 	%fd976, [%rd385];
	ld.global.f64 	%fd977, [%rd371+-56];
	fma.rn.f64 	%fd1939, %fd976, %fd977, %fd975;
	add.s32 	%r1093, %r1093, -8;
	add.s32 	%r1092, %r1092, 8;
	setp.ne.s32 	%p151, %r1092, %r199;
	@%p151 bra 	$L__BB4_199;
$L__BB4_200:
	and.b32  	%r778, %r1089, 7;
	setp.eq.s32 	%p152, %r778, 0;
	@%p152 bra 	$L__BB4_208;
	cvt.u32.u16 	%r779, %rs82;
	and.b32  	%r205, %r779, 7;
	add.s32 	%r780, %r205, -1;
	setp.lt.u32 	%p153, %r780, 3;
	@%p153 bra 	$L__BB4_203;
	mul.lo.s32 	%r781, %r1093, %r426;
	add.s32 	%r782, %r198, %r781;
	mul.wide.s32 	%rd386, %r782, 8;
	add.s64 	%rd387, %rd13, %rd386;
	ld.global.f64 	%fd979, [%rd387];
	add.s32 	%r783, %r1093, %r191;
	mul.wide.s32 	%rd388, %r783, 8;
	add.s64 	%rd389, %rd12, %rd388;
	ld.global.f64 	%fd980, [%rd389];
	fma.rn.f64 	%fd981, %fd979, %fd980, %fd1939;
	sub.s32 	%r784, %r781, %r426;
	add.s32 	%r785, %r198, %r784;
	mul.wide.s32 	%rd390, %r785, 8;
	add.s64 	%rd391, %rd13, %rd390;
	ld.global.f64 	%fd982, [%rd391];
	ld.global.f64 	%fd983, [%rd389+-8];
	fma.rn.f64 	%fd984, %fd982, %fd983, %fd981;
	sub.s32 	%r786, %r784, %r426;
	add.s32 	%r787, %r198, %r786;
	mul.wide.s32 	%rd392, %r787, 8;
	add.s64 	%rd393, %rd13, %rd392;
	ld.global.f64 	%fd985, [%rd393];
	ld.global.f64 	%fd986, [%rd389+-16];
	fma.rn.f64 	%fd987, %fd985, %fd986, %fd984;
	sub.s32 	%r788, %r786, %r426;
	add.s32 	%r789, %r198, %r788;
	mul.wide.s32 	%rd394, %r789, 8;
	add.s64 	%rd395, %rd13, %rd394;
	ld.global.f64 	%fd988, [%rd395];
	ld.global.f64 	%fd989, [%rd389+-24];
	fma.rn.f64 	%fd1939, %fd988, %fd989, %fd987;
	add.s32 	%r1093, %r1093, -4;
$L__BB4_203:
	and.b32  	%r790, %r205, 3;
	setp.eq.s32 	%p154, %r790, 0;
	@%p154 bra 	$L__BB4_208;
	and.b16  	%rs54, %rs81, 3;
	setp.eq.s16 	%p155, %rs54, 0;
	@%p155 bra 	$L__BB4_206;
	mul.lo.s32 	%r791, %r1093, %r426;
	add.s32 	%r792, %r198, %r791;
	mul.wide.s32 	%rd396, %r792, 8;
	add.s64 	%rd397, %rd13, %rd396;
	ld.global.f64 	%fd991, [%rd397];
	add.s32 	%r793, %r1093, %r191;
	mul.wide.s32 	%rd398, %r793, 8;
	add.s64 	%rd399, %rd12, %rd398;
	ld.global.f64 	%fd992, [%rd399];
	fma.rn.f64 	%fd993, %fd991, %fd992, %fd1939;
	sub.s32 	%r794, %r791, %r426;
	add.s32 	%r795, %r198, %r794;
	mul.wide.s32 	%rd400, %r795, 8;
	add.s64 	%rd401, %rd13, %rd400;
	ld.global.f64 	%fd994, [%rd401];
	ld.global.f64 	%fd995, [%rd399+-8];
	fma.rn.f64 	%fd1939, %fd994, %fd995, %fd993;
	add.s32 	%r1093, %r1093, -2;
$L__BB4_206:
	and.b16  	%rs55, %rs81, 1;
	setp.eq.b16 	%p156, %rs55, 1;
	@%p156 bra 	$L__BB4_208;
	mad.lo.s32 	%r796, %r1093, %r426, %r198;
	mul.wide.s32 	%rd402, %r796, 8;
	add.s64 	%rd403, %rd13, %rd402;
	ld.global.f64 	%fd996, [%rd403];
	add.s32 	%r797, %r1093, %r191;
	mul.wide.s32 	%rd404, %r797, 8;
	add.s64 	%rd405, %rd12, %rd404;
	ld.global.f64 	%fd997, [%rd405];
	fma.rn.f64 	%fd1939, %fd996, %fd997, %fd1939;
$L__BB4_208:
	neg.f64 	%fd998, %fd1939;
	add.s32 	%r798, %r196, %r192;
	mad.lo.s32 	%r799, %r196, %r426, %r798;
	mul.wide.s32 	%rd406, %r799, 8;
	add.s64 	%rd407, %rd13, %rd406;
	ld.global.f64 	%fd999, [%rd407];
	div.rn.f64 	%fd1000, %fd998, %fd999;
	add.s32 	%r800, %r196, %r191;
	mul.wide.s32 	%rd408, %r800, 8;
	add.s64 	%rd409, %rd12, %rd408;
	st.global.f64 	[%rd409], %fd1000;
	add.s32 	%r1090, %r196, -1;
	setp.ne.s32 	%p157, %r196, 0;
	add.s16 	%rs81, %rs81, 1;
	@%p157 bra 	$L__BB4_196;
$L__BB4_209:
	setp.eq.s16 	%p158, %rs42, 0;
	@%p158 bra 	$L__BB4_239;
	setp.lt.s32 	%p159, %r425, 1;
	@%p159 bra 	$L__BB4_222;
	mul.lo.s32 	%r802, %r426, %r1;
	mul.lo.s32 	%r211, %r802, %r425;
	mul.lo.s32 	%r803, %r802, %r426;
	mul.wide.s32 	%rd410, %r803, 8;
	add.s64 	%rd35, %rd13, %rd410;
	add.s32 	%r804, %r425, -1;
	and.b32  	%r212, %r425, 7;
	setp.lt.u32 	%p160, %r804, 7;
	mov.b32 	%r1096, 0;
	@%p160 bra 	$L__BB4_214;
	and.b32  	%r1096, %r425, 2147483640;
	mov.b32 	%r1106, 0;
$L__BB4_213:
	.pragma "nounroll";
	add.s32 	%r806, %r1106, %r211;
	mul.wide.s32 	%rd411, %r806, 8;
	add.s64 	%rd412, %rd11, %rd411;
	ld.global.f64 	%fd1001, [%rd412];
	ld.global.f64 	%fd1002, [%rd35];
	div.rn.f64 	%fd1003, %fd1001, %fd1002;
	add.s64 	%rd413, %rd10, %rd411;
	st.global.f64 	[%rd413], %fd1003;
	ld.global.f64 	%fd1004, [%rd412+8];
	ld.global.f64 	%fd1005, [%rd35];
	div.rn.f64 	%fd1006, %fd1004, %fd1005;
	st.global.f64 	[%rd413+8], %fd1006;
	ld.global.f64 	%fd1007, [%rd412+16];
	ld.global.f64 	%fd1008, [%rd35];
	div.rn.f64 	%fd1009, %fd1007, %fd1008;
	st.global.f64 	[%rd413+16], %fd1009;
	ld.global.f64 	%fd1010, [%rd412+24];
	ld.global.f64 	%fd1011, [%rd35];
	div.rn.f64 	%fd1012, %fd1010, %fd1011;
	st.global.f64 	[%rd413+24], %fd1012;
	ld.global.f64 	%fd1013, [%rd412+32];
	ld.global.f64 	%fd1014, [%rd35];
	div.rn.f64 	%fd1015, %fd1013, %fd1014;
	st.global.f64 	[%rd413+32], %fd1015;
	ld.global.f64 	%fd1016, [%rd412+40];
	ld.global.f64 	%fd1017, [%rd35];
	div.rn.f64 	%fd1018, %fd1016, %fd1017;
	st.global.f64 	[%rd413+40], %fd1018;
	ld.global.f64 	%fd1019, [%rd412+48];
	ld.global.f64 	%fd1020, [%rd35];
	div.rn.f64 	%fd1021, %fd1019, %fd1020;
	st.global.f64 	[%rd413+48], %fd1021;
	ld.global.f64 	%fd1022, [%rd412+56];
	ld.global.f64 	%fd1023, [%rd35];
	div.rn.f64 	%fd1024, %fd1022, %fd1023;
	st.global.f64 	[%rd413+56], %fd1024;
	add.s32 	%r1106, %r1106, 8;
	setp.eq.s32 	%p161, %r1106, %r1096;
	@%p161 bra 	$L__BB4_214;
	bra.uni 	$L__BB4_213;
$L__BB4_214:
	setp.eq.s32 	%p162, %r212, 0;
	@%p162 bra 	$L__BB4_222;
	and.b32  	%r215, %r425, 3;
	setp.lt.u32 	%p163, %r212, 4;
	@%p163 bra 	$L__BB4_217;
	add.s32 	%r807, %r1096, %r211;
	mul.wide.s32 	%rd414, %r807, 8;
	add.s64 	%rd415, %rd11, %rd414;
	ld.global.f64 	%fd1025, [%rd415];
	ld.global.f64 	%fd1026, [%rd35];
	div.rn.f64 	%fd1027, %fd1025, %fd1026;
	add.s64 	%rd416, %rd10, %rd414;
	st.global.f64 	[%rd416], %fd1027;
	ld.global.f64 	%fd1028, [%rd415+8];
	ld.global.f64 	%fd1029, [%rd35];
	div.rn.f64 	%fd1030, %fd1028, %fd1029;
	st.global.f64 	[%rd416+8], %fd1030;
	ld.global.f64 	%fd1031, [%rd415+16];
	ld.global.f64 	%fd1032, [%rd35];
	div.rn.f64 	%fd1033, %fd1031, %fd1032;
	st.global.f64 	[%rd416+16], %fd1033;
	ld.global.f64 	%fd1034, [%rd415+24];
	ld.global.f64 	%fd1035, [%rd35];
	div.rn.f64 	%fd1036, %fd1034, %fd1035;
	st.global.f64 	[%rd416+24], %fd1036;
	add.s32 	%r1096, %r1096, 4;
$L__BB4_217:
	setp.eq.s32 	%p164, %r215, 0;
	@%p164 bra 	$L__BB4_222;
	setp.eq.s32 	%p165, %r215, 1;
	@%p165 bra 	$L__BB4_220;
	add.s32 	%r808, %r1096, %r211;
	mul.wide.s32 	%rd417, %r808, 8;
	add.s64 	%rd418, %rd11, %rd417;
	ld.global.f64 	%fd1037, [%rd418];
	ld.global.f64 	%fd1038, [%rd35];
	div.rn.f64 	%fd1039, %fd1037, %fd1038;
	add.s64 	%rd419, %rd10, %rd417;
	st.global.f64 	[%rd419], %fd1039;
	ld.global.f64 	%fd1040, [%rd418+8];
	ld.global.f64 	%fd1041, [%rd35];
	div.rn.f64 	%fd1042, %fd1040, %fd1041;
	st.global.f64 	[%rd419+8], %fd1042;
	add.s32 	%r1096, %r1096, 2;
$L__BB4_220:
	and.b32  	%r809, %r425, 1;
	setp.eq.b32 	%p166, %r809, 1;
	not.pred 	%p167, %p166;
	@%p167 bra 	$L__BB4_222;
	add.s32 	%r810, %r1096, %r211;
	mul.wide.s32 	%rd420, %r810, 8;
	add.s64 	%rd421, %rd11, %rd420;
	ld.global.f64 	%fd1043, [%rd421];
	ld.global.f64 	%fd1044, [%rd35];
	div.rn.f64 	%fd1045, %fd1043, %fd1044;
	add.s64 	%rd422, %rd10, %rd420;
	st.global.f64 	[%rd422], %fd1045;
$L__BB4_222:
	setp.lt.s32 	%p168, %r426, 2;
	@%p168 bra 	$L__BB4_239;
	setp.lt.s32 	%p169, %r425, 1;
	mul.lo.s32 	%r220, %r426, %r1;
	@%p169 bra 	$L__BB4_239;
	mov.b32 	%r1099, 1;
	mov.b32 	%r1100, 0;
	mov.b16 	%rs83, 0;
	mul.wide.u32 	%rd448, %r425, 8;
	mov.u16 	%rs84, %rs83;
$L__BB4_225:
	mov.u32 	%r222, %r1099;
	add.s16 	%rs84, %rs84, 1;
	cvt.u32.u16 	%r814, %rs84;
	and.b32  	%r815, %r814, 7;
	add.s32 	%r223, %r815, -1;
	add.s32 	%r816, %r222, %r220;
	mul.lo.s32 	%r224, %r816, %r425;
	mul.lo.s32 	%r225, %r816, %r426;
	add.s32 	%r817, %r225, %r222;
	mul.wide.s32 	%rd423, %r817, 8;
	add.s64 	%rd36, %rd13, %rd423;
	and.b32  	%r226, %r222, 7;
	and.b32  	%r227, %r222, 2147483640;
	and.b32  	%r228, %r814, 3;
	and.b16  	%rs17, %rs83, 1;
	mov.b32 	%r1101, 0;
$L__BB4_226:
	setp.lt.u32 	%p170, %r1100, 7;
	mov.f64 	%fd1947, 0d0000000000000000;
	mov.b32 	%r1104, 0;
	@%p170 bra 	$L__BB4_229;
	mov.f64 	%fd1947, 0d0000000000000000;
	mov.b32 	%r1102, 0;
$L__BB4_228:
	.pragma "nounroll";
	add.s32 	%r820, %r1102, %r225;
	mul.wide.s32 	%rd424, %r820, 8;
	add.s64 	%rd425, %rd13, %rd424;
	ld.global.f64 	%fd1049, [%rd425];
	add.s32 	%r821, %r1102, %r220;
	mad.lo.s32 	%r822, %r821, %r425, %r1101;
	mul.wide.s32 	%rd426, %r822, 8;
	add.s64 	%rd427, %rd10, %rd426;
	ld.global.f64 	%fd1050, [%rd427];
	fma.rn.f64 	%fd1051, %fd1049, %fd1050, %fd1947;
	ld.global.f64 	%fd1052, [%rd425+8];
	add.s64 	%rd429, %rd427, %rd448;
	ld.global.f64 	%fd1053, [%rd429];
	fma.rn.f64 	%fd1054, %fd1052, %fd1053, %fd1051;
	ld.global.f64 	%fd1055, [%rd425+16];
	add.s64 	%rd430, %rd429, %rd448;
	ld.global.f64 	%fd1056, [%rd430];
	fma.rn.f64 	%fd1057, %fd1055, %fd1056, %fd1054;
	ld.global.f64 	%fd1058, [%rd425+24];
	add.s64 	%rd431, %rd430, %rd448;
	ld.global.f64 	%fd1059, [%rd431];
	fma.rn.f64 	%fd1060, %fd1058, %fd1059, %fd1057;
	ld.global.f64 	%fd1061, [%rd425+32];
	add.s64 	%rd432, %rd431, %rd448;
	ld.global.f64 	%fd1062, [%rd432];
	fma.rn.f64 	%fd1063, %fd1061, %fd1062, %fd1060;
	ld.global.f64 	%fd1064, [%rd425+40];
	add.s64 	%rd433, %rd432, %rd448;
	ld.global.f64 	%fd1065, [%rd433];
	fma.rn.f64 	%fd1066, %fd1064, %fd1065, %fd1063;
	ld.global.f64 	%fd1067, [%rd425+48];
	add.s64 	%rd434, %rd433, %rd448;
	ld.global.f64 	%fd1068, [%rd434];
	fma.rn.f64 	%fd1069, %fd1067, %fd1068, %fd1066;
	ld.global.f64 	%fd1070, [%rd425+56];
	add.s64 	%rd435, %rd434, %rd448;
	ld.global.f64 	%fd1071, [%rd435];
	fma.rn.f64 	%fd1947, %fd1070, %fd1071, %fd1069;
	add.s32 	%r1102, %r1102, 8;
	setp.ne.s32 	%p171, %r1102, %r227;
	mov.u32 	%r1104, %r227;
	@%p171 bra 	$L__BB4_228;
$L__BB4_229:
	setp.eq.s32 	%p172, %r226, 0;
	@%p172 bra 	$L__BB4_237;
	setp.lt.u32 	%p173, %r223, 3;
	@%p173 bra 	$L__BB4_232;
	add.s32 	%r823, %r1104, %r225;
	mul.wide.s32 	%rd436, %r823, 8;
	add.s64 	%rd437, %rd13, %rd436;
	ld.global.f64 	%fd1073, [%rd437];
	add.s32 	%r824, %r1104, %r220;
	mad.lo.s32 	%r825, %r824, %r425, %r1101;
	mul.wide.s32 	%rd438, %r825, 8;
	add.s64 	%rd439, %rd10, %rd438;
	ld.global.f64 	%fd1074, [%rd439];
	fma.rn.f64 	%fd1075, %fd1073, %fd1074, %fd1947;
	ld.global.f64 	%fd1076, [%rd437+8];
	add.s64 	%rd441, %rd439, %rd448;
	ld.global.f64 	%fd1077, [%rd441];
	fma.rn.f64 	%fd1078, %fd1076, %fd1077, %fd1075;
	ld.global.f64 	%fd1079, [%rd437+16];
	add.s64 	%rd442, %rd441, %rd448;
	ld.global.f64 	%fd1080, [%rd442];
	fma.rn.f64 	%fd1081, %fd1079, %fd1080, %fd1078;
	ld.global.f64 	%fd1082, [%rd437+24];
	add.s64 	%rd443, %rd442, %rd448;
	ld.global.f64 	%fd1083, [%rd443];
	fma.rn.f64 	%fd1947, %fd1082, %fd1083, %fd1081;
	add.s32 	%r1104, %r1104, 4;
$L__BB4_232:
	setp.eq.s32 	%p174, %r228, 0;
	@%p174 bra 	$L__BB4_237;
	and.b16  	%rs58, %rs83, 3;
	setp.eq.s16 	%p175, %rs58, 0;
	@%p175 bra 	$L__BB4_235;
	add.s32 	%r826, %r1104, %r225;
	mul.wide.s32 	%rd444, %r826, 8;
	add.s64 	%rd445, %rd13, %rd444;
	ld.global.f64 	%fd1085, [%rd445];
	add.s32 	%r827, %r1104, %r220;
	mad.lo.s32 	%r828, %r827, %r425, %r1101;
	mul.wide.s32 	%rd446, %r828, 8;
	add.s64 	%rd447, %rd10, %rd446;
	ld.global.f64 	%fd1086, [%rd447];
	fma.rn.f64 	%fd1087, %fd1085, %fd1086, %fd1947;
	ld.global.f64 	%fd1088, [%rd445+8];
	add.s64 	%rd449, %rd447, %rd448;
	ld.global.f64 	%fd1089, [%rd449];
	fma.rn.f64 	%fd1947, %fd1088, %fd1089, %fd1087;
	add.s32 	%r1104, %r1104, 2;
$L__BB4_235:
	setp.ne.s16 	%p176, %rs17, 0;
	@%p176 bra 	$L__BB4_237;
	add.s32 	%r829, %r1104, %r225;
	mul.wide.s32 	%rd450, %r829, 8;
	add.s64 	%rd451, %rd13, %rd450;
	ld.global.f64 	%fd1090, [%rd451];
	add.s32 	%r830, %r1104, %r220;
	mad.lo.s32 	%r831, %r830, %r425, %r1101;
	mul.wide.s32 	%rd452, %r831, 8;
	add.s64 	%rd453, %rd10, %rd452;
	ld.global.f64 	%fd1091, [%rd453];
	fma.rn.f64 	%fd1947, %fd1090, %fd1091, %fd1947;
$L__BB4_237:
	add.s32 	%r832, %r1101, %r224;
	mul.wide.s32 	%rd454, %r832, 8;
	add.s64 	%rd455, %rd11, %rd454;
	ld.global.f64 	%fd1092, [%rd455];
	sub.f64 	%fd1093, %fd1092, %fd1947;
	ld.global.f64 	%fd1094, [%rd36];
	div.rn.f64 	%fd1095, %fd1093, %fd1094;
	add.s64 	%rd456, %rd10, %rd454;
	st.global.f64 	[%rd456], %fd1095;
	add.s32 	%r1101, %r1101, 1;
	setp.ne.s32 	%p177, %r1101, %r425;
	@%p177 bra 	$L__BB4_226;
	add.s32 	%r1099, %r222, 1;
	setp.eq.s32 	%p178, %r1099, %r426;
	add.s16 	%rs83, %rs83, 1;
	mov.u32 	%r1100, %r222;
	@%p178 bra 	$L__BB4_239;
	bra.uni 	$L__BB4_225;
$L__BB4_239:
	setp.lt.s32 	%p179, %r426, 1;
	@%p179 bra 	$L__BB4_254;
	mul.lo.s32 	%r241, %r426, %r1;
	add.s32 	%r242, %r426, -2;
	cvt.u16.u32 	%rs19, %r426;
	mov.b32 	%r1107, 0;
	mov.b16 	%rs85, 0;
	mov.u16 	%rs86, %rs85;
$L__BB4_241:
	mov.u32 	%r243, %r1107;
	not.b32 	%r244, %r243;
	add.s32 	%r245, %r426, %r244;
	add.s32 	%r1107, %r243, 1;
	setp.ge.s32 	%p180, %r1107, %r426;
	@%p180 bra 	$L__BB4_253;
	add.s32 	%r834, %r243, %r241;
	mul.lo.s32 	%r247, %r834, %r426;
	sub.s32 	%r835, %r242, %r243;
	setp.lt.u32 	%p181, %r835, 7;
	mov.u32 	%r1109, %r1107;
	@%p181 bra 	$L__BB4_245;
	and.b32  	%r248, %r245, -8;
	mov.u32 	%r1109, %r1107;
$L__BB4_244:
	.pragma "nounroll";
	add.s32 	%r836, %r1109, %r247;
	mul.wide.s32 	%rd457, %r836, 8;
	add.s64 	%rd458, %rd13, %rd457;
	mov.b64 	%rd459, 0;
	st.global.u64 	[%rd458], %rd459;
	st.global.u64 	[%rd458+8], %rd459;
	st.global.u64 	[%rd458+16], %rd459;
	st.global.u64 	[%rd458+24], %rd459;
	st.global.u64 	[%rd458+32], %rd459;
	st.global.u64 	[%rd458+40], %rd459;
	st.global.u64 	[%rd458+48], %rd459;
	st.global.u64 	[%rd458+56], %rd459;
	add.s32 	%r1109, %r1109, 8;
	add.s32 	%r837, %r1109, %r244;
	setp.ne.s32 	%p182, %r837, %r248;
	@%p182 bra 	$L__BB4_244;
$L__BB4_245:
	and.b32  	%r838, %r245, 7;
	setp.eq.s32 	%p183, %r838, 0;
	@%p183 bra 	$L__BB4_253;
	not.b16 	%rs61, %rs86;
	add.s16 	%rs62, %rs61, %rs19;
	cvt.u32.u16 	%r839, %rs62;
	and.b32  	%r252, %r839, 7;
	add.s32 	%r840, %r252, -1;
	setp.lt.u32 	%p184, %r840, 3;
	@%p184 bra 	$L__BB4_248;
	add.s32 	%r841, %r1109, %r247;
	mul.wide.s32 	%rd460, %r841, 8;
	add.s64 	%rd461, %rd13, %rd460;
	mov.b64 	%rd462, 0;
	st.global.u64 	[%rd461], %rd462;
	st.global.u64 	[%rd461+8], %rd462;
	st.global.u64 	[%rd461+16], %rd462;
	st.global.u64 	[%rd461+24], %rd462;
	add.s32 	%r1109, %r1109, 4;
$L__BB4_248:
	and.b32  	%r842, %r252, 3;
	setp.eq.s32 	%p185, %r842, 0;
	@%p185 bra 	$L__BB4_253;
	xor.b16  	%rs63, %rs85, 3;
	add.s16 	%rs23, %rs63, %rs19;
	and.b16  	%rs64, %rs23, 3;
	setp.eq.s16 	%p186, %rs64, 1;
	@%p186 bra 	$L__BB4_251;
	add.s32 	%r843, %r1109, %r247;
	mul.wide.s32 	%rd463, %r843, 8;
	add.s64 	%rd464, %rd13, %rd463;
	mov.b64 	%rd465, 0;
	st.global.u64 	[%rd464], %rd465;
	st.global.u64 	[%rd464+8], %rd465;
	add.s32 	%r1109, %r1109, 2;
$L__BB4_251:
	and.b16  	%rs65, %rs23, 1;
	setp.eq.b16 	%p187, %rs65, 1;
	not.pred 	%p188, %p187;
	@%p188 bra 	$L__BB4_253;
	add.s32 	%r844, %r1109, %r247;
	mul.wide.s32 	%rd466, %r844, 8;
	add.s64 	%rd467, %rd13, %rd466;
	mov.b64 	%rd468, 0;
	st.global.u64 	[%rd467], %rd468;
$L__BB4_253:
	setp.ne.s32 	%p189, %r1107, %r426;
	add.s16 	%rs86, %rs86, 1;
	add.s16 	%rs85, %rs85, 1;
	@%p189 bra 	$L__BB4_241;
$L__BB4_254:
	ld.param.u64 	%rd848, [_Z14compute_piecesPdS_S_S_S_S_S_S_S_S_S_S_S_S_S_dddiiiiibbS_S_S_S_S_S_S_S_S_S_S__param_28];
	mul.lo.s32 	%r257, %r426, %r1;
	mul.wide.s32 	%rd469, %r257, 8;
	add.s64 	%rd37, %rd9, %rd469;
	ld.global.f64 	%fd1096, [%rd37];
	mul.lo.s32 	%r258, %r257, %r426;
	mul.wide.s32 	%rd470, %r258, 8;
	add.s64 	%rd38, %rd13, %rd470;
	ld.global.f64 	%fd1097, [%rd38];
	div.rn.f64 	%fd1098, %fd1096, %fd1097;
	cvta.to.global.u64 	%rd471, %rd848;
	add.s64 	%rd39, %rd471, %rd469;
	st.global.f64 	[%rd39], %fd1098;
	setp.lt.s32 	%p190, %r426, 2;
	@%p190 bra 	$L__BB4_270;
	mov.b32 	%r1112, 1;
	mov.b32 	%r1113, 0;
	mov.b16 	%rs87, 0;
	mov.u16 	%rs88, %rs87;
$L__BB4_256:
	mov.u32 	%r259, %r1113;
	mov.u32 	%r1113, %r1112;
	add.s16 	%rs87, %rs87, 1;
	add.s16 	%rs88, %rs88, 1;
	mad.lo.s32 	%r261, %r1113, %r426, %r258;
	setp.lt.u32 	%p191, %r259, 15;
	mov.f64 	%fd1955, 0d0000000000000000;
	mov.b32 	%r1116, 0;
	@%p191 bra 	$L__BB4_259;
	and.b32  	%r1116, %r1113, 2147483632;
	mov.f64 	%fd1955, 0d0000000000000000;
	mov.b32 	%r1114, 0;
$L__BB4_258:
	.pragma "nounroll";
	add.s32 	%r849, %r261, %r1114;
	mul.wide.s32 	%rd472, %r849, 8;
	add.s64 	%rd473, %rd13, %rd472;
	ld.global.f64 	%fd1102, [%rd473];
	mul.wide.u32 	%rd474, %r1114, 8;
	add.s64 	%rd475, %rd39, %rd474;
	ld.global.f64 	%fd1103, [%rd475];
	fma.rn.f64 	%fd1104, %fd1102, %fd1103, %fd1955;
	ld.global.f64 	%fd1105, [%rd473+8];
	ld.global.f64 	%fd1106, [%rd475+8];
	fma.rn.f64 	%fd1107, %fd1105, %fd1106, %fd1104;
	ld.global.f64 	%fd1108, [%rd473+16];
	ld.global.f64 	%fd1109, [%rd475+16];
	fma.rn.f64 	%fd1110, %fd1108, %fd1109, %fd1107;
	ld.global.f64 	%fd1111, [%rd473+24];
	ld.global.f64 	%fd1112, [%rd475+24];
	fma.rn.f64 	%fd1113, %fd1111, %fd1112, %fd1110;
	ld.global.f64 	%fd1114, [%rd473+32];
	ld.global.f64 	%fd1115, [%rd475+32];
	fma.rn.f64 	%fd1116, %fd1114, %fd1115, %fd1113;
	ld.global.f64 	%fd1117, [%rd473+40];
	ld.global.f64 	%fd1118, [%rd475+40];
	fma.rn.f64 	%fd1119, %fd1117, %fd1118, %fd1116;
	ld.global.f64 	%fd1120, [%rd473+48];
	ld.global.f64 	%fd1121, [%rd475+48];
	fma.rn.f64 	%fd1122, %fd1120, %fd1121, %fd1119;
	ld.global.f64 	%fd1123, [%rd473+56];
	ld.global.f64 	%fd1124, [%rd475+56];
	fma.rn.f64 	%fd1125, %fd1123, %fd1124, %fd1122;
	ld.global.f64 	%fd1126, [%rd473+64];
	ld.global.f64 	%fd1127, [%rd475+64];
	fma.rn.f64 	%fd1128, %fd1126, %fd1127, %fd1125;
	ld.global.f64 	%fd1129, [%rd473+72];
	ld.global.f64 	%fd1130, [%rd475+72];
	fma.rn.f64 	%fd1131, %fd1129, %fd1130, %fd1128;
	ld.global.f64 	%fd1132, [%rd473+80];
	ld.global.f64 	%fd1133, [%rd475+80];
	fma.rn.f64 	%fd1134, %fd1132, %fd1133, %fd1131;
	ld.global.f64 	%fd1135, [%rd473+88];
	ld.global.f64 	%fd1136, [%rd475+88];
	fma.rn.f64 	%fd1137, %fd1135, %fd1136, %fd1134;
	ld.global.f64 	%fd1138, [%rd473+96];
	ld.global.f64 	%fd1139, [%rd475+96];
	fma.rn.f64 	%fd1140, %fd1138, %fd1139, %fd1137;
	ld.global.f64 	%fd1141, [%rd473+104];
	ld.global.f64 	%fd1142, [%rd475+104];
	fma.rn.f64 	%fd1143, %fd1141, %fd1142, %fd1140;
	ld.global.f64 	%fd1144, [%rd473+112];
	ld.global.f64 	%fd1145, [%rd475+112];
	fma.rn.f64 	%fd1146, %fd1144, %fd1145, %fd1143;
	ld.global.f64 	%fd1147, [%rd473+120];
	ld.global.f64 	%fd1148, [%rd475+120];
	fma.rn.f64 	%fd1955, %fd1147, %fd1148, %fd1146;
	add.s32 	%r1114, %r1114, 16;
	setp.ne.s32 	%p192, %r1114, %r1116;
	@%p192 bra 	$L__BB4_258;
$L__BB4_259:
	and.b32  	%r850, %r1113, 15;
	setp.eq.s32 	%p193, %r850, 0;
	@%p193 bra 	$L__BB4_269;
	cvt.u32.u16 	%r851, %rs88;
	and.b32  	%r266, %r851, 15;
	add.s32 	%r852, %r266, -1;
	setp.lt.u32 	%p194, %r852, 7;
	@%p194 bra 	$L__BB4_262;
	add.s32 	%r853, %r261, %r1116;
	mul.wide.s32 	%rd476, %r853, 8;
	add.s64 	%rd477, %rd13, %rd476;
	ld.global.f64 	%fd1150, [%rd477];
	mul.wide.u32 	%rd478, %r1116, 8;
	add.s64 	%rd479, %rd39, %rd478;
	ld.global.f64 	%fd1151, [%rd479];
	fma.rn.f64 	%fd1152, %fd1150, %fd1151, %fd1955;
	ld.global.f64 	%fd1153, [%rd477+8];
	ld.global.f64 	%fd1154, [%rd479+8];
	fma.rn.f64 	%fd1155, %fd1153, %fd1154, %fd1152;
	ld.global.f64 	%fd1156, [%rd477+16];
	ld.global.f64 	%fd1157, [%rd479+16];
	fma.rn.f64 	%fd1158, %fd1156, %fd1157, %fd1155;
	ld.global.f64 	%fd1159, [%rd477+24];
	ld.global.f64 	%fd1160, [%rd479+24];
	fma.rn.f64 	%fd1161, %fd1159, %fd1160, %fd1158;
	ld.global.f64 	%fd1162, [%rd477+32];
	ld.global.f64 	%fd1163, [%rd479+32];
	fma.rn.f64 	%fd1164, %fd1162, %fd1163, %fd1161;
	ld.global.f64 	%fd1165, [%rd477+40];
	ld.global.f64 	%fd1166, [%rd479+40];
	fma.rn.f64 	%fd1167, %fd1165, %fd1166, %fd1164;
	ld.global.f64 	%fd1168, [%rd477+48];
	ld.global.f64 	%fd1169, [%rd479+48];
	fma.rn.f64 	%fd1170, %fd1168, %fd1169, %fd1167;
	ld.global.f64 	%fd1171, [%rd477+56];
	ld.global.f64 	%fd1172, [%rd479+56];
	fma.rn.f64 	%fd1955, %fd1171, %fd1172, %fd1170;
	add.s32 	%r1116, %r1116, 8;
$L__BB4_262:
	and.b32  	%r854, %r266, 7;
	setp.eq.s32 	%p195, %r854, 0;
	@%p195 bra 	$L__BB4_269;
	cvt.u32.u16 	%r855, %rs87;
	and.b32  	%r856, %r855, 7;
	and.b32  	%r269, %r855, 3;
	add.s32 	%r857, %r856, -1;
	setp.lt.u32 	%p196, %r857, 3;
	@%p196 bra 	$L__BB4_265;
	add.s32 	%r858, %r261, %r1116;
	mul.wide.s32 	%rd480, %r858, 8;
	add.s64 	%rd481, %rd13, %rd480;
	ld.global.f64 	%fd1174, [%rd481];
	mul.wide.u32 	%rd482, %r1116, 8;
	add.s64 	%rd483, %rd39, %rd482;
	ld.global.f64 	%fd1175, [%rd483];
	fma.rn.f64 	%fd1176, %fd1174, %fd1175, %fd1955;
	ld.global.f64 	%fd1177, [%rd481+8];
	ld.global.f64 	%fd1178, [%rd483+8];
	fma.rn.f64 	%fd1179, %fd1177, %fd1178, %fd1176;
	ld.global.f64 	%fd1180, [%rd481+16];
	ld.global.f64 	%fd1181, [%rd483+16];
	fma.rn.f64 	%fd1182, %fd1180, %fd1181, %fd1179;
	ld.global.f64 	%fd1183, [%rd481+24];
	ld.global.f64 	%fd1184, [%rd483+24];
	fma.rn.f64 	%fd1955, %fd1183, %fd1184, %fd1182;
	add.s32 	%r1116, %r1116, 4;
$L__BB4_265:
	setp.eq.s32 	%p197, %r269, 0;
	@%p197 bra 	$L__BB4_269;
	add.s32 	%r859, %r261, %r1116;
	mul.wide.s32 	%rd484, %r859, 8;
	add.s64 	%rd40, %rd13, %rd484;
	ld.global.f64 	%fd1185, [%rd40];
	mul.wide.u32 	%rd485, %r1116, 8;
	add.s64 	%rd41, %rd39, %rd485;
	ld.global.f64 	%fd1186, [%rd41];
	fma.rn.f64 	%fd1955, %fd1185, %fd1186, %fd1955;
	setp.eq.s32 	%p198, %r269, 1;
	@%p198 bra 	$L__BB4_269;
	ld.global.f64 	%fd1187, [%rd40+8];
	ld.global.f64 	%fd1188, [%rd41+8];
	fma.rn.f64 	%fd1955, %fd1187, %fd1188, %fd1955;
	setp.eq.s32 	%p199, %r269, 2;
	@%p199 bra 	$L__BB4_269;
	ld.global.f64 	%fd1189, [%rd40+16];
	ld.global.f64 	%fd1190, [%rd41+16];
	fma.rn.f64 	%fd1955, %fd1189, %fd1190, %fd1955;
$L__BB4_269:
	mul.wide.u32 	%rd486, %r1113, 8;
	add.s64 	%rd487, %rd37, %rd486;
	ld.global.f64 	%fd1191, [%rd487];
	sub.f64 	%fd1192, %fd1191, %fd1955;
	add.s32 	%r860, %r261, %r1113;
	mul.wide.s32 	%rd488, %r860, 8;
	add.s64 	%rd489, %rd13, %rd488;
	ld.global.f64 	%fd1193, [%rd489];
	div.rn.f64 	%fd1194, %fd1192, %fd1193;
	add.s64 	%rd490, %rd39, %rd486;
	st.global.f64 	[%rd490], %fd1194;
	add.s32 	%r1112, %r1113, 1;
	setp.ne.s32 	%p200, %r1112, %r426;
	@%p200 bra 	$L__BB4_256;
$L__BB4_270:
	add.s32 	%r273, %r426, -1;
	mad.lo.s32 	%r862, %r273, %r426, %r273;
	mul.wide.s32 	%rd491, %r862, 8;
	add.s64 	%rd492, %rd38, %rd491;
	ld.global.f64 	%fd1956, [%rd492];
	{
	.reg .b32 %temp; 
	mov.b64 	{%temp, %r1118}, %fd1956;
	}
	{
	.reg .b32 %temp; 
	mov.b64 	{%r1119, %temp}, %fd1956;
	}
	setp.gt.s32 	%p201, %r1118, 1048575;
	mov.b32 	%r1120, -1023;
	@%p201 bra 	$L__BB4_272;
	mul.f64 	%fd1956, %fd1956, 0d4350000000000000;
	{
	.reg .b32 %temp; 
	mov.b64 	{%temp, %r1118}, %fd1956;
	}
	{
	.reg .b32 %temp; 
	mov.b64 	{%r1119, %temp}, %fd1956;
	}
	mov.b32 	%r1120, -1077;
$L__BB4_272:
	add.s32 	%r864, %r1118, -1;
	setp.gt.u32 	%p202, %r864, 2146435070;
	@%p202 bra 	$L__BB4_276;
	shr.u32 	%r867, %r1118, 20;
	add.s32 	%r1121, %r1120, %r867;
	and.b32  	%r868, %r1118, 1048575;
	or.b32  	%r869, %r868, 1072693248;
	mov.b64 	%fd1957, {%r1119, %r869};
	setp.lt.u32 	%p204, %r869, 1073127583;
	@%p204 bra 	$L__BB4_275;
	{
	.reg .b32 %temp; 
	mov.b64 	{%r870, %temp}, %fd1957;
	}
	{
	.reg .b32 %temp; 
	mov.b64 	{%temp, %r871}, %fd1957;
	}
	add.s32 	%r872, %r871, -1048576;
	mov.b64 	%fd1957, {%r870, %r872};
	add.s32 	%r1121, %r1121, 1;
$L__BB4_275:
	add.f64 	%fd1196, %fd1957, 0dBFF0000000000000;
	add.f64 	%fd1197, %fd1957, 0d3FF0000000000000;
	rcp.approx.ftz.f64 	%fd1198, %fd1197;
	neg.f64 	%fd1199, %fd1197;
	fma.rn.f64 	%fd1200, %fd1199, %fd1198, 0d3FF0000000000000;
	fma.rn.f64 	%fd1201, %fd1200, %fd1200, %fd1200;
	fma.rn.f64 	%fd1202, %fd1201, %fd1198, %fd1198;
	mul.f64 	%fd1203, %fd1196, %fd1202;
	fma.rn.f64 	%fd1204, %fd1196, %fd1202, %fd1203;
	mul.f64 	%fd1205, %fd1204, %fd1204;
	fma.rn.f64 	%fd1206, %fd1205, 0d3EB1380B3AE80F1E, 0d3ED0EE258B7A8B04;
	fma.rn.f64 	%fd1207, %fd1206, %fd1205, 0d3EF3B2669F02676F;
	fma.rn.f64 	%fd1208, %fd1207, %fd1205, 0d3F1745CBA9AB0956;
	fma.rn.f64 	%fd1209, %fd1208, %fd1205, 0d3F3C71C72D1B5154;
	fma.rn.f64 	%fd1210, %fd1209, %fd1205, 0d3F624924923BE72D;
	fma.rn.f64 	%fd1211, %fd1210, %fd1205, 0d3F8999999999A3C4;
	fma.rn.f64 	%fd1212, %fd1211, %fd1205, 0d3FB5555555555554;
	sub.f64 	%fd1213, %fd1196, %fd1204;
	add.f64 	%fd1214, %fd1213, %fd1213;
	neg.f64 	%fd1215, %fd1204;
	fma.rn.f64 	%fd1216, %fd1215, %fd1196, %fd1214;
	mul.f64 	%fd1217, %fd1202, %fd1216;
	mul.f64 	%fd1218, %fd1205, %fd1212;
	fma.rn.f64 	%fd1219, %fd1218, %fd1204, %fd1217;
	xor.b32  	%r873, %r1121, -2147483648;
	mov.b32 	%r874, 1127219200;
	mov.b64 	%fd1220, {%r873, %r874};
	mov.b32 	%r875, -2147483648;
	mov.b64 	%fd1221, {%r875, %r874};
	sub.f64 	%fd1222, %fd1220, %fd1221;
	fma.rn.f64 	%fd1223, %fd1222, 0d3FE62E42FEFA39EF, %fd1204;
	fma.rn.f64 	%fd1224, %fd1222, 0dBFE62E42FEFA39EF, %fd1223;
	sub.f64 	%fd1225, %fd1224, %fd1204;
	sub.f64 	%fd1226, %fd1219, %fd1225;
	fma.rn.f64 	%fd1227, %fd1222, 0d3C7ABC9E3B39803F, %fd1226;
	add.f64 	%fd1958, %fd1223, %fd1227;
	bra.uni 	$L__BB4_277;
$L__BB4_276:
	fma.rn.f64 	%fd1195, %fd1956, 0d7FF0000000000000, 0d7FF0000000000000;
	{
	.reg .b32 %temp; 
	mov.b64 	{%temp, %r865}, %fd1956;
	}
	and.b32  	%r866, %r865, 2147483647;
	setp.eq.s32 	%p203, %r866, 0;
	selp.f64 	%fd1958, 0dFFF0000000000000, %fd1195, %p203;
$L__BB4_277:
	ld.param.u64 	%rd844, [_Z14compute_piecesPdS_S_S_S_S_S_S_S_S_S_S_S_S_S_dddiiiiibbS_S_S_S_S_S_S_S_S_S_S__param_7];
	ld.param.u64 	%rd843, [_Z14compute_piecesPdS_S_S_S_S_S_S_S_S_S_S_S_S_S_dddiiiiibbS_S_S_S_S_S_S_S_S_S_S__param_6];
	setp.eq.s16 	%p205, %rs42, 0;
	add.f64 	%fd1228, %fd1958, %fd1958;
	cvta.to.global.u64 	%rd493, %rd843;
	mul.wide.s32 	%rd494, %r1, 8;
	add.s64 	%rd495, %rd493, %rd494;
	st.global.f64 	[%rd495], %fd1228;
	add.s32 	%r284, %r273, %r257;
	mul.wide.s32 	%rd42, %r273, 8;
	add.s64 	%rd43, %rd39, %rd42;
	ld.global.f64 	%fd1229, [%rd43];
	mul.f64 	%fd1230, %fd1229, %fd1229;
	cvta.to.global.u64 	%rd496, %rd844;
	add.s64 	%rd497, %rd496, %rd494;
	st.global.f64 	[%rd497], %fd1230;
	@%p205 bra 	$L__BB4_292;
	setp.lt.s32 	%p206, %r425, 1;
	@%p206 bra 	$L__BB4_292;
	ld.param.u64 	%rd845, [_Z14compute_piecesPdS_S_S_S_S_S_S_S_S_S_S_S_S_S_dddiiiiibbS_S_S_S_S_S_S_S_S_S_S__param_9];
	ld.global.f64 	%fd139, [%rd43];
	mul.lo.s32 	%r285, %r284, %r425;
	mul.lo.s32 	%r286, %r425, %r1;
	mul.lo.s32 	%r287, %r286, %r425;
	cvta.to.global.u64 	%rd44, %rd845;
	mov.b32 	%r1122, 0;
	mov.b16 	%rs89, 0;
	mul.wide.u32 	%rd529, %r425, 8;
	mov.u16 	%rs90, %rs89;
$L__BB4_280:
	mov.u32 	%r288, %r1122;
	add.s32 	%r1122, %r288, 1;
	add.s16 	%rs90, %rs90, 1;
	add.s32 	%r878, %r288, %r285;
	mul.wide.s32 	%rd498, %r878, 8;
	add.s64 	%rd45, %rd10, %rd498;
	ld.global.f64 	%fd140, [%rd45];
	mad.lo.s32 	%r290, %r288, %r425, %r287;
	add.s32 	%r291, %r288, %r287;
	setp.lt.u32 	%p207, %r288, 7;
	mov.b32 	%r1125, 0;
	@%p207 bra 	$L__BB4_283;
	and.b32  	%r1125, %r1122, -8;
	mov.b32 	%r1123, 0;
$L__BB4_282:
	.pragma "nounroll";
	add.s32 	%r880, %r1123, %r285;
	mul.wide.s32 	%rd499, %r880, 8;
	add.s64 	%rd500, %rd10, %rd499;
	ld.global.f64 	%fd1231, [%rd500];
	mul.f64 	%fd1232, %fd140, %fd1231;
	add.s32 	%r881, %r290, %r1123;
	mul.wide.s32 	%rd501, %r881, 8;
	add.s64 	%rd502, %rd8, %rd501;
	st.global.f64 	[%rd502], %fd1232;
	mad.lo.s32 	%r882, %r1123, %r425, %r291;
	mul.wide.s32 	%rd503, %r882, 8;
	add.s64 	%rd504, %rd8, %rd503;
	st.global.f64 	[%rd504], %fd1232;
	ld.global.f64 	%fd1233, [%rd500+8];
	mul.f64 	%fd1234, %fd140, %fd1233;
	st.global.f64 	[%rd502+8], %fd1234;
	mul.wide.u32 	%rd505, %r425, 8;
	add.s64 	%rd506, %rd504, %rd505;
	st.global.f64 	[%rd506], %fd1234;
	ld.global.f64 	%fd1235, [%rd500+16];
	mul.f64 	%fd1236, %fd140, %fd1235;
	st.global.f64 	[%rd502+16], %fd1236;
	add.s64 	%rd507, %rd506, %rd505;
	st.global.f64 	[%rd507], %fd1236;
	ld.global.f64 	%fd1237, [%rd500+24];
	mul.f64 	%fd1238, %fd140, %fd1237;
	st.global.f64 	[%rd502+24], %fd1238;
	add.s64 	%rd508, %rd507, %rd505;
	st.global.f64 	[%rd508], %fd1238;
	ld.global.f64 	%fd1239, [%rd500+32];
	mul.f64 	%fd1240, %fd140, %fd1239;
	st.global.f64 	[%rd502+32], %fd1240;
	add.s64 	%rd509, %rd508, %rd505;
	st.global.f64 	[%rd509], %fd1240;
	ld.global.f64 	%fd1241, [%rd500+40];
	mul.f64 	%fd1242, %fd140, %fd1241;
	st.global.f64 	[%rd502+40], %fd1242;
	add.s64 	%rd510, %rd509, %rd505;
	st.global.f64 	[%rd510], %fd1242;
	ld.global.f64 	%fd1243, [%rd500+48];
	mul.f64 	%fd1244, %fd140, %fd1243;
	st.global.f64 	[%rd502+48], %fd1244;
	add.s64 	%rd511, %rd510, %rd505;
	st.global.f64 	[%rd511], %fd1244;
	ld.global.f64 	%fd1245, [%rd500+56];
	mul.f64 	%fd1246, %fd140, %fd1245;
	st.global.f64 	[%rd502+56], %fd1246;
	add.s64 	%rd512, %rd511, %rd505;
	st.global.f64 	[%rd512], %fd1246;
	add.s32 	%r1123, %r1123, 8;
	setp.ne.s32 	%p208, %r1123, %r1125;
	@%p208 bra 	$L__BB4_282;
$L__BB4_283:
	and.b32  	%r883, %r1122, 7;
	setp.eq.s32 	%p209, %r883, 0;
	@%p209 bra 	$L__BB4_291;
	cvt.u32.u16 	%r884, %rs90;
	and.b32  	%r296, %r884, 7;
	add.s32 	%r885, %r296, -1;
	setp.lt.u32 	%p210, %r885, 3;
	@%p210 bra 	$L__BB4_286;
	add.s32 	%r886, %r1125, %r285;
	mul.wide.s32 	%rd513, %r886, 8;
	add.s64 	%rd514, %rd10, %rd513;
	ld.global.f64 	%fd1247, [%rd514];
	mul.f64 	%fd1248, %fd140, %fd1247;
	add.s32 	%r887, %r290, %r1125;
	mul.wide.s32 	%rd515, %r887, 8;
	add.s64 	%rd516, %rd8, %rd515;
	st.global.f64 	[%rd516], %fd1248;
	mad.lo.s32 	%r888, %r1125, %r425, %r291;
	mul.wide.s32 	%rd517, %r888, 8;
	add.s64 	%rd518, %rd8, %rd517;
	st.global.f64 	[%rd518], %fd1248;
	ld.global.f64 	%fd1249, [%rd514+8];
	mul.f64 	%fd1250, %fd140, %fd1249;
	st.global.f64 	[%rd516+8], %fd1250;
	add.s64 	%rd520, %rd518, %rd529;
	st.global.f64 	[%rd520], %fd1250;
	ld.global.f64 	%fd1251, [%rd514+16];
	mul.f64 	%fd1252, %fd140, %fd1251;
	st.global.f64 	[%rd516+16], %fd1252;
	add.s64 	%rd521, %rd520, %rd529;
	st.global.f64 	[%rd521], %fd1252;
	ld.global.f64 	%fd1253, [%rd514+24];
	mul.f64 	%fd1254, %fd140, %fd1253;
	st.global.f64 	[%rd516+24], %fd1254;
	add.s64 	%rd522, %rd521, %rd529;
	st.global.f64 	[%rd522], %fd1254;
	add.s32 	%r1125, %r1125, 4;
$L__BB4_286:
	and.b32  	%r889, %r296, 3;
	setp.eq.s32 	%p211, %r889, 0;
	@%p211 bra 	$L__BB4_291;
	and.b16  	%rs70, %rs89, 3;
	setp.eq.s16 	%p212, %rs70, 0;
	@%p212 bra 	$L__BB4_289;
	add.s32 	%r890, %r1125, %r285;
	mul.wide.s32 	%rd523, %r890, 8;
	add.s64 	%rd524, %rd10, %rd523;
	ld.global.f64 	%fd1255, [%rd524];
	mul.f64 	%fd1256, %fd140, %fd1255;
	add.s32 	%r891, %r290, %r1125;
	mul.wide.s32 	%rd525, %r891, 8;
	add.s64 	%rd526, %rd8, %rd525;
	st.global.f64 	[%rd526], %fd1256;
	mad.lo.s32 	%r892, %r1125, %r425, %r291;
	mul.wide.s32 	%rd527, %r892, 8;
	add.s64 	%rd528, %rd8, %rd527;
	st.global.f64 	[%rd528], %fd1256;
	ld.global.f64 	%fd1257, [%rd524+8];
	mul.f64 	%fd1258, %fd140, %fd1257;
	st.global.f64 	[%rd526+8], %fd1258;
	add.s64 	%rd530, %rd528, %rd529;
	st.global.f64 	[%rd530], %fd1258;
	add.s32 	%r1125, %r1125, 2;
$L__BB4_289:
	and.b16  	%rs71, %rs89, 1;
	setp.eq.b16 	%p213, %rs71, 1;
	@%p213 bra 	$L__BB4_291;
	add.s32 	%r893, %r1125, %r285;
	mul.wide.s32 	%rd531, %r893, 8;
	add.s64 	%rd532, %rd10, %rd531;
	ld.global.f64 	%fd1259, [%rd532];
	mul.f64 	%fd1260, %fd140, %fd1259;
	add.s32 	%r894, %r290, %r1125;
	mul.wide.s32 	%rd533, %r894, 8;
	add.s64 	%rd534, %rd8, %rd533;
	st.global.f64 	[%rd534], %fd1260;
	mad.lo.s32 	%r895, %r1125, %r425, %r291;
	mul.wide.s32 	%rd535, %r895, 8;
	add.s64 	%rd536, %rd8, %rd535;
	st.global.f64 	[%rd536], %fd1260;
$L__BB4_291:
	ld.global.f64 	%fd1261, [%rd45];
	mul.f64 	%fd1262, %fd139, %fd1261;
	add.s32 	%r896, %r288, %r286;
	mul.wide.s32 	%rd537, %r896, 8;
	add.s64 	%rd538, %rd44, %rd537;
	st.global.f64 	[%rd538], %fd1262;
	setp.ne.s32 	%p214, %r1122, %r425;
	add.s16 	%rs89, %rs89, 1;
	@%p214 bra 	$L__BB4_280;
$L__BB4_292:
	setp.eq.s16 	%p215, %rs43, 0;
	setp.lt.s32 	%p216, %r428, 1;
	or.pred  	%p217, %p215, %p216;
	@%p217 bra 	$L__BB4_353;
	ld.param.u64 	%rd850, [_Z14compute_piecesPdS_S_S_S_S_S_S_S_S_S_S_S_S_S_dddiiiiibbS_S_S_S_S_S_S_S_S_S_S__param_35];
	ld.param.u64 	%rd849, [_Z14compute_piecesPdS_S_S_S_S_S_S_S_S_S_S_S_S_S_dddiiiiibbS_S_S_S_S_S_S_S_S_S_S__param_33];
	cvta.to.global.u64 	%rd539, %rd849;
	mul.wide.s32 	%rd540, %r257, 8;
	add.s64 	%rd46, %rd539, %rd540;
	cvta.to.global.u64 	%rd541, %rd850;
	add.s64 	%rd47, %rd541, %rd540;
	mul.lo.s32 	%r301, %r425, %r1;
	add.s64 	%rd48, %rd47, %rd42;
	mul.lo.s32 	%r302, %r284, %r425;
	mul.lo.s32 	%r303, %r428, %r1;
	and.b32  	%r304, %r426, 7;
	add.s32 	%r305, %r304, -1;
	and.b32  	%r306, %r426, 3;
	add.s32 	%r307, %r425, -1;
	and.b32  	%r308, %r425, 7;
	and.b32  	%r309, %r425, 3;
	add.s32 	%r310, %r309, -1;
	and.b32  	%r311, %r426, 15;
	and.b32  	%r312, %r426, 2147483640;
	and.b32  	%r313, %r426, 1;
	and.b32  	%r314, %r425, 2147483640;
	and.b32  	%r315, %r425, 1;
	and.b32  	%r316, %r426, 2147483632;
	mov.b32 	%r1127, 0;
$L__BB4_294:
	setp.lt.s32 	%p218, %r426, 1;
	@%p218 bra 	$L__BB4_308;
	mov.b32 	%r1136, 0;
$L__BB4_296:
	setp.lt.u32 	%p219, %r273, 7;
	mul.wide.u32 	%rd542, %r1136, 8;
	add.s64 	%rd49, %rd46, %rd542;
	mov.b64 	%rd543, 0;
	st.global.u64 	[%rd49], %rd543;
	mad.lo.s32 	%r341, %r1136, %r426, %r258;
	mov.f64 	%fd1974, 0d0000000000000000;
	mov.b32 	%r1139, 0;
	@%p219 bra 	$L__BB4_299;
	mov.f64 	%fd1974, 0d0000000000000000;
	mov.b32 	%r1137, 0;
$L__BB4_298:
	.pragma "nounroll";
	add.s32 	%r901, %r341, %r1137;
	mad.lo.s32 	%r902, %r901, %r428, %r1127;
	mul.wide.s32 	%rd544, %r902, 8;
	add.s64 	%rd545, %rd15, %rd544;
	ld.global.f64 	%fd1266, [%rd545];
	add.s32 	%r903, %r1137, %r257;
	mul.wide.s32 	%rd546, %r903, 8;
	add.s64 	%rd547, %rd12, %rd546;
	ld.global.f64 	%fd1267, [%rd547];
	fma.rn.f64 	%fd1268, %fd1266, %fd1267, %fd1974;
	mul.wide.u32 	%rd548, %r428, 8;
	add.s64 	%rd549, %rd545, %rd548;
	ld.global.f64 	%fd1269, [%rd549];
	ld.global.f64 	%fd1270, [%rd547+8];
	fma.rn.f64 	%fd1271, %fd1269, %fd1270, %fd1268;
	add.s64 	%rd550, %rd549, %rd548;
	ld.global.f64 	%fd1272, [%rd550];
	ld.global.f64 	%fd1273, [%rd547+16];
	fma.rn.f64 	%fd1274, %fd1272, %fd1273, %fd1271;
	add.s64 	%rd551, %rd550, %rd548;
	ld.global.f64 	%fd1275, [%rd551];
	ld.global.f64 	%fd1276, [%rd547+24];
	fma.rn.f64 	%fd1277, %fd1275, %fd1276, %fd1274;
	add.s64 	%rd552, %rd551, %rd548;
	ld.global.f64 	%fd1278, [%rd552];
	ld.global.f64 	%fd1279, [%rd547+32];
	fma.rn.f64 	%fd1280, %fd1278, %fd1279, %fd1277;
	add.s64 	%rd553, %rd552, %rd548;
	ld.global.f64 	%fd1281, [%rd553];
	ld.global.f64 	%fd1282, [%rd547+40];
	fma.rn.f64 	%fd1283, %fd1281, %fd1282, %fd1280;
	add.s64 	%rd554, %rd553, %rd548;
	ld.global.f64 	%fd1284, [%rd554];
	ld.global.f64 	%fd1285, [%rd547+48];
	fma.rn.f64 	%fd1286, %fd1284, %fd1285, %fd1283;
	add.s64 	%rd555, %rd554, %rd548;
	ld.global.f64 	%fd1287, [%rd555];
	ld.global.f64 	%fd1288, [%rd547+56];
	fma.rn.f64 	%fd1974, %fd1287, %fd1288, %fd1286;
	add.s32 	%r1137, %r1137, 8;
	setp.ne.s32 	%p220, %r1137, %r312;
	mov.u32 	%r1139, %r312;
	@%p220 bra 	$L__BB4_298;
$L__BB4_299:
	setp.eq.s32 	%p221, %r304, 0;
	@%p221 bra 	$L__BB4_307;
	setp.lt.u32 	%p222, %r305, 3;
	@%p222 bra 	$L__BB4_302;
	add.s32 	%r904, %r341, %r1139;
	mad.lo.s32 	%r905, %r904, %r428, %r1127;
	mul.wide.s32 	%rd556, %r905, 8;
	add.s64 	%rd557, %rd15, %rd556;
	ld.global.f64 	%fd1290, [%rd557];
	add.s32 	%r906, %r1139, %r257;
	mul.wide.s32 	%rd558, %r906, 8;
	add.s64 	%rd559, %rd12, %rd558;
	ld.global.f64 	%fd1291, [%rd559];
	fma.rn.f64 	%fd1292, %fd1290, %fd1291, %fd1974;
	mul.wide.u32 	%rd560, %r428, 8;
	add.s64 	%rd561, %rd557, %rd560;
	ld.global.f64 	%fd1293, [%rd561];
	ld.global.f64 	%fd1294, [%rd559+8];
	fma.rn.f64 	%fd1295, %fd1293, %fd1294, %fd1292;
	add.s64 	%rd562, %rd561, %rd560;
	ld.global.f64 	%fd1296, [%rd562];
	ld.global.f64 	%fd1297, [%rd559+16];
	fma.rn.f64 	%fd1298, %fd1296, %fd1297, %fd1295;
	add.s64 	%rd563, %rd562, %rd560;
	ld.global.f64 	%fd1299, [%rd563];
	ld.global.f64 	%fd1300, [%rd559+24];
	fma.rn.f64 	%fd1974, %fd1299, %fd1300, %fd1298;
	add.s32 	%r1139, %r1139, 4;
$L__BB4_302:
	setp.eq.s32 	%p223, %r306, 0;
	@%p223 bra 	$L__BB4_307;
	setp.eq.s32 	%p224, %r306, 1;
	@%p224 bra 	$L__BB4_305;
	add.s32 	%r907, %r341, %r1139;
	mad.lo.s32 	%r908, %r907, %r428, %r1127;
	mul.wide.s32 	%rd564, %r908, 8;
	add.s64 	%rd565, %rd15, %rd564;
	ld.global.f64 	%fd1302, [%rd565];
	add.s32 	%r909, %r1139, %r257;
	mul.wide.s32 	%rd566, %r909, 8;
	add.s64 	%rd567, %rd12, %rd566;
	ld.global.f64 	%fd1303, [%rd567];
	fma.rn.f64 	%fd1304, %fd1302, %fd1303, %fd1974;
	mul.wide.u32 	%rd568, %r428, 8;
	add.s64 	%rd569, %rd565, %rd568;
	ld.global.f64 	%fd1305, [%rd569];
	ld.global.f64 	%fd1306, [%rd567+8];
	fma.rn.f64 	%fd1974, %fd1305, %fd1306, %fd1304;
	add.s32 	%r1139, %r1139, 2;
$L__BB4_305:
	setp.eq.s32 	%p225, %r313, 0;
	@%p225 bra 	$L__BB4_307;
	add.s32 	%r910, %r341, %r1139;
	mad.lo.s32 	%r911, %r910, %r428, %r1127;
	mul.wide.s32 	%rd570, %r911, 8;
	add.s64 	%rd571, %rd15, %rd570;
	ld.global.f64 	%fd1307, [%rd571];
	add.s32 	%r912, %r1139, %r257;
	mul.wide.s32 	%rd572, %r912, 8;
	add.s64 	%rd573, %rd12, %rd572;
	ld.global.f64 	%fd1308, [%rd573];
	fma.rn.f64 	%fd1974, %fd1307, %fd1308, %fd1974;
$L__BB4_307:
	st.global.f64 	[%rd49], %fd1974;
	add.s32 	%r1136, %r1136, 1;
	setp.ne.s32 	%p226, %r1136, %r426;
	@%p226 bra 	$L__BB4_296;
$L__BB4_308:
	setp.lt.s32 	%p227, %r426, 2;
	ld.global.f64 	%fd1309, [%rd46];
	ld.global.f64 	%fd1310, [%rd38];
	div.rn.f64 	%fd1311, %fd1309, %fd1310;
	st.global.f64 	[%rd47], %fd1311;
	@%p227 bra 	$L__BB4_324;
	mov.b32 	%r1146, 1;
	mov.b32 	%r1147, 0;
	mov.b16 	%rs91, 0;
	mov.u16 	%rs92, %rs91;
$L__BB4_310:
	mov.u32 	%r359, %r1147;
	mov.u32 	%r1147, %r1146;
	add.s16 	%rs91, %rs91, 1;
	add.s16 	%rs92, %rs92, 1;
	mad.lo.s32 	%r361, %r1147, %r426, %r258;
	setp.lt.u32 	%p228, %r359, 15;
	mov.f64 	%fd1990, 0d0000000000000000;
	mov.b32 	%r1150, 0;
	@%p228 bra 	$L__BB4_313;
	and.b32  	%r1150, %r1147, 2147483632;
	mov.f64 	%fd1990, 0d0000000000000000;
	mov.b32 	%r1148, 0;
$L__BB4_312:
	.pragma "nounroll";
	add.s32 	%r917, %r361, %r1148;
	mul.wide.s32 	%rd574, %r917, 8;
	add.s64 	%rd575, %rd13, %rd574;
	ld.global.f64 	%fd1315, [%rd575];
	mul.wide.u32 	%rd576, %r1148, 8;
	add.s64 	%rd577, %rd47, %rd576;
	ld.global.f64 	%fd1316, [%rd577];
	fma.rn.f64 	%fd1317, %fd1315, %fd1316, %fd1990;
	ld.global.f64 	%fd1318, [%rd575+8];
	ld.global.f64 	%fd1319, [%rd577+8];
	fma.rn.f64 	%fd1320, %fd1318, %fd1319, %fd1317;
	ld.global.f64 	%fd1321, [%rd575+16];
	ld.global.f64 	%fd1322, [%rd577+16];
	fma.rn.f64 	%fd1323, %fd1321, %fd1322, %fd1320;
	ld.global.f64 	%fd1324, [%rd575+24];
	ld.global.f64 	%fd1325, [%rd577+24];
	fma.rn.f64 	%fd1326, %fd1324, %fd1325, %fd1323;
	ld.global.f64 	%fd1327, [%rd575+32];
	ld.global.f64 	%fd1328, [%rd577+32];
	fma.rn.f64 	%fd1329, %fd1327, %fd1328, %fd1326;
	ld.global.f64 	%fd1330, [%rd575+40];
	ld.global.f64 	%fd1331, [%rd577+40];
	fma.rn.f64 	%fd1332, %fd1330, %fd1331, %fd1329;
	ld.global.f64 	%fd1333, [%rd575+48];
	ld.global.f64 	%fd1334, [%rd577+48];
	fma.rn.f64 	%fd1335, %fd1333, %fd1334, %fd1332;
	ld.global.f64 	%fd1336, [%rd575+56];
	ld.global.f64 	%fd1337, [%rd577+56];
	fma.rn.f64 	%fd1338, %fd1336, %fd1337, %fd1335;
	ld.global.f64 	%fd1339, [%rd575+64];
	ld.global.f64 	%fd1340, [%rd577+64];
	fma.rn.f64 	%fd1341, %fd1339, %fd1340, %fd1338;
	ld.global.f64 	%fd1342, [%rd575+72];
	ld.global.f64 	%fd1343, [%rd577+72];
	fma.rn.f64 	%fd1344, %fd1342, %fd1343, %fd1341;
	ld.global.f64 	%fd1345, [%rd575+80];
	ld.global.f64 	%fd1346, [%rd577+80];
	fma.rn.f64 	%fd1347, %fd1345, %fd1346, %fd1344;
	ld.global.f64 	%fd1348, [%rd575+88];
	ld.global.f64 	%fd1349, [%rd577+88];
	fma.rn.f64 	%fd1350, %fd1348, %fd1349, %fd1347;
	ld.global.f64 	%fd1351, [%rd575+96];
	ld.global.f64 	%fd1352, [%rd577+96];
	fma.rn.f64 	%fd1353, %fd1351, %fd1352, %fd1350;
	ld.global.f64 	%fd1354, [%rd575+104];
	ld.global.f64 	%fd1355, [%rd577+104];
	fma.rn.f64 	%fd1356, %fd1354, %fd1355, %fd1353;
	ld.global.f64 	%fd1357, [%rd575+112];
	ld.global.f64 	%fd1358, [%rd577+112];
	fma.rn.f64 	%fd1359, %fd1357, %fd1358, %fd1356;
	ld.global.f64 	%fd1360, [%rd575+120];
	ld.global.f64 	%fd1361, [%rd577+120];
	fma.rn.f64 	%fd1990, %fd1360, %fd1361, %fd1359;
	add.s32 	%r1148, %r1148, 16;
	setp.ne.s32 	%p229, %r1148, %r1150;
	@%p229 bra 	$L__BB4_312;
$L__BB4_313:
	and.b32  	%r918, %r1147, 15;
	setp.eq.s32 	%p230, %r918, 0;
	@%p230 bra 	$L__BB4_323;
	cvt.u32.u16 	%r919, %rs92;
	and.b32  	%r366, %r919, 15;
	add.s32 	%r920, %r366, -1;
	setp.lt.u32 	%p231, %r920, 7;
	@%p231 bra 	$L__BB4_316;
	add.s32 	%r921, %r361, %r1150;
	mul.wide.s32 	%rd578, %r921, 8;
	add.s64 	%rd579, %rd13, %rd578;
	ld.global.f64 	%fd1363, [%rd579];
	mul.wide.u32 	%rd580, %r1150, 8;
	add.s64 	%rd581, %rd47, %rd580;
	ld.global.f64 	%fd1364, [%rd581];
	fma.rn.f64 	%fd1365, %fd1363, %fd1364, %fd1990;
	ld.global.f64 	%fd1366, [%rd579+8];
	ld.global.f64 	%fd1367, [%rd581+8];
	fma.rn.f64 	%fd1368, %fd1366, %fd1367, %fd1365;
	ld.global.f64 	%fd1369, [%rd579+16];
	ld.global.f64 	%fd1370, [%rd581+16];
	fma.rn.f64 	%fd1371, %fd1369, %fd1370, %fd1368;
	ld.global.f64 	%fd1372, [%rd579+24];
	ld.global.f64 	%fd1373, [%rd581+24];
	fma.rn.f64 	%fd1374, %fd1372, %fd1373, %fd1371;
	ld.global.f64 	%fd1375, [%rd579+32];
	ld.global.f64 	%fd1376, [%rd581+32];
	fma.rn.f64 	%fd1377, %fd1375, %fd1376, %fd1374;
	ld.global.f64 	%fd1378, [%rd579+40];
	ld.global.f64 	%fd1379, [%rd581+40];
	fma.rn.f64 	%fd1380, %fd1378, %fd1379, %fd1377;
	ld.global.f64 	%fd1381, [%rd579+48];
	ld.global.f64 	%fd1382, [%rd581+48];
	fma.rn.f64 	%fd1383, %fd1381, %fd1382, %fd1380;
	ld.global.f64 	%fd1384, [%rd579+56];
	ld.global.f64 	%fd1385, [%rd581+56];
	fma.rn.f64 	%fd1990, %fd1384, %fd1385, %fd1383;
	add.s32 	%r1150, %r1150, 8;
$L__BB4_316:
	and.b32  	%r922, %r366, 7;
	setp.eq.s32 	%p232, %r922, 0;
	@%p232 bra 	$L__BB4_323;
	cvt.u32.u16 	%r923, %rs91;
	and.b32  	%r924, %r923, 7;
	and.b32  	%r369, %r923, 3;
	add.s32 	%r925, %r924, -1;
	setp.lt.u32 	%p233, %r925, 3;
	@%p233 bra 	$L__BB4_319;
	add.s32 	%r926, %r361, %r1150;
	mul.wide.s32 	%rd582, %r926, 8;
	add.s64 	%rd583, %rd13, %rd582;
	ld.global.f64 	%fd1387, [%rd583];
	mul.wide.u32 	%rd584, %r1150, 8;
	add.s64 	%rd585, %rd47, %rd584;
	ld.global.f64 	%fd1388, [%rd585];
	fma.rn.f64 	%fd1389, %fd1387, %fd1388, %fd1990;
	ld.global.f64 	%fd1390, [%rd583+8];
	ld.global.f64 	%fd1391, [%rd585+8];
	fma.rn.f64 	%fd1392, %fd1390, %fd1391, %fd1389;
	ld.global.f64 	%fd1393, [%rd583+16];
	ld.global.f64 	%fd1394, [%rd585+16];
	fma.rn.f64 	%fd1395, %fd1393, %fd1394, %fd1392;
	ld.global.f64 	%fd1396, [%rd583+24];
	ld.global.f64 	%fd1397, [%rd585+24];
	fma.rn.f64 	%fd1990, %fd1396, %fd1397, %fd1395;
	add.s32 	%r1150, %r1150, 4;
$L__BB4_319:
	setp.eq.s32 	%p234, %r369, 0;
	@%p234 bra 	$L__BB4_323;
	add.s32 	%r927, %r361, %r1150;
	mul.wide.s32 	%rd586, %r927, 8;
	add.s64 	%rd51, %rd13, %rd586;
	ld.global.f64 	%fd1398, [%rd51];
	mul.wide.u32 	%rd587, %r1150, 8;
	add.s64 	%rd52, %rd47, %rd587;
	ld.global.f64 	%fd1399, [%rd52];
	fma.rn.f64 	%fd1990, %fd1398, %fd1399, %fd1990;
	setp.eq.s32 	%p235, %r369, 1;
	@%p235 bra 	$L__BB4_323;
	ld.global.f64 	%fd1400, [%rd51+8];
	ld.global.f64 	%fd1401, [%rd52+8];
	fma.rn.f64 	%fd1990, %fd1400, %fd1401, %fd1990;
	setp.eq.s32 	%p236, %r369, 2;
	@%p236 bra 	$L__BB4_323;
	ld.global.f64 	%fd1402, [%rd51+16];
	ld.global.f64 	%fd1403, [%rd52+16];
	fma.rn.f64 	%fd1990, %fd1402, %fd1403, %fd1990;
$L__BB4_323:
	mul.wide.u32 	%rd588, %r1147, 8;
	add.s64 	%rd589, %rd46, %rd588;
	ld.global.f64 	%fd1404, [%rd589];
	sub.f64 	%fd1405, %fd1404, %fd1990;
	add.s32 	%r928, %r361, %r1147;
	mul.wide.s32 	%rd590, %r928, 8;
	add.s64 	%rd591, %rd13, %rd590;
	ld.global.f64 	%fd1406, [%rd591];
	div.rn.f64 	%fd1407, %fd1405, %fd1406;
	add.s64 	%rd592, %rd47, %rd588;
	st.global.f64 	[%rd592], %fd1407;
	add.s32 	%r1146, %r1147, 1;
	setp.eq.s32 	%p237, %r1146, %r426;
	@%p237 bra 	$L__BB4_324;
	bra.uni 	$L__BB4_310;
$L__BB4_324:
	setp.lt.s32 	%p238, %r425, 1;
	@%p238 bra 	$L__BB4_380;
	@%p218 bra 	$L__BB4_369;
	mov.b32 	%r1141, 0;
$L__BB4_327:
	setp.lt.u32 	%p247, %r273, 7;
	add.s32 	%r938, %r1141, %r301;
	mul.wide.s32 	%rd605, %r938, 8;
	add.s64 	%rd50, %rd5, %rd605;
	mov.b64 	%rd606, 0;
	st.global.u64 	[%rd50], %rd606;
	mov.f64 	%fd1982, 0d0000000000000000;
	mov.b32 	%r1144, 0;
	@%p247 bra 	$L__BB4_330;
	mov.f64 	%fd1982, 0d0000000000000000;
	mov.b32 	%r1142, 0;
$L__BB4_329:
	.pragma "nounroll";
	add.s32 	%r940, %r1142, %r257;
	mad.lo.s32 	%r941, %r940, %r425, %r1141;
	mul.wide.s32 	%rd607, %r941, 8;
	add.s64 	%rd608, %rd10, %rd607;
	ld.global.f64 	%fd1411, [%rd608];
	mul.wide.u32 	%rd609, %r1142, 8;
	add.s64 	%rd610, %rd47, %rd609;
	ld.global.f64 	%fd1412, [%rd610];
	fma.rn.f64 	%fd1413, %fd1411, %fd1412, %fd1982;
	mul.wide.u32 	%rd611, %r425, 8;
	add.s64 	%rd612, %rd608, %rd611;
	ld.global.f64 	%fd1414, [%rd612];
	ld.global.f64 	%fd1415, [%rd610+8];
	fma.rn.f64 	%fd1416, %fd1414, %fd1415, %fd1413;
	add.s64 	%rd613, %rd612, %rd611;
	ld.global.f64 	%fd1417, [%rd613];
	ld.global.f64 	%fd1418, [%rd610+16];
	fma.rn.f64 	%fd1419, %fd1417, %fd1418, %fd1416;
	add.s64 	%rd614, %rd613, %rd611;
	ld.global.f64 	%fd1420, [%rd614];
	ld.global.f64 	%fd1421, [%rd610+24];
	fma.rn.f64 	%fd1422, %fd1420, %fd1421, %fd1419;
	add.s64 	%rd615, %rd614, %rd611;
	ld.global.f64 	%fd1423, [%rd615];
	ld.global.f64 	%fd1424, [%rd610+32];
	fma.rn.f64 	%fd1425, %fd1423, %fd1424, %fd1422;
	add.s64 	%rd616, %rd615, %rd611;
	ld.global.f64 	%fd1426, [%rd616];
	ld.global.f64 	%fd1427, [%rd610+40];
	fma.rn.f64 	%fd1428, %fd1426, %fd1427, %fd1425;
	add.s64 	%rd617, %rd616, %rd611;
	ld.global.f64 	%fd1429, [%rd617];
	ld.global.f64 	%fd1430, [%rd610+48];
	fma.rn.f64 	%fd1431, %fd1429, %fd1430, %fd1428;
	add.s64 	%rd618, %rd617, %rd611;
	ld.global.f64 	%fd1432, [%rd618];
	ld.global.f64 	%fd1433, [%rd610+56];
	fma.rn.f64 	%fd1982, %fd1432, %fd1433, %fd1431;
	add.s32 	%r1142, %r1142, 8;
	setp.ne.s32 	%p248, %r1142, %r312;
	mov.u32 	%r1144, %r312;
	@%p248 bra 	$L__BB4_329;
$L__BB4_330:
	setp.eq.s32 	%p249, %r304, 0;
	@%p249 bra 	$L__BB4_338;
	setp.lt.u32 	%p250, %r305, 3;
	@%p250 bra 	$L__BB4_333;
	add.s32 	%r942, %r1144, %r257;
	mad.lo.s32 	%r943, %r942, %r425, %r1141;
	mul.wide.s32 	%rd619, %r943, 8;
	add.s64 	%rd620, %rd10, %rd619;
	ld.global.f64 	%fd1435, [%rd620];
	mul.wide.u32 	%rd621, %r1144, 8;
	add.s64 	%rd622, %rd47, %rd621;
	ld.global.f64 	%fd1436, [%rd622];
	fma.rn.f64 	%fd1437, %fd1435, %fd1436, %fd1982;
	mul.wide.u32 	%rd623, %r425, 8;
	add.s64 	%rd624, %rd620, %rd623;
	ld.global.f64 	%fd1438, [%rd624];
	ld.global.f64 	%fd1439, [%rd622+8];
	fma.rn.f64 	%fd1440, %fd1438, %fd1439, %fd1437;
	add.s64 	%rd625, %rd624, %rd623;
	ld.global.f64 	%fd1441, [%rd625];
	ld.global.f64 	%fd1442, [%rd622+16];
	fma.rn.f64 	%fd1443, %fd1441, %fd1442, %fd1440;
	add.s64 	%rd626, %rd625, %rd623;
	ld.global.f64 	%fd1444, [%rd626];
	ld.global.f64 	%fd1445, [%rd622+24];
	fma.rn.f64 	%fd1982, %fd1444, %fd1445, %fd1443;
	add.s32 	%r1144, %r1144, 4;
$L__BB4_333:
	setp.eq.s32 	%p251, %r306, 0;
	@%p251 bra 	$L__BB4_338;
	setp.eq.s32 	%p252, %r306, 1;
	@%p252 bra 	$L__BB4_336;
	add.s32 	%r944, %r1144, %r257;
	mad.lo.s32 	%r945, %r944, %r425, %r1141;
	mul.wide.s32 	%rd627, %r945, 8;
	add.s64 	%rd628, %rd10, %rd627;
	ld.global.f64 	%fd1447, [%rd628];
	mul.wide.u32 	%rd629, %r1144, 8;
	add.s64 	%rd630, %rd47, %rd629;
	ld.global.f64 	%fd1448, [%rd630];
	fma.rn.f64 	%fd1449, %fd1447, %fd1448, %fd1982;
	mul.wide.u32 	%rd631, %r425, 8;
	add.s64 	%rd632, %rd628, %rd631;
	ld.global.f64 	%fd1450, [%rd632];
	ld.global.f64 	%fd1451, [%rd630+8];
	fma.rn.f64 	%fd1982, %fd1450, %fd1451, %fd1449;
	add.s32 	%r1144, %r1144, 2;
$L__BB4_336:
	setp.eq.s32 	%p253, %r313, 0;
	@%p253 bra 	$L__BB4_338;
	add.s32 	%r946, %r1144, %r257;
	mad.lo.s32 	%r947, %r946, %r425, %r1141;
	mul.wide.s32 	%rd633, %r947, 8;
	add.s64 	%rd634, %rd10, %rd633;
	ld.global.f64 	%fd1452, [%rd634];
	mul.wide.u32 	%rd635, %r1144, 8;
	add.s64 	%rd636, %rd47, %rd635;
	ld.global.f64 	%fd1453, [%rd636];
	fma.rn.f64 	%fd1982, %fd1452, %fd1453, %fd1982;
$L__BB4_338:
	st.global.f64 	[%rd50], %fd1982;
	add.s32 	%r1141, %r1141, 1;
	setp.eq.s32 	%p254, %r1141, %r425;
	@%p254 bra 	$L__BB4_380;
	bra.uni 	$L__BB4_327;
$L__BB4_339:
	setp.gt.s32 	%p293, %r426, 0;
	mul.lo.s32 	%r318, %r428, %r257;
	mad.lo.s32 	%r319, %r428, %r273, %r318;
	@%p293 bra 	$L__BB4_354;
	mov.b32 	%r1173, 0;
	mov.b16 	%rs93, 0;
	mov.u16 	%rs94, %rs93;
$L__BB4_341:
	mov.u32 	%r413, %r1173;
	add.s32 	%r1173, %r413, 1;
	add.s16 	%rs94, %rs94, 1;
	add.s32 	%r1001, %r413, %r319;
	mul.wide.s32 	%rd776, %r1001, 8;
	add.s64 	%rd777, %rd7, %rd776;
	ld.global.f64 	%fd211, [%rd777];
	add.s32 	%r1002, %r413, %r303;
	mul.lo.s32 	%r415, %r1002, %r428;
	setp.lt.u32 	%p294, %r413, 7;
	mov.b32 	%r1176, 0;
	@%p294 bra 	$L__BB4_344;
	and.b32  	%r1176, %r1173, -8;
	mov.b32 	%r1174, 0;
$L__BB4_343:
	.pragma "nounroll";
	add.s32 	%r1004, %r1174, %r319;
	mul.wide.s32 	%rd778, %r1004, 8;
	add.s64 	%rd779, %rd7, %rd778;
	ld.global.f64 	%fd1777, [%rd779];
	mul.f64 	%fd1778, %fd1777, 0d3FE0000000000000;
	mul.f64 	%fd1779, %fd211, %fd1778;
	mov.f64 	%fd1780, 0d0000000000000000;
	sub.f64 	%fd1781, %fd1780, %fd1779;
	add.s32 	%r1005, %r1174, %r415;
	mul.wide.s32 	%rd780, %r1005, 8;
	add.s64 	%rd781, %rd6, %rd780;
	st.global.f64 	[%rd781], %fd1781;
	ld.global.f64 	%fd1782, [%rd779+8];
	mul.f64 	%fd1783, %fd1782, 0d3FE0000000000000;
	mul.f64 	%fd1784, %fd211, %fd1783;
	sub.f64 	%fd1785, %fd1780, %fd1784;
	st.global.f64 	[%rd781+8], %fd1785;
	ld.global.f64 	%fd1786, [%rd779+16];
	mul.f64 	%fd1787, %fd1786, 0d3FE0000000000000;
	mul.f64 	%fd1788, %fd211, %fd1787;
	sub.f64 	%fd1789, %fd1780, %fd1788;
	st.global.f64 	[%rd781+16], %fd1789;
	ld.global.f64 	%fd1790, [%rd779+24];
	mul.f64 	%fd1791, %fd1790, 0d3FE0000000000000;
	mul.f64 	%fd1792, %fd211, %fd1791;
	sub.f64 	%fd1793, %fd1780, %fd1792;
	st.global.f64 	[%rd781+24], %fd1793;
	ld.global.f64 	%fd1794, [%rd779+32];
	mul.f64 	%fd1795, %fd1794, 0d3FE0000000000000;
	mul.f64 	%fd1796, %fd211, %fd1795;
	sub.f64 	%fd1797, %fd1780, %fd1796;
	st.global.f64 	[%rd781+32], %fd1797;
	ld.global.f64 	%fd1798, [%rd779+40];
	mul.f64 	%fd1799, %fd1798, 0d3FE0000000000000;
	mul.f64 	%fd1800, %fd211, %fd1799;
	sub.f64 	%fd1801, %fd1780, %fd1800;
	st.global.f64 	[%rd781+40], %fd1801;
	ld.global.f64 	%fd1802, [%rd779+48];
	mul.f64 	%fd1803, %fd1802, 0d3FE0000000000000;
	mul.f64 	%fd1804, %fd211, %fd1803;
	sub.f64 	%fd1805, %fd1780, %fd1804;
	st.global.f64 	[%rd781+48], %fd1805;
	ld.global.f64 	%fd1806, [%rd779+56];
	mul.f64 	%fd1807, %fd1806, 0d3FE0000000000000;
	mul.f64 	%fd1808, %fd211, %fd1807;
	sub.f64 	%fd1809, %fd1780, %fd1808;
	st.global.f64 	[%rd781+56], %fd1809;
	add.s32 	%r1174, %r1174, 8;
	setp.ne.s32 	%p295, %r1174, %r1176;
	@%p295 bra 	$L__BB4_343;
$L__BB4_344:
	and.b32  	%r1006, %r1173, 7;
	setp.eq.s32 	%p296, %r1006, 0;
	@%p296 bra 	$L__BB4_352;
	cvt.u32.u16 	%r1007, %rs94;
	and.b32  	%r420, %r1007, 7;
	add.s32 	%r1008, %r420, -1;
	setp.lt.u32 	%p297, %r1008, 3;
	@%p297 bra 	$L__BB4_347;
	add.s32 	%r1009, %r1176, %r319;
	mul.wide.s32 	%rd782, %r1009, 8;
	add.s64 	%rd783, %rd7, %rd782;
	ld.global.f64 	%fd1810, [%rd783];
	mul.f64 	%fd1811, %fd1810, 0d3FE0000000000000;
	mul.f64 	%fd1812, %fd211, %fd1811;
	mov.f64 	%fd1813, 0d0000000000000000;
	sub.f64 	%fd1814, %fd1813, %fd1812;
	add.s32 	%r1010, %r1176, %r415;
	mul.wide.s32 	%rd784, %r1010, 8;
	add.s64 	%rd785, %rd6, %rd784;
	st.global.f64 	[%rd785], %fd1814;
	ld.global.f64 	%fd1815, [%rd783+8];
	mul.f64 	%fd1816, %fd1815, 0d3FE0000000000000;
	mul.f64 	%fd1817, %fd211, %fd1816;
	sub.f64 	%fd1818, %fd1813, %fd1817;
	st.global.f64 	[%rd785+8], %fd1818;
	ld.global.f64 	%fd1819, [%rd783+16];
	mul.f64 	%fd1820, %fd1819, 0d3FE0000000000000;
	mul.f64 	%fd1821, %fd211, %fd1820;
	sub.f64 	%fd1822, %fd1813, %fd1821;
	st.global.f64 	[%rd785+16], %fd1822;
	ld.global.f64 	%fd1823, [%rd783+24];
	mul.f64 	%fd1824, %fd1823, 0d3FE0000000000000;
	mul.f64 	%fd1825, %fd211, %fd1824;
	sub.f64 	%fd1826, %fd1813, %fd1825;
	st.global.f64 	[%rd785+24], %fd1826;
	add.s32 	%r1176, %r1176, 4;
$L__BB4_347:
	and.b32  	%r1011, %r420, 3;
	setp.eq.s32 	%p298, %r1011, 0;
	@%p298 bra 	$L__BB4_352;
	and.b16  	%rs76, %rs93, 3;
	setp.eq.s16 	%p299, %rs76, 0;
	@%p299 bra 	$L__BB4_350;
	add.s32 	%r1012, %r1176, %r319;
	mul.wide.s32 	%rd786, %r1012, 8;
	add.s64 	%rd787, %rd7, %rd786;
	ld.global.f64 	%fd1827, [%rd787];
	mul.f64 	%fd1828, %fd1827, 0d3FE0000000000000;
	mul.f64 	%fd1829, %fd211, %fd1828;
	mov.f64 	%fd1830, 0d0000000000000000;
	sub.f64 	%fd1831, %fd1830, %fd1829;
	add.s32 	%r1013, %r1176, %r415;
	mul.wide.s32 	%rd788, %r1013, 8;
	add.s64 	%rd789, %rd6, %rd788;
	st.global.f64 	[%rd789], %fd1831;
	ld.global.f64 	%fd1832, [%rd787+8];
	mul.f64 	%fd1833, %fd1832, 0d3FE0000000000000;
	mul.f64 	%fd1834, %fd211, %fd1833;
	sub.f64 	%fd1835, %fd1830, %fd1834;
	st.global.f64 	[%rd789+8], %fd1835;
	add.s32 	%r1176, %r1176, 2;
$L__BB4_350:
	and.b16  	%rs77, %rs93, 1;
	setp.eq.b16 	%p300, %rs77, 1;
	@%p300 bra 	$L__BB4_352;
	add.s32 	%r1014, %r1176, %r319;
	mul.wide.s32 	%rd790, %r1014, 8;
	add.s64 	%rd791, %rd7, %rd790;
	ld.global.f64 	%fd1836, [%rd791];
	mul.f64 	%fd1837, %fd1836, 0dBFE0000000000000;
	fma.rn.f64 	%fd1838, %fd211, %fd1837, 0d0000000000000000;
	add.s32 	%r1015, %r1176, %r415;
	mul.wide.s32 	%rd792, %r1015, 8;
	add.s64 	%rd793, %rd6, %rd792;
	st.global.f64 	[%rd793], %fd1838;
$L__BB4_352:
	setp.ne.s32 	%p301, %r1173, %r428;
	add.s16 	%rs93, %rs93, 1;
	@%p301 bra 	$L__BB4_341;
$L__BB4_353:
	ret;
$L__BB4_354:
	and.b32  	%r1017, %r426, 2147483640;
	neg.s32 	%r320, %r1017;
	shl.b32 	%r321, %r428, 3;
	mov.b32 	%r1128, 0;
	mul.wide.u32 	%rd830, %r428, 8;
$L__BB4_355:
	add.s32 	%r1019, %r1128, %r319;
	mul.wide.s32 	%rd794, %r1019, 8;
	add.s64 	%rd795, %rd7, %rd794;
	ld.global.f64 	%fd141, [%rd795];
	add.s32 	%r1020, %r1128, %r303;
	mul.lo.s32 	%r323, %r1020, %r428;
	add.s32 	%r324, %r318, %r1128;
	mov.b32 	%r1129, 0;
$L__BB4_356:
	mov.u32 	%r325, %r1129;
	setp.lt.u32 	%p302, %r273, 7;
	mov.f64 	%fd1966, 0d0000000000000000;
	mov.b32 	%r1134, 0;
	@%p302 bra 	$L__BB4_359;
	add.s32 	%r1131, %r318, %r325;
	mov.f64 	%fd1966, 0d0000000000000000;
	mov.u32 	%r1130, %r324;
	mov.u32 	%r1132, %r320;
$L__BB4_358:
	.pragma "nounroll";
	mul.wide.s32 	%rd796, %r1130, 8;
	add.s64 	%rd797, %rd7, %rd796;
	ld.global.f64 	%fd1842, [%rd797];
	mul.wide.s32 	%rd798, %r1131, 8;
	add.s64 	%rd799, %rd7, %rd798;
	ld.global.f64 	%fd1843, [%rd799];
	fma.rn.f64 	%fd1844, %fd1842, %fd1843, %fd1966;
	add.s64 	%rd801, %rd797, %rd830;
	ld.global.f64 	%fd1845, [%rd801];
	add.s64 	%rd802, %rd799, %rd830;
	ld.global.f64 	%fd1846, [%rd802];
	fma.rn.f64 	%fd1847, %fd1845, %fd1846, %fd1844;
	add.s64 	%rd803, %rd801, %rd830;
	ld.global.f64 	%fd1848, [%rd803];
	add.s64 	%rd804, %rd802, %rd830;
	ld.global.f64 	%fd1849, [%rd804];
	fma.rn.f64 	%fd1850, %fd1848, %fd1849, %fd1847;
	add.s64 	%rd805, %rd803, %rd830;
	ld.global.f64 	%fd1851, [%rd805];
	add.s64 	%rd806, %rd804, %rd830;
	ld.global.f64 	%fd1852, [%rd806];
	fma.rn.f64 	%fd1853, %fd1851, %fd1852, %fd1850;
	add.s64 	%rd807, %rd805, %rd830;
	ld.global.f64 	%fd1854, [%rd807];
	add.s64 	%rd808, %rd806, %rd830;
	ld.global.f64 	%fd1855, [%rd808];
	fma.rn.f64 	%fd1856, %fd1854, %fd1855, %fd1853;
	add.s64 	%rd809, %rd807, %rd830;
	ld.global.f64 	%fd1857, [%rd809];
	add.s64 	%rd810, %rd808, %rd830;
	ld.global.f64 	%fd1858, [%rd810];
	fma.rn.f64 	%fd1859, %fd1857, %fd1858, %fd1856;
	add.s64 	%rd811, %rd809, %rd830;
	ld.global.f64 	%fd1860, [%rd811];
	add.s64 	%rd812, %rd810, %rd830;
	ld.global.f64 	%fd1861, [%rd812];
	fma.rn.f64 	%fd1862, %fd1860, %fd1861, %fd1859;
	add.s64 	%rd813, %rd811, %rd830;
	ld.global.f64 	%fd1863, [%rd813];
	add.s64 	%rd814, %rd812, %rd830;
	ld.global.f64 	%fd1864, [%rd814];
	fma.rn.f64 	%fd1966, %fd1863, %fd1864, %fd1862;
	add.s32 	%r1132, %r1132, 8;
	add.s32 	%r1131, %r1131, %r321;
	add.s32 	%r1130, %r1130, %r321;
	setp.ne.s32 	%p303, %r1132, 0;
	mov.u32 	%r1134, %r312;
	@%p303 bra 	$L__BB4_358;
$L__BB4_359:
	setp.eq.s32 	%p304, %r304, 0;
	@%p304 bra 	$L__BB4_367;
	setp.lt.u32 	%p305, %r305, 3;
	@%p305 bra 	$L__BB4_362;
	mad.lo.s32 	%r1022, %r1134, %r428, %r318;
	add.s32 	%r1023, %r1022, %r1128;
	mul.wide.s32 	%rd815, %r1023, 8;
	add.s64 	%rd816, %rd7, %rd815;
	ld.global.f64 	%fd1866, [%rd816];
	add.s32 	%r1024, %r1022, %r325;
	mul.wide.s32 	%rd817, %r1024, 8;
	add.s64 	%rd818, %rd7, %rd817;
	ld.global.f64 	%fd1867, [%rd818];
	fma.rn.f64 	%fd1868, %fd1866, %fd1867, %fd1966;
	add.s64 	%rd820, %rd816, %rd830;
	ld.global.f64 	%fd1869, [%rd820];
	add.s64 	%rd821, %rd818, %rd830;
	ld.global.f64 	%fd1870, [%rd821];
	fma.rn.f64 	%fd1871, %fd1869, %fd1870, %fd1868;
	add.s64 	%rd822, %rd820, %rd830;
	ld.global.f64 	%fd1872, [%rd822];
	add.s64 	%rd823, %rd821, %rd830;
	ld.global.f64 	%fd1873, [%rd823];
	fma.rn.f64 	%fd1874, %fd1872, %fd1873, %fd1871;
	add.s64 	%rd824, %rd822, %rd830;
	ld.global.f64 	%fd1875, [%rd824];
	add.s64 	%rd825, %rd823, %rd830;
	ld.global.f64 	%fd1876, [%rd825];
	fma.rn.f64 	%fd1966, %fd1875, %fd1876, %fd1874;
	add.s32 	%r1134, %r1134, 4;
$L__BB4_362:
	setp.eq.s32 	%p306, %r306, 0;
	@%p306 bra 	$L__BB4_367;
	setp.eq.s32 	%p307, %r306, 1;
	@%p307 bra 	$L__BB4_365;
	mad.lo.s32 	%r1025, %r1134, %r428, %r318;
	add.s32 	%r1026, %r1025, %r1128;
	mul.wide.s32 	%rd826, %r1026, 8;
	add.s64 	%rd827, %rd7, %rd826;
	ld.global.f64 	%fd1878, [%rd827];
	add.s32 	%r1027, %r1025, %r325;
	mul.wide.s32 	%rd828, %r1027, 8;
	add.s64 	%rd829, %rd7, %rd828;
	ld.global.f64 	%fd1879, [%rd829];
	fma.rn.f64 	%fd1880, %fd1878, %fd1879, %fd1966;
	add.s64 	%rd831, %rd827, %rd830;
	ld.global.f64 	%fd1881, [%rd831];
	add.s64 	%rd832, %rd829, %rd830;
	ld.global.f64 	%fd1882, [%rd832];
	fma.rn.f64 	%fd1966, %fd1881, %fd1882, %fd1880;
	add.s32 	%r1134, %r1134, 2;
$L__BB4_365:
	setp.eq.s32 	%p308, %r313, 0;
	@%p308 bra 	$L__BB4_367;
	mad.lo.s32 	%r1028, %r1134, %r428, %r318;
	add.s32 	%r1029, %r1028, %r1128;
	mul.wide.s32 	%rd833, %r1029, 8;
	add.s64 	%rd834, %rd7, %rd833;
	ld.global.f64 	%fd1883, [%rd834];
	add.s32 	%r1030, %r1028, %r325;
	mul.wide.s32 	%rd835, %r1030, 8;
	add.s64 	%rd836, %rd7, %rd835;
	ld.global.f64 	%fd1884, [%rd836];
	fma.rn.f64 	%fd1966, %fd1883, %fd1884, %fd1966;
$L__BB4_367:
	add.s32 	%r1031, %r325, %r319;
	mul.wide.s32 	%rd837, %r1031, 8;
	add.s64 	%rd838, %rd7, %rd837;
	ld.global.f64 	%fd1885, [%rd838];
	mul.f64 	%fd1886, %fd1885, 0dBFE0000000000000;
	fma.rn.f64 	%fd1887, %fd141, %fd1886, %fd1966;
	add.s32 	%r1032, %r325, %r323;
	mul.wide.s32 	%rd839, %r1032, 8;
	add.s64 	%rd840, %rd6, %rd839;
	st.global.f64 	[%rd840], %fd1887;
	add.s32 	%r1129, %r325, 1;
	setp.ne.s32 	%p309, %r325, %r1128;
	@%p309 bra 	$L__BB4_356;
	add.s32 	%r1128, %r1128, 1;
	setp.eq.s32 	%p310, %r1128, %r428;
	@%p310 bra 	$L__BB4_353;
	bra.uni 	$L__BB4_355;
$L__BB4_369:
	setp.lt.u32 	%p240, %r307, 7;
	mov.b32 	%r1153, 0;
	@%p240 bra 	$L__BB4_372;
	mov.b32 	%r1155, 0;
$L__BB4_371:
	.pragma "nounroll";
	add.s32 	%r931, %r1155, %r301;
	mul.wide.s32 	%rd593, %r931, 8;
	add.s64 	%rd594, %rd5, %rd593;
	mov.b64 	%rd595, 0;
	st.global.u64 	[%rd594], %rd595;
	st.global.u64 	[%rd594+8], %rd595;
	st.global.u64 	[%rd594+16], %rd595;
	st.global.u64 	[%rd594+24], %rd595;
	st.global.u64 	[%rd594+32], %rd595;
	st.global.u64 	[%rd594+40], %rd595;
	st.global.u64 	[%rd594+48], %rd595;
	st.global.u64 	[%rd594+56], %rd595;
	add.s32 	%r1155, %r1155, 8;
	setp.eq.s32 	%p241, %r1155, %r314;
	mov.u32 	%r1153, %r314;
	@%p241 bra 	$L__BB4_372;
	bra.uni 	$L__BB4_371;
$L__BB4_372:
	setp.eq.s32 	%p242, %r308, 0;
	@%p242 bra 	$L__BB4_380;
	add.s32 	%r932, %r308, -1;
	setp.lt.u32 	%p243, %r932, 3;
	@%p243 bra 	$L__BB4_375;
	add.s32 	%r933, %r1153, %r301;
	mul.wide.s32 	%rd596, %r933, 8;
	add.s64 	%rd597, %rd5, %rd596;
	mov.b64 	%rd598, 0;
	st.global.u64 	[%rd597], %rd598;
	st.global.u64 	[%rd597+8], %rd598;
	st.global.u64 	[%rd597+16], %rd598;
	st.global.u64 	[%rd597+24], %rd598;
	add.s32 	%r1153, %r1153, 4;
$L__BB4_375:
	setp.eq.s32 	%p244, %r309, 0;
	@%p244 bra 	$L__BB4_380;
	setp.eq.s32 	%p245, %r310, 0;
	@%p245 bra 	$L__BB4_378;
	add.s32 	%r934, %r1153, %r301;
	mul.wide.s32 	%rd599, %r934, 8;
	add.s64 	%rd600, %rd5, %rd599;
	mov.b64 	%rd601, 0;
	st.global.u64 	[%rd600], %rd601;
	st.global.u64 	[%rd600+8], %rd601;
	add.s32 	%r1153, %r1153, 2;
$L__BB4_378:
	setp.eq.s32 	%p246, %r315, 0;
	@%p246 bra 	$L__BB4_380;
	add.s32 	%r935, %r1153, %r301;
	mul.wide.s32 	%rd602, %r935, 8;
	add.s64 	%rd603, %rd5, %rd602;
	mov.b64 	%rd604, 0;
	st.global.u64 	[%rd603], %rd604;
$L__BB4_380:
	mov.f64 	%fd1998, 0d0000000000000000;
	@%p218 bra 	$L__BB4_394;
	setp.lt.u32 	%p256, %r273, 15;
	mov.f64 	%fd1998, 0d0000000000000000;
	mov.b32 	%r1158, 0;
	@%p256 bra 	$L__BB4_384;
	mov.f64 	%fd1998, 0d0000000000000000;
	mov.b32 	%r1156, 0;
$L__BB4_383:
	.pragma "nounroll";
	mul.wide.u32 	%rd637, %r1156, 8;
	add.s64 	%rd638, %rd39, %rd637;
	ld.global.f64 	%fd1458, [%rd638];
	add.s64 	%rd639, %rd47, %rd637;
	ld.global.f64 	%fd1459, [%rd639];
	fma.rn.f64 	%fd1460, %fd1458, %fd1459, %fd1998;
	ld.global.f64 	%fd1461, [%rd638+8];
	ld.global.f64 	%fd1462, [%rd639+8];
	fma.rn.f64 	%fd1463, %fd1461, %fd1462, %fd1460;
	ld.global.f64 	%fd1464, [%rd638+16];
	ld.global.f64 	%fd1465, [%rd639+16];
	fma.rn.f64 	%fd1466, %fd1464, %fd1465, %fd1463;
	ld.global.f64 	%fd1467, [%rd638+24];
	ld.global.f64 	%fd1468, [%rd639+24];
	fma.rn.f64 	%fd1469, %fd1467, %fd1468, %fd1466;
	ld.global.f64 	%fd1470, [%rd638+32];
	ld.global.f64 	%fd1471, [%rd639+32];
	fma.rn.f64 	%fd1472, %fd1470, %fd1471, %fd1469;
	ld.global.f64 	%fd1473, [%rd638+40];
	ld.global.f64 	%fd1474, [%rd639+40];
	fma.rn.f64 	%fd1475, %fd1473, %fd1474, %fd1472;
	ld.global.f64 	%fd1476, [%rd638+48];
	ld.global.f64 	%fd1477, [%rd639+48];
	fma.rn.f64 	%fd1478, %fd1476, %fd1477, %fd1475;
	ld.global.f64 	%fd1479, [%rd638+56];
	ld.global.f64 	%fd1480, [%rd639+56];
	fma.rn.f64 	%fd1481, %fd1479, %fd1480, %fd1478;
	ld.global.f64 	%fd1482, [%rd638+64];
	ld.global.f64 	%fd1483, [%rd639+64];
	fma.rn.f64 	%fd1484, %fd1482, %fd1483, %fd1481;
	ld.global.f64 	%fd1485, [%rd638+72];
	ld.global.f64 	%fd1486, [%rd639+72];
	fma.rn.f64 	%fd1487, %fd1485, %fd1486, %fd1484;
	ld.global.f64 	%fd1488, [%rd638+80];
	ld.global.f64 	%fd1489, [%rd639+80];
	fma.rn.f64 	%fd1490, %fd1488, %fd1489, %fd1487;
	ld.global.f64 	%fd1491, [%rd638+88];
	ld.global.f64 	%fd1492, [%rd639+88];
	fma.rn.f64 	%fd1493, %fd1491, %fd1492, %fd1490;
	ld.global.f64 	%fd1494, [%rd638+96];
	ld.global.f64 	%fd1495, [%rd639+96];
	fma.rn.f64 	%fd1496, %fd1494, %fd1495, %fd1493;
	ld.global.f64 	%fd1497, [%rd638+104];
	ld.global.f64 	%fd1498, [%rd639+104];
	fma.rn.f64 	%fd1499, %fd1497, %fd1498, %fd1496;
	ld.global.f64 	%fd1500, [%rd638+112];
	ld.global.f64 	%fd1501, [%rd639+112];
	fma.rn.f64 	%fd1502, %fd1500, %fd1501, %fd1499;
	ld.global.f64 	%fd1503, [%rd638+120];
	ld.global.f64 	%fd1504, [%rd639+120];
	fma.rn.f64 	%fd1998, %fd1503, %fd1504, %fd1502;
	add.s32 	%r1156, %r1156, 16;
	setp.ne.s32 	%p257, %r1156, %r316;
	mov.u32 	%r1158, %r316;
	@%p257 bra 	$L__BB4_383;
$L__BB4_384:
	setp.eq.s32 	%p258, %r311, 0;
	@%p258 bra 	$L__BB4_394;
	add.s32 	%r950, %r311, -1;
	setp.lt.u32 	%p259, %r950, 7;
	@%p259 bra 	$L__BB4_387;
	mul.wide.u32 	%rd640, %r1158, 8;
	add.s64 	%rd641, %rd39, %rd640;
	ld.global.f64 	%fd1506, [%rd641];
	add.s64 	%rd642, %rd47, %rd640;
	ld.global.f64 	%fd1507, [%rd642];
	fma.rn.f64 	%fd1508, %fd1506, %fd1507, %fd1998;
	ld.global.f64 	%fd1509, [%rd641+8];
	ld.global.f64 	%fd1510, [%rd642+8];
	fma.rn.f64 	%fd1511, %fd1509, %fd1510, %fd1508;
	ld.global.f64 	%fd1512, [%rd641+16];
	ld.global.f64 	%fd1513, [%rd642+16];
	fma.rn.f64 	%fd1514, %fd1512, %fd1513, %fd1511;
	ld.global.f64 	%fd1515, [%rd641+24];
	ld.global.f64 	%fd1516, [%rd642+24];
	fma.rn.f64 	%fd1517, %fd1515, %fd1516, %fd1514;
	ld.global.f64 	%fd1518, [%rd641+32];
	ld.global.f64 	%fd1519, [%rd642+32];
	fma.rn.f64 	%fd1520, %fd1518, %fd1519, %fd1517;
	ld.global.f64 	%fd1521, [%rd641+40];
	ld.global.f64 	%fd1522, [%rd642+40];
	fma.rn.f64 	%fd1523, %fd1521, %fd1522, %fd1520;
	ld.global.f64 	%fd1524, [%rd641+48];
	ld.global.f64 	%fd1525, [%rd642+48];
	fma.rn.f64 	%fd1526, %fd1524, %fd1525, %fd1523;
	ld.global.f64 	%fd1527, [%rd641+56];
	ld.global.f64 	%fd1528, [%rd642+56];
	fma.rn.f64 	%fd1998, %fd1527, %fd1528, %fd1526;
	add.s32 	%r1158, %r1158, 8;
$L__BB4_387:
	setp.eq.s32 	%p260, %r304, 0;
	@%p260 bra 	$L__BB4_394;
	setp.lt.u32 	%p261, %r305, 3;
	@%p261 bra 	$L__BB4_390;
	mul.wide.u32 	%rd643, %r1158, 8;
	add.s64 	%rd644, %rd39, %rd643;
	ld.global.f64 	%fd1530, [%rd644];
	add.s64 	%rd645, %rd47, %rd643;
	ld.global.f64 	%fd1531, [%rd645];
	fma.rn.f64 	%fd1532, %fd1530, %fd1531, %fd1998;
	ld.global.f64 	%fd1533, [%rd644+8];
	ld.global.f64 	%fd1534, [%rd645+8];
	fma.rn.f64 	%fd1535, %fd1533, %fd1534, %fd1532;
	ld.global.f64 	%fd1536, [%rd644+16];
	ld.global.f64 	%fd1537, [%rd645+16];
	fma.rn.f64 	%fd1538, %fd1536, %fd1537, %fd1535;
	ld.global.f64 	%fd1539, [%rd644+24];
	ld.global.f64 	%fd1540, [%rd645+24];
	fma.rn.f64 	%fd1998, %fd1539, %fd1540, %fd1538;
	add.s32 	%r1158, %r1158, 4;
$L__BB4_390:
	setp.eq.s32 	%p262, %r306, 0;
	@%p262 bra 	$L__BB4_394;
	setp.eq.s32 	%p263, %r306, 1;
	mul.wide.u32 	%rd646, %r1158, 8;
	add.s64 	%rd53, %rd39, %rd646;
	ld.global.f64 	%fd1541, [%rd53];
	add.s64 	%rd54, %rd47, %rd646;
	ld.global.f64 	%fd1542, [%rd54];
	fma.rn.f64 	%fd1998, %fd1541, %fd1542, %fd1998;
	@%p263 bra 	$L__BB4_394;
	setp.eq.s32 	%p264, %r306, 2;
	ld.global.f64 	%fd1543, [%rd53+8];
	ld.global.f64 	%fd1544, [%rd54+8];
	fma.rn.f64 	%fd1998, %fd1543, %fd1544, %fd1998;
	@%p264 bra 	$L__BB4_394;
	ld.global.f64 	%fd1545, [%rd53+16];
	ld.global.f64 	%fd1546, [%rd54+16];
	fma.rn.f64 	%fd1998, %fd1545, %fd1546, %fd1998;
$L__BB4_394:
	ld.global.f64 	%fd206, [%rd48];
	@%p238 bra 	$L__BB4_408;
	mov.b32 	%r1160, 0;
$L__BB4_396:
	setp.lt.u32 	%p266, %r307, 7;
	add.s32 	%r953, %r1160, %r301;
	mul.wide.s32 	%rd647, %r953, 8;
	add.s64 	%rd648, %rd5, %rd647;
	ld.global.f64 	%fd207, [%rd648];
	add.s32 	%r954, %r1160, %r302;
	mul.wide.s32 	%rd649, %r954, 8;
	add.s64 	%rd650, %rd10, %rd649;
	ld.global.f64 	%fd208, [%rd650];
	mul.lo.s32 	%r388, %r953, %r425;
	mov.b32 	%r1163, 0;
	@%p266 bra 	$L__BB4_399;
	mov.b32 	%r1161, 0;
$L__BB4_398:
	.pragma "nounroll";
	add.s32 	%r956, %r1161, %r302;
	mul.wide.s32 	%rd651, %r956, 8;
	add.s64 	%rd652, %rd10, %rd651;
	ld.global.f64 	%fd1547, [%rd652];
	add.s32 	%r957, %r1161, %r301;
	mul.wide.s32 	%rd653, %r957, 8;
	add.s64 	%rd654, %rd5, %rd653;
	ld.global.f64 	%fd1548, [%rd654];
	mul.f64 	%fd1549, %fd206, %fd1547;
	sub.f64 	%fd1550, %fd1548, %fd1549;
	mul.f64 	%fd1551, %fd208, %fd1550;
	fma.rn.f64 	%fd1552, %fd207, %fd1547, %fd1551;
	add.s32 	%r958, %r388, %r1161;
	mad.lo.s32 	%r959, %r958, %r428, %r1127;
	mul.wide.s32 	%rd655, %r959, 8;
	add.s64 	%rd656, %rd3, %rd655;
	st.global.f64 	[%rd656], %fd1552;
	ld.global.f64 	%fd1553, [%rd652+8];
	ld.global.f64 	%fd1554, [%rd654+8];
	mul.f64 	%fd1555, %fd206, %fd1553;
	sub.f64 	%fd1556, %fd1554, %fd1555;
	mul.f64 	%fd1557, %fd208, %fd1556;
	fma.rn.f64 	%fd1558, %fd207, %fd1553, %fd1557;
	mul.wide.u32 	%rd657, %r428, 8;
	add.s64 	%rd658, %rd656, %rd657;
	st.global.f64 	[%rd658], %fd1558;
	ld.global.f64 	%fd1559, [%rd652+16];
	ld.global.f64 	%fd1560, [%rd654+16];
	mul.f64 	%fd1561, %fd206, %fd1559;
	sub.f64 	%fd1562, %fd1560, %fd1561;
	mul.f64 	%fd1563, %fd208, %fd1562;
	fma.rn.f64 	%fd1564, %fd207, %fd1559, %fd1563;
	add.s64 	%rd659, %rd658, %rd657;
	st.global.f64 	[%rd659], %fd1564;
	ld.global.f64 	%fd1565, [%rd652+24];
	ld.global.f64 	%fd1566, [%rd654+24];
	mul.f64 	%fd1567, %fd206, %fd1565;
	sub.f64 	%fd1568, %fd1566, %fd1567;
	mul.f64 	%fd1569, %fd208, %fd1568;
	fma.rn.f64 	%fd1570, %fd207, %fd1565, %fd1569;
	add.s64 	%rd660, %rd659, %rd657;
	st.global.f64 	[%rd660], %fd1570;
	ld.global.f64 	%fd1571, [%rd652+32];
	ld.global.f64 	%fd1572, [%rd654+32];
	mul.f64 	%fd1573, %fd206, %fd1571;
	sub.f64 	%fd1574, %fd1572, %fd1573;
	mul.f64 	%fd1575, %fd208, %fd1574;
	fma.rn.f64 	%fd1576, %fd207, %fd1571, %fd1575;
	add.s64 	%rd661, %rd660, %rd657;
	st.global.f64 	[%rd661], %fd1576;
	ld.global.f64 	%fd1577, [%rd652+40];
	ld.global.f64 	%fd1578, [%rd654+40];
	mul.f64 	%fd1579, %fd206, %fd1577;
	sub.f64 	%fd1580, %fd1578, %fd1579;
	mul.f64 	%fd1581, %fd208, %fd1580;
	fma.rn.f64 	%fd1582, %fd207, %fd1577, %fd1581;
	add.s64 	%rd662, %rd661, %rd657;
	st.global.f64 	[%rd662], %fd1582;
	ld.global.f64 	%fd1583, [%rd652+48];
	ld.global.f64 	%fd1584, [%rd654+48];
	mul.f64 	%fd1585, %fd206, %fd1583;
	sub.f64 	%fd1586, %fd1584, %fd1585;
	mul.f64 	%fd1587, %fd208, %fd1586;
	fma.rn.f64 	%fd1588, %fd207, %fd1583, %fd1587;
	add.s64 	%rd663, %rd662, %rd657;
	st.global.f64 	[%rd663], %fd1588;
	ld.global.f64 	%fd1589, [%rd652+56];
	ld.global.f64 	%fd1590, [%rd654+56];
	mul.f64 	%fd1591, %fd206, %fd1589;
	sub.f64 	%fd1592, %fd1590, %fd1591;
	mul.f64 	%fd1593, %fd208, %fd1592;
	fma.rn.f64 	%fd1594, %fd207, %fd1589, %fd1593;
	add.s64 	%rd664, %rd663, %rd657;
	st.global.f64 	[%rd664], %fd1594;
	add.s32 	%r1161, %r1161, 8;
	setp.ne.s32 	%p267, %r1161, %r314;
	mov.u32 	%r1163, %r314;
	@%p267 bra 	$L__BB4_398;
$L__BB4_399:
	setp.eq.s32 	%p268, %r308, 0;
	@%p268 bra 	$L__BB4_407;
	add.s32 	%r960, %r308, -1;
	setp.lt.u32 	%p269, %r960, 3;
	@%p269 bra 	$L__BB4_402;
	add.s32 	%r961, %r1163, %r302;
	mul.wide.s32 	%rd665, %r961, 8;
	add.s64 	%rd666, %rd10, %rd665;
	ld.global.f64 	%fd1595, [%rd666];
	add.s32 	%r962, %r1163, %r301;
	mul.wide.s32 	%rd667, %r962, 8;
	add.s64 	%rd668, %rd5, %rd667;
	ld.global.f64 	%fd1596, [%rd668];
	mul.f64 	%fd1597, %fd206, %fd1595;
	sub.f64 	%fd1598, %fd1596, %fd1597;
	mul.f64 	%fd1599, %fd208, %fd1598;
	fma.rn.f64 	%fd1600, %fd207, %fd1595, %fd1599;
	add.s32 	%r963, %r388, %r1163;
	mad.lo.s32 	%r964, %r963, %r428, %r1127;
	mul.wide.s32 	%rd669, %r964, 8;
	add.s64 	%rd670, %rd3, %rd669;
	st.global.f64 	[%rd670], %fd1600;
	ld.global.f64 	%fd1601, [%rd666+8];
	ld.global.f64 	%fd1602, [%rd668+8];
	mul.f64 	%fd1603, %fd206, %fd1601;
	sub.f64 	%fd1604, %fd1602, %fd1603;
	mul.f64 	%fd1605, %fd208, %fd1604;
	fma.rn.f64 	%fd1606, %fd207, %fd1601, %fd1605;
	mul.wide.u32 	%rd671, %r428, 8;
	add.s64 	%rd672, %rd670, %rd671;
	st.global.f64 	[%rd672], %fd1606;
	ld.global.f64 	%fd1607, [%rd666+16];
	ld.global.f64 	%fd1608, [%rd668+16];
	mul.f64 	%fd1609, %fd206, %fd1607;
	sub.f64 	%fd1610, %fd1608, %fd1609;
	mul.f64 	%fd1611, %fd208, %fd1610;
	fma.rn.f64 	%fd1612, %fd207, %fd1607, %fd1611;
	add.s64 	%rd673, %rd672, %rd671;
	st.global.f64 	[%rd673], %fd1612;
	ld.global.f64 	%fd1613, [%rd666+24];
	ld.global.f64 	%fd1614, [%rd668+24];
	mul.f64 	%fd1615, %fd206, %fd1613;
	sub.f64 	%fd1616, %fd1614, %fd1615;
	mul.f64 	%fd1617, %fd208, %fd1616;
	fma.rn.f64 	%fd1618, %fd207, %fd1613, %fd1617;
	add.s64 	%rd674, %rd673, %rd671;
	st.global.f64 	[%rd674], %fd1618;
	add.s32 	%r1163, %r1163, 4;
$L__BB4_402:
	setp.eq.s32 	%p270, %r309, 0;
	@%p270 bra 	$L__BB4_407;
	setp.eq.s32 	%p271, %r310, 0;
	@%p271 bra 	$L__BB4_405;
	add.s32 	%r965, %r1163, %r302;
	mul.wide.s32 	%rd675, %r965, 8;
	add.s64 	%rd676, %rd10, %rd675;
	ld.global.f64 	%fd1619, [%rd676];
	add.s32 	%r966, %r1163, %r301;
	mul.wide.s32 	%rd677, %r966, 8;
	add.s64 	%rd678, %rd5, %rd677;
	ld.global.f64 	%fd1620, [%rd678];
	mul.f64 	%fd1621, %fd206, %fd1619;
	sub.f64 	%fd1622, %fd1620, %fd1621;
	mul.f64 	%fd1623, %fd208, %fd1622;
	fma.rn.f64 	%fd1624, %fd207, %fd1619, %fd1623;
	add.s32 	%r967, %r388, %r1163;
	mad.lo.s32 	%r968, %r967, %r428, %r1127;
	mul.wide.s32 	%rd679, %r968, 8;
	add.s64 	%rd680, %rd3, %rd679;
	st.global.f64 	[%rd680], %fd1624;
	ld.global.f64 	%fd1625, [%rd676+8];
	ld.global.f64 	%fd1626, [%rd678+8];
	mul.f64 	%fd1627, %fd206, %fd1625;
	sub.f64 	%fd1628, %fd1626, %fd1627;
	mul.f64 	%fd1629, %fd208, %fd1628;
	fma.rn.f64 	%fd1630, %fd207, %fd1625, %fd1629;
	mul.wide.u32 	%rd681, %r428, 8;
	add.s64 	%rd682, %rd680, %rd681;
	st.global.f64 	[%rd682], %fd1630;
	add.s32 	%r1163, %r1163, 2;
$L__BB4_405:
	setp.eq.s32 	%p272, %r315, 0;
	@%p272 bra 	$L__BB4_407;
	add.s32 	%r969, %r1163, %r302;
	mul.wide.s32 	%rd683, %r969, 8;
	add.s64 	%rd684, %rd10, %rd683;
	ld.global.f64 	%fd1631, [%rd684];
	add.s32 	%r970, %r1163, %r301;
	mul.wide.s32 	%rd685, %r970, 8;
	add.s64 	%rd686, %rd5, %rd685;
	ld.global.f64 	%fd1632, [%rd686];
	mul.f64 	%fd1633, %fd206, %fd1631;
	sub.f64 	%fd1634, %fd1632, %fd1633;
	mul.f64 	%fd1635, %fd208, %fd1634;
	fma.rn.f64 	%fd1636, %fd207, %fd1631, %fd1635;
	add.s32 	%r971, %r388, %r1163;
	mad.lo.s32 	%r972, %r971, %r428, %r1127;
	mul.wide.s32 	%rd687, %r972, 8;
	add.s64 	%rd688, %rd3, %rd687;
	st.global.f64 	[%rd688], %fd1636;
$L__BB4_407:
	add.s32 	%r1160, %r1160, 1;
	setp.ne.s32 	%p273, %r1160, %r425;
	@%p273 bra 	$L__BB4_396;
$L__BB4_408:
	ld.param.u64 	%rd846, [_Z14compute_piecesPdS_S_S_S_S_S_S_S_S_S_S_S_S_S_dddiiiiibbS_S_S_S_S_S_S_S_S_S_S__param_12];
	ld.global.f64 	%fd209, [%rd43];
	add.f64 	%fd1637, %fd1998, %fd1998;
	mul.f64 	%fd1638, %fd206, %fd209;
	sub.f64 	%fd1639, %fd1637, %fd1638;
	mul.f64 	%fd1640, %fd209, %fd1639;
	add.s32 	%r397, %r1127, %r303;
	cvta.to.global.u64 	%rd689, %rd846;
	mul.wide.s32 	%rd690, %r397, 8;
	add.s64 	%rd691, %rd689, %rd690;
	st.global.f64 	[%rd691], %fd1640;
	ld.global.f64 	%fd210, [%rd48];
	@%p238 bra 	$L__BB4_420;
	setp.lt.u32 	%p275, %r307, 7;
	mov.b32 	%r1167, 0;
	@%p275 bra 	$L__BB4_412;
	mov.b32 	%r1165, 0;
$L__BB4_411:
	.pragma "nounroll";
	add.s32 	%r975, %r1165, %r302;
	mul.wide.s32 	%rd692, %r975, 8;
	add.s64 	%rd693, %rd10, %rd692;
	ld.global.f64 	%fd1641, [%rd693];
	add.s32 	%r976, %r1165, %r301;
	mul.wide.s32 	%rd694, %r976, 8;
	add.s64 	%rd695, %rd5, %rd694;
	ld.global.f64 	%fd1642, [%rd695];
	mul.f64 	%fd1643, %fd209, %fd1642;
	fma.rn.f64 	%fd1644, %fd1998, %fd1641, %fd1643;
	mul.f64 	%fd1645, %fd210, %fd1641;
	mul.f64 	%fd1646, %fd209, %fd1645;
	sub.f64 	%fd1647, %fd1644, %fd1646;
	mad.lo.s32 	%r977, %r976, %r428, %r1127;
	mul.wide.s32 	%rd696, %r977, 8;
	add.s64 	%rd697, %rd4, %rd696;
	st.global.f64 	[%rd697], %fd1647;
	ld.global.f64 	%fd1648, [%rd693+8];
	ld.global.f64 	%fd1649, [%rd695+8];
	mul.f64 	%fd1650, %fd209, %fd1649;
	fma.rn.f64 	%fd1651, %fd1998, %fd1648, %fd1650;
	mul.f64 	%fd1652, %fd210, %fd1648;
	mul.f64 	%fd1653, %fd209, %fd1652;
	sub.f64 	%fd1654, %fd1651, %fd1653;
	mul.wide.u32 	%rd698, %r428, 8;
	add.s64 	%rd699, %rd697, %rd698;
	st.global.f64 	[%rd699], %fd1654;
	ld.global.f64 	%fd1655, [%rd693+16];
	ld.global.f64 	%fd1656, [%rd695+16];
	mul.f64 	%fd1657, %fd209, %fd1656;
	fma.rn.f64 	%fd1658, %fd1998, %fd1655, %fd1657;
	mul.f64 	%fd1659, %fd210, %fd1655;
	mul.f64 	%fd1660, %fd209, %fd1659;
	sub.f64 	%fd1661, %fd1658, %fd1660;
	add.s64 	%rd700, %rd699, %rd698;
	st.global.f64 	[%rd700], %fd1661;
	ld.global.f64 	%fd1662, [%rd693+24];
	ld.global.f64 	%fd1663, [%rd695+24];
	mul.f64 	%fd1664, %fd209, %fd1663;
	fma.rn.f64 	%fd1665, %fd1998, %fd1662, %fd1664;
	mul.f64 	%fd1666, %fd210, %fd1662;
	mul.f64 	%fd1667, %fd209, %fd1666;
	sub.f64 	%fd1668, %fd1665, %fd1667;
	add.s64 	%rd701, %rd700, %rd698;
	st.global.f64 	[%rd701], %fd1668;
	ld.global.f64 	%fd1669, [%rd693+32];
	ld.global.f64 	%fd1670, [%rd695+32];
	mul.f64 	%fd1671, %fd209, %fd1670;
	fma.rn.f64 	%fd1672, %fd1998, %fd1669, %fd1671;
	mul.f64 	%fd1673, %fd210, %fd1669;
	mul.f64 	%fd1674, %fd209, %fd1673;
	sub.f64 	%fd1675, %fd1672, %fd1674;
	add.s64 	%rd702, %rd701, %rd698;
	st.global.f64 	[%rd702], %fd1675;
	ld.global.f64 	%fd1676, [%rd693+40];
	ld.global.f64 	%fd1677, [%rd695+40];
	mul.f64 	%fd1678, %fd209, %fd1677;
	fma.rn.f64 	%fd1679, %fd1998, %fd1676, %fd1678;
	mul.f64 	%fd1680, %fd210, %fd1676;
	mul.f64 	%fd1681, %fd209, %fd1680;
	sub.f64 	%fd1682, %fd1679, %fd1681;
	add.s64 	%rd703, %rd702, %rd698;
	st.global.f64 	[%rd703], %fd1682;
	ld.global.f64 	%fd1683, [%rd693+48];
	ld.global.f64 	%fd1684, [%rd695+48];
	mul.f64 	%fd1685, %fd209, %fd1684;
	fma.rn.f64 	%fd1686, %fd1998, %fd1683, %fd1685;
	mul.f64 	%fd1687, %fd210, %fd1683;
	mul.f64 	%fd1688, %fd209, %fd1687;
	sub.f64 	%fd1689, %fd1686, %fd1688;
	add.s64 	%rd704, %rd703, %rd698;
	st.global.f64 	[%rd704], %fd1689;
	ld.global.f64 	%fd1690, [%rd693+56];
	ld.global.f64 	%fd1691, [%rd695+56];
	mul.f64 	%fd1692, %fd209, %fd1691;
	fma.rn.f64 	%fd1693, %fd1998, %fd1690, %fd1692;
	mul.f64 	%fd1694, %fd210, %fd1690;
	mul.f64 	%fd1695, %fd209, %fd1694;
	sub.f64 	%fd1696, %fd1693, %fd1695;
	add.s64 	%rd705, %rd704, %rd698;
	st.global.f64 	[%rd705], %fd1696;
	add.s32 	%r1165, %r1165, 8;
	setp.ne.s32 	%p276, %r1165, %r314;
	mov.u32 	%r1167, %r314;
	@%p276 bra 	$L__BB4_411;
$L__BB4_412:
	setp.eq.s32 	%p277, %r308, 0;
	@%p277 bra 	$L__BB4_420;
	add.s32 	%r978, %r308, -1;
	setp.lt.u32 	%p278, %r978, 3;
	@%p278 bra 	$L__BB4_415;
	add.s32 	%r979, %r1167, %r302;
	mul.wide.s32 	%rd706, %r979, 8;
	add.s64 	%rd707, %rd10, %rd706;
	ld.global.f64 	%fd1697, [%rd707];
	add.s32 	%r980, %r1167, %r301;
	mul.wide.s32 	%rd708, %r980, 8;
	add.s64 	%rd709, %rd5, %rd708;
	ld.global.f64 	%fd1698, [%rd709];
	mul.f64 	%fd1699, %fd209, %fd1698;
	fma.rn.f64 	%fd1700, %fd1998, %fd1697, %fd1699;
	mul.f64 	%fd1701, %fd210, %fd1697;
	mul.f64 	%fd1702, %fd209, %fd1701;
	sub.f64 	%fd1703, %fd1700, %fd1702;
	mad.lo.s32 	%r981, %r980, %r428, %r1127;
	mul.wide.s32 	%rd710, %r981, 8;
	add.s64 	%rd711, %rd4, %rd710;
	st.global.f64 	[%rd711], %fd1703;
	ld.global.f64 	%fd1704, [%rd707+8];
	ld.global.f64 	%fd1705, [%rd709+8];
	mul.f64 	%fd1706, %fd209, %fd1705;
	fma.rn.f64 	%fd1707, %fd1998, %fd1704, %fd1706;
	mul.f64 	%fd1708, %fd210, %fd1704;
	mul.f64 	%fd1709, %fd209, %fd1708;
	sub.f64 	%fd1710, %fd1707, %fd1709;
	mul.wide.u32 	%rd712, %r428, 8;
	add.s64 	%rd713, %rd711, %rd712;
	st.global.f64 	[%rd713], %fd1710;
	ld.global.f64 	%fd1711, [%rd707+16];
	ld.global.f64 	%fd1712, [%rd709+16];
	mul.f64 	%fd1713, %fd209, %fd1712;
	fma.rn.f64 	%fd1714, %fd1998, %fd1711, %fd1713;
	mul.f64 	%fd1715, %fd210, %fd1711;
	mul.f64 	%fd1716, %fd209, %fd1715;
	sub.f64 	%fd1717, %fd1714, %fd1716;
	add.s64 	%rd714, %rd713, %rd712;
	st.global.f64 	[%rd714], %fd1717;
	ld.global.f64 	%fd1718, [%rd707+24];
	ld.global.f64 	%fd1719, [%rd709+24];
	mul.f64 	%fd1720, %fd209, %fd1719;
	fma.rn.f64 	%fd1721, %fd1998, %fd1718, %fd1720;
	mul.f64 	%fd1722, %fd210, %fd1718;
	mul.f64 	%fd1723, %fd209, %fd1722;
	sub.f64 	%fd1724, %fd1721, %fd1723;
	add.s64 	%rd715, %rd714, %rd712;
	st.global.f64 	[%rd715], %fd1724;
	add.s32 	%r1167, %r1167, 4;
$L__BB4_415:
	setp.eq.s32 	%p279, %r309, 0;
	@%p279 bra 	$L__BB4_420;
	setp.eq.s32 	%p280, %r310, 0;
	@%p280 bra 	$L__BB4_418;
	add.s32 	%r982, %r1167, %r302;
	mul.wide.s32 	%rd716, %r982, 8;
	add.s64 	%rd717, %rd10, %rd716;
	ld.global.f64 	%fd1725, [%rd717];
	add.s32 	%r983, %r1167, %r301;
	mul.wide.s32 	%rd718, %r983, 8;
	add.s64 	%rd719, %rd5, %rd718;
	ld.global.f64 	%fd1726, [%rd719];
	mul.f64 	%fd1727, %fd209, %fd1726;
	fma.rn.f64 	%fd1728, %fd1998, %fd1725, %fd1727;
	mul.f64 	%fd1729, %fd210, %fd1725;
	mul.f64 	%fd1730, %fd209, %fd1729;
	sub.f64 	%fd1731, %fd1728, %fd1730;
	mad.lo.s32 	%r984, %r983, %r428, %r1127;
	mul.wide.s32 	%rd720, %r984, 8;
	add.s64 	%rd721, %rd4, %rd720;
	st.global.f64 	[%rd721], %fd1731;
	ld.global.f64 	%fd1732, [%rd717+8];
	ld.global.f64 	%fd1733, [%rd719+8];
	mul.f64 	%fd1734, %fd209, %fd1733;
	fma.rn.f64 	%fd1735, %fd1998, %fd1732, %fd1734;
	mul.f64 	%fd1736, %fd210, %fd1732;
	mul.f64 	%fd1737, %fd209, %fd1736;
	sub.f64 	%fd1738, %fd1735, %fd1737;
	mul.wide.u32 	%rd722, %r428, 8;
	add.s64 	%rd723, %rd721, %rd722;
	st.global.f64 	[%rd723], %fd1738;
	add.s32 	%r1167, %r1167, 2;
$L__BB4_418:
	setp.eq.s32 	%p281, %r315, 0;
	@%p281 bra 	$L__BB4_420;
	add.s32 	%r985, %r1167, %r302;
	mul.wide.s32 	%rd724, %r985, 8;
	add.s64 	%rd725, %rd10, %rd724;
	ld.global.f64 	%fd1739, [%rd725];
	add.s32 	%r986, %r1167, %r301;
	mul.wide.s32 	%rd726, %r986, 8;
	add.s64 	%rd727, %rd5, %rd726;
	ld.global.f64 	%fd1740, [%rd727];
	mul.f64 	%fd1741, %fd209, %fd1740;
	fma.rn.f64 	%fd1742, %fd1998, %fd1739, %fd1741;
	mul.f64 	%fd1743, %fd210, %fd1739;
	mul.f64 	%fd1744, %fd209, %fd1743;
	sub.f64 	%fd1745, %fd1742, %fd1744;
	mad.lo.s32 	%r987, %r986, %r428, %r1127;
	mul.wide.s32 	%rd728, %r987, 8;
	add.s64 	%rd729, %rd4, %rd728;
	st.global.f64 	[%rd729], %fd1745;
$L__BB4_420:
	ld.param.u64 	%rd847, [_Z14compute_piecesPdS_S_S_S_S_S_S_S_S_S_S_S_S_S_dddiiiiibbS_S_S_S_S_S_S_S_S_S_S__param_13];
	cvta.to.global.u64 	%rd730, %rd847;
	mul.wide.s32 	%rd731, %r397, 8;
	add.s64 	%rd732, %rd730, %rd731;
	st.global.f64 	[%rd732], %fd210;
	@%p218 bra 	$L__BB4_434;
	setp.lt.u32 	%p283, %r273, 15;
	mov.b32 	%r1171, 0;
	@%p283 bra 	$L__BB4_424;
	mov.b32 	%r1169, 0;
$L__BB4_423:
	.pragma "nounroll";
	add.s32 	%r990, %r1169, %r257;
	mul.wide.u32 	%rd733, %r1169, 8;
	add.s64 	%rd734, %rd47, %rd733;
	ld.global.f64 	%fd1746, [%rd734];
	mad.lo.s32 	%r991, %r990, %r428, %r1127;
	mul.wide.s32 	%rd735, %r991, 8;
	add.s64 	%rd736, %rd7, %rd735;
	st.global.f64 	[%rd736], %fd1746;
	ld.global.f64 	%fd1747, [%rd734+8];
	mul.wide.u32 	%rd737, %r428, 8;
	add.s64 	%rd738, %rd736, %rd737;
	st.global.f64 	[%rd738], %fd1747;
	ld.global.f64 	%fd1748, [%rd734+16];
	add.s64 	%rd739, %rd738, %rd737;
	st.global.f64 	[%rd739], %fd1748;
	ld.global.f64 	%fd1749, [%rd734+24];
	add.s64 	%rd740, %rd739, %rd737;
	st.global.f64 	[%rd740], %fd1749;
	ld.global.f64 	%fd1750, [%rd734+32];
	add.s64 	%rd741, %rd740, %rd737;
	st.global.f64 	[%rd741], %fd1750;
	ld.global.f64 	%fd1751, [%rd734+40];
	add.s64 	%rd742, %rd741, %rd737;
	st.global.f64 	[%rd742], %fd1751;
	ld.global.f64 	%fd1752, [%rd734+48];
	add.s64 	%rd743, %rd742, %rd737;
	st.global.f64 	[%rd743], %fd1752;
	ld.global.f64 	%fd1753, [%rd734+56];
	add.s64 	%rd744, %rd743, %rd737;
	st.global.f64 	[%rd744], %fd1753;
	ld.global.f64 	%fd1754, [%rd734+64];
	add.s64 	%rd745, %rd744, %rd737;
	st.global.f64 	[%rd745], %fd1754;
	ld.global.f64 	%fd1755, [%rd734+72];
	add.s64 	%rd746, %rd745, %rd737;
	st.global.f64 	[%rd746], %fd1755;
	ld.global.f64 	%fd1756, [%rd734+80];
	add.s64 	%rd747, %rd746, %rd737;
	st.global.f64 	[%rd747], %fd1756;
	ld.global.f64 	%fd1757, [%rd734+88];
	add.s64 	%rd748, %rd747, %rd737;
	st.global.f64 	[%rd748], %fd1757;
	ld.global.f64 	%fd1758, [%rd734+96];
	add.s64 	%rd749, %rd748, %rd737;
	st.global.f64 	[%rd749], %fd1758;
	ld.global.f64 	%fd1759, [%rd734+104];
	add.s64 	%rd750, %rd749, %rd737;
	st.global.f64 	[%rd750], %fd1759;
	ld.global.f64 	%fd1760, [%rd734+112];
	add.s64 	%rd751, %rd750, %rd737;
	st.global.f64 	[%rd751], %fd1760;
	ld.global.f64 	%fd1761, [%rd734+120];
	add.s64 	%rd752, %rd751, %rd737;
	st.global.f64 	[%rd752], %fd1761;
	add.s32 	%r1169, %r1169, 16;
	setp.ne.s32 	%p284, %r1169, %r316;
	mov.u32 	%r1171, %r316;
	@%p284 bra 	$L__BB4_423;
$L__BB4_424:
	setp.eq.s32 	%p285, %r311, 0;
	@%p285 bra 	$L__BB4_434;
	add.s32 	%r992, %r311, -1;
	setp.lt.u32 	%p286, %r992, 7;
	@%p286 bra 	$L__BB4_427;
	add.s32 	%r993, %r1171, %r257;
	mul.wide.u32 	%rd753, %r1171, 8;
	add.s64 	%rd754, %rd47, %rd753;
	ld.global.f64 	%fd1762, [%rd754];
	mad.lo.s32 	%r994, %r993, %r428, %r1127;
	mul.wide.s32 	%rd755, %r994, 8;
	add.s64 	%rd756, %rd7, %rd755;
	st.global.f64 	[%rd756], %fd1762;
	ld.global.f64 	%fd1763, [%rd754+8];
	mul.wide.u32 	%rd757, %r428, 8;
	add.s64 	%rd758, %rd756, %rd757;
	st.global.f64 	[%rd758], %fd1763;
	ld.global.f64 	%fd1764, [%rd754+16];
	add.s64 	%rd759, %rd758, %rd757;
	st.global.f64 	[%rd759], %fd1764;
	ld.global.f64 	%fd1765, [%rd754+24];
	add.s64 	%rd760, %rd759, %rd757;
	st.global.f64 	[%rd760], %fd1765;
	ld.global.f64 	%fd1766, [%rd754+32];
	add.s64 	%rd761, %rd760, %rd757;
	st.global.f64 	[%rd761], %fd1766;
	ld.global.f64 	%fd1767, [%rd754+40];
	add.s64 	%rd762, %rd761, %rd757;
	st.global.f64 	[%rd762], %fd1767;
	ld.global.f64 	%fd1768, [%rd754+48];
	add.s64 	%rd763, %rd762, %rd757;
	st.global.f64 	[%rd763], %fd1768;
	ld.global.f64 	%fd1769, [%rd754+56];
	add.s64 	%rd764, %rd763, %rd757;
	st.global.f64 	[%rd764], %fd1769;
	add.s32 	%r1171, %r1171, 8;
$L__BB4_427:
	setp.eq.s32 	%p287, %r304, 0;
	@%p287 bra 	$L__BB4_434;
	setp.lt.u32 	%p288, %r305, 3;
	@%p288 bra 	$L__BB4_430;
	add.s32 	%r995, %r1171, %r257;
	mul.wide.u32 	%rd765, %r1171, 8;
	add.s64 	%rd766, %rd47, %rd765;
	ld.global.f64 	%fd1770, [%rd766];
	mad.lo.s32 	%r996, %r995, %r428, %r1127;
	mul.wide.s32 	%rd767, %r996, 8;
	add.s64 	%rd768, %rd7, %rd767;
	st.global.f64 	[%rd768], %fd1770;
	ld.global.f64 	%fd1771, [%rd766+8];
	mul.wide.u32 	%rd769, %r428, 8;
	add.s64 	%rd770, %rd768, %rd769;
	st.global.f64 	[%rd770], %fd1771;
	ld.global.f64 	%fd1772, [%rd766+16];
	add.s64 	%rd771, %rd770, %rd769;
	st.global.f64 	[%rd771], %fd1772;
	ld.global.f64 	%fd1773, [%rd766+24];
	add.s64 	%rd772, %rd771, %rd769;
	st.global.f64 	[%rd772], %fd1773;
	add.s32 	%r1171, %r1171, 4;
$L__BB4_430:
	setp.eq.s32 	%p289, %r306, 0;
	@%p289 bra 	$L__BB4_434;
	setp.eq.s32 	%p290, %r306, 1;
	add.s32 	%r997, %r1171, %r257;
	mul.wide.u32 	%rd773, %r1171, 8;
	add.s64 	%rd55, %rd47, %rd773;
	ld.global.f64 	%fd1774, [%rd55];
	mad.lo.s32 	%r998, %r997, %r428, %r1127;
	mul.wide.s32 	%rd774, %r998, 8;
	add.s64 	%rd56, %rd7, %rd774;
	st.global.f64 	[%rd56], %fd1774;
	@%p290 bra 	$L__BB4_434;
	setp.eq.s32 	%p291, %r306, 2;
	ld.global.f64 	%fd1775, [%rd55+8];
	mul.wide.u32 	%rd57, %r428, 8;
	add.s64 	%rd58, %rd56, %rd57;
	st.global.f64 	[%rd58], %fd1775;
	@%p291 bra 	$L__BB4_434;
	ld.global.f64 	%fd1776, [%rd55+16];
	add.s64 	%rd775, %rd58, %rd57;
	st.global.f64 	[%rd775], %fd1776;
$L__BB4_434:
	add.s32 	%r1127, %r1127, 1;
	setp.eq.s32 	%p292, %r1127, %r428;
	@%p292 bra 	$L__BB4_339;
	bra.uni 	$L__BB4_294;

}
	// .globl	_Z14call_Linv_multPdS_S_S_ii
.visible .entry _Z14call_Linv_multPdS_S_S_ii(
	.param .u64 .ptr .align 1 _Z14call_Linv_multPdS_S_S_ii_param_0,
	.param .u64 .ptr .align 1 _Z14call_Linv_multPdS_S_S_ii_param_1,
	.param .u64 .ptr .align 1 _Z14call_Linv_multPdS_S_S_ii_param_2,
	.param .u64 .ptr .align 1 _Z14call_Linv_multPdS_S_S_ii_param_3,
	.param .u32 _Z14call_Linv_multPdS_S_S_ii_param_4,
	.param .u32 _Z14call_Linv_multPdS_S_S_ii_param_5
)
{
	.reg .pred 	%p<11>;
	.reg .b32 	%r<48>;
	.reg .b64 	%rd<55>;
	.reg .b64 	%fd<83>;

	ld.param.u64 	%rd7, [_Z14call_Linv_multPdS_S_S_ii_param_0];
	ld.param.u64 	%rd8, [_Z14call_Linv_multPdS_S_S_ii_param_1];
	ld.param.u64 	%rd9, [_Z14call_Linv_multPdS_S_S_ii_param_2];
	ld.param.u64 	%rd6, [_Z14call_Linv_multPdS_S_S_ii_param_3];
	ld.param.u32 	%r18, [_Z14call_Linv_multPdS_S_S_ii_param_4];
	ld.param.u32 	%r17, [_Z14call_Linv_multPdS_S_S_ii_param_5];
	cvta.to.global.u64 	%rd1, %rd7;
	cvta.to.global.u64 	%rd2, %rd9;
	cvta.to.global.u64 	%rd3, %rd8;
	mov.u32 	%r19, %ctaid.x;
	mov.u32 	%r20, %ntid.x;
	mov.u32 	%r21, %tid.x;
	mad.lo.s32 	%r1, %r19, %r20, %r21;
	setp.ge.s32 	%p1, %r1, %r18;
	@%p1 bra 	$L__BB5_14;
	add.s32 	%r22, %r1, 1;
	min.s32 	%r2, %r22, %r17;
	setp.lt.s32 	%p2, %r2, 1;
	mov.f64 	%fd82, 0d0000000000000000;
	@%p2 bra 	$L__BB5_13;
	mul.lo.s32 	%r3, %r17, %r1;
	and.b32  	%r4, %r2, 7;
	setp.lt.u32 	%p3, %r2, 8;
	mov.f64 	%fd82, 0d0000000000000000;
	mov.b32 	%r46, 0;
	@%p3 bra 	$L__BB5_5;
	and.b32  	%r46, %r2, 2147483640;
	neg.s32 	%r44, %r46;
	add.s64 	%rd4, %rd3, 32;
	add.s64 	%rd5, %rd1, 32;
	mov.f64 	%fd82, 0d0000000000000000;
	mov.u32 	%r43, %r3;
$L__BB5_4:
	.pragma "nounroll";
	mul.wide.s32 	%rd10, %r43, 8;
	add.s64 	%rd11, %rd4, %rd10;
	add.s64 	%rd12, %rd5, %rd10;
	ld.global.f64 	%fd17, [%rd11+-32];
	cvt.rzi.s32.f64 	%r24, %fd17;
	mul.wide.s32 	%rd13, %r24, 8;
	add.s64 	%rd14, %rd2, %rd13;
	ld.global.f64 	%fd18, [%rd14+-8];
	ld.global.f64 	%fd19, [%rd12+-32];
	fma.rn.f64 	%fd20, %fd18, %fd19, %fd82;
	ld.global.f64 	%fd21, [%rd11+-24];
	cvt.rzi.s32.f64 	%r25, %fd21;
	mul.wide.s32 	%rd15, %r25, 8;
	add.s64 	%rd16, %rd2, %rd15;
	ld.global.f64 	%fd22, [%rd16+-8];
	ld.global.f64 	%fd23, [%rd12+-24];
	fma.rn.f64 	%fd24, %fd22, %fd23, %fd20;
	ld.global.f64 	%fd25, [%rd11+-16];
	cvt.rzi.s32.f64 	%r26, %fd25;
	mul.wide.s32 	%rd17, %r26, 8;
	add.s64 	%rd18, %rd2, %rd17;
	ld.global.f64 	%fd26, [%rd18+-8];
	ld.global.f64 	%fd27, [%rd12+-16];
	fma.rn.f64 	%fd28, %fd26, %fd27, %fd24;
	ld.global.f64 	%fd29, [%rd11+-8];
	cvt.rzi.s32.f64 	%r27, %fd29;
	mul.wide.s32 	%rd19, %r27, 8;
	add.s64 	%rd20, %rd2, %rd19;
	ld.global.f64 	%fd30, [%rd20+-8];
	ld.global.f64 	%fd31, [%rd12+-8];
	fma.rn.f64 	%fd32, %fd30, %fd31, %fd28;
	ld.global.f64 	%fd33, [%rd11];
	cvt.rzi.s32.f64 	%r28, %fd33;
	mul.wide.s32 	%rd21, %r28, 8;
	add.s64 	%rd22, %rd2, %rd21;
	ld.global.f64 	%fd34, [%rd22+-8];
	ld.global.f64 	%fd35, [%rd12];
	fma.rn.f64 	%fd36, %fd34, %fd35, %fd32;
	ld.global.f64 	%fd37, [%rd11+8];
	cvt.rzi.s32.f64 	%r29, %fd37;
	mul.wide.s32 	%rd23, %r29, 8;
	add.s64 	%rd24, %rd2, %rd23;
	ld.global.f64 	%fd38, [%rd24+-8];
	ld.global.f64 	%fd39, [%rd12+8];
	fma.rn.f64 	%fd40, %fd38, %fd39, %fd36;
	ld.global.f64 	%fd41, [%rd11+16];
	cvt.rzi.s32.f64 	%r30, %fd41;
	mul.wide.s32 	%rd25, %r30, 8;
	add.s64 	%rd26, %rd2, %rd25;
	ld.global.f64 	%fd42, [%rd26+-8];
	ld.global.f64 	%fd43, [%rd12+16];
	fma.rn.f64 	%fd44, %fd42, %fd43, %fd40;
	ld.global.f64 	%fd45, [%rd11+24];
	cvt.rzi.s32.f64 	%r31, %fd45;
	mul.wide.s32 	%rd27, %r31, 8;
	add.s64 	%rd28, %rd2, %rd27;
	ld.global.f64 	%fd46, [%rd28+-8];
	ld.global.f64 	%fd47, [%rd12+24];
	fma.rn.f64 	%fd82, %fd46, %fd47, %fd44;
	add.s32 	%r44, %r44, 8;
	add.s32 	%r43, %r43, 8;
	setp.ne.s32 	%p4, %r44, 0;
	@%p4 bra 	$L__BB5_4;
$L__BB5_5:
	setp.eq.s32 	%p5, %r4, 0;
	@%p5 bra 	$L__BB5_13;
	and.b32  	%r12, %r2, 3;
	setp.lt.u32 	%p6, %r4, 4;
	@%p6 bra 	$L__BB5_8;
	add.s32 	%r32, %r46, %r3;
	mul.wide.s32 	%rd29, %r32, 8;
	add.s64 	%rd30, %rd3, %rd29;
	ld.global.f64 	%fd49, [%rd30];
	cvt.rzi.s32.f64 	%r33, %fd49;
	mul.wide.s32 	%rd31, %r33, 8;
	add.s64 	%rd32, %rd2, %rd31;
	ld.global.f64 	%fd50, [%rd32+-8];
	add.s64 	%rd33, %rd1, %rd29;
	ld.global.f64 	%fd51, [%rd33];
	fma.rn.f64 	%fd52, %fd50, %fd51, %fd82;
	ld.global.f64 	%fd53, [%rd30+8];
	cvt.rzi.s32.f64 	%r34, %fd53;
	mul.wide.s32 	%rd34, %r34, 8;
	add.s64 	%rd35, %rd2, %rd34;
	ld.global.f64 	%fd54, [%rd35+-8];
	ld.global.f64 	%fd55, [%rd33+8];
	fma.rn.f64 	%fd56, %fd54, %fd55, %fd52;
	ld.global.f64 	%fd57, [%rd30+16];
	cvt.rzi.s32.f64 	%r35, %fd57;
	mul.wide.s32 	%rd36, %r35, 8;
	add.s64 	%rd37, %rd2, %rd36;
	ld.global.f64 	%fd58, [%rd37+-8];
	ld.global.f64 	%fd59, [%rd33+16];
	fma.rn.f64 	%fd60, %fd58, %fd59, %fd56;
	ld.global.f64 	%fd61, [%rd30+24];
	cvt.rzi.s32.f64 	%r36, %fd61;
	mul.wide.s32 	%rd38, %r36, 8;
	add.s64 	%rd39, %rd2, %rd38;
	ld.global.f64 	%fd62, [%rd39+-8];
	ld.global.f64 	%fd63, [%rd33+24];
	fma.rn.f64 	%fd82, %fd62, %fd63, %fd60;
	add.s32 	%r46, %r46, 4;
$L__BB5_8:
	setp.eq.s32 	%p7, %r12, 0;
	@%p7 bra 	$L__BB5_13;
	setp.eq.s32 	%p8, %r12, 1;
	@%p8 bra 	$L__BB5_11;
	add.s32 	%r37, %r46, %r3;
	mul.wide.s32 	%rd40, %r37, 8;
	add.s64 	%rd41, %rd3, %rd40;
	ld.global.f64 	%fd65, [%rd41];
	cvt.rzi.s32.f64 	%r38, %fd65;
	mul.wide.s32 	%rd42, %r38, 8;
	add.s64 	%rd43, %rd2, %rd42;
	ld.global.f64 	%fd66, [%rd43+-8];
	add.s64 	%rd44, %rd1, %rd40;
	ld.global.f64 	%fd67, [%rd44];
	fma.rn.f64 	%fd68, %fd66, %fd67, %fd82;
	ld.global.f64 	%fd69, [%rd41+8];
	cvt.rzi.s32.f64 	%r39, %fd69;
	mul.wide.s32 	%rd45, %r39, 8;
	add.s64 	%rd46, %rd2, %rd45;
	ld.global.f64 	%fd70, [%rd46+-8];
	ld.global.f64 	%fd71, [%rd44+8];
	fma.rn.f64 	%fd82, %fd70, %fd71, %fd68;
	add.s32 	%r46, %r46, 2;
$L__BB5_11:
	and.b32  	%r40, %r2, 1;
	setp.eq.b32 	%p9, %r40, 1;
	not.pred 	%p10, %p9;
	@%p10 bra 	$L__BB5_13;
	add.s32 	%r41, %r46, %r3;
	mul.wide.s32 	%rd47, %r41, 8;
	add.s64 	%rd48, %rd3, %rd47;
	ld.global.f64 	%fd72, [%rd48];
	cvt.rzi.s32.f64 	%r42, %fd72;
	mul.wide.s32 	%rd49, %r42, 8;
	add.s64 	%rd50, %rd2, %rd49;
	ld.global.f64 	%fd73, [%rd50+-8];
	add.s64 	%rd51, %rd1, %rd47;
	ld.global.f64 	%fd74, [%rd51];
	fma.rn.f64 	%fd82, %fd73, %fd74, %fd82;
$L__BB5_13:
	cvta.to.global.u64 	%rd52, %rd6;
	mul.wide.s32 	%rd53, %r1, 8;
	add.s64 	%rd54, %rd52, %rd53;
	st.global.f64 	[%rd54], %fd82;
$L__BB5_14:
	ret;

}


// ===== COMPILED SASS (sm_100) =====

	.target	sm_100

	.elftype	@"ET_EXEC"


//--------------------- .note.nv.tkinfo           --------------------------
	.section	.note.nv.tkinfo,"",@"SHT_NOTE"
	.sectionflags	@"SHF_NOTE_NV_TKINFO"
	.tkinfo
        /*0018*/ 	.word	0x00000002
        /*0030*/ 	.string	""
        /*0030*/ 	.string	"ptxas"
        /*0030*/ 	.string	"Cuda compilation tools, release 13.0, V13.0.88"
        /*0030*/ 	.string	"Build cuda_13.0.r13.0/compiler.36424714_0"
        /*0030*/ 	.string	"-arch sm_100 -m 64 "



//--------------------- .note.nv.cuinfo           --------------------------
	.section	.note.nv.cuinfo,"",@"SHT_NOTE"
	.sectionflags	@"SHF_NOTE_NV_CUINFO"
        /*0018*/ 	.short	0x0002
        /*001a*/ 	.short	0x0064
        /*001c*/ 	.short	0x0082
	.zero		2


//--------------------- .nv.info                  --------------------------
	.section	.nv.info,"",@"SHT_CUDA_INFO"
	.align	4


	//----- nvinfo : EIATTR_REGCOUNT
	.align		4
        /*0000*/ 	.byte	0x04, 0x2f
        /*0002*/ 	.short	(.L_1 - .L_0)
	.align		4
.L_0:
        /*0004*/ 	.word	index@(_Z21call_vecchia_Linv_gpuPdS_dddS_S_iiii)
        /*0008*/ 	.word	0x00000022


	//----- nvinfo : EIATTR_FRAME_SIZE
	.align		4
.L_1:
        /*000c*/ 	.byte	0x04, 0x11
        /*000e*/ 	.short	(.L_3 - .L_2)
	.align		4
.L_2:
        /*0010*/ 	.word	index@($__internal_8_$__cuda_sm20_dsqrt_rn_f64_mediumpath_v1)
        /*0014*/ 	.word	0x00002000


	//----- nvinfo : EIATTR_FRAME_SIZE
	.align		4
.L_3:
        /*0018*/ 	.byte	0x04, 0x11
        /*001a*/ 	.short	(.L_5 - .L_4)
	.align		4
.L_4:
        /*001c*/ 	.word	index@($__internal_7_$__cuda_sm20_div_rn_f64_full)
        /*0020*/ 	.word	0x00002000


	//----- nvinfo : EIATTR_FRAME_SIZE
	.align		4
.L_5:
        /*0024*/ 	.byte	0x04, 0x11
        /*0026*/ 	.short	(.L_7 - .L_6)
	.align		4
.L_6:
        /*0028*/ 	.word	index@(_Z21call_vecchia_Linv_gpuPdS_dddS_S_iiii)
        /*002c*/ 	.word	0x00002000


	//----- nvinfo : EIATTR_REGCOUNT
	.align		4
.L_7:
        /*0030*/ 	.byte	0x04, 0x2f
        /*0032*/ 	.short	(.L_9 - .L_8)
	.align		4
.L_8:
        /*0034*/ 	.word	index@(_Z25substitute_batched_kernelPdS_S_S_iii)
        /*0038*/ 	.word	0x0000001a


	//----- nvinfo : EIATTR_FRAME_SIZE
	.align		4
.L_9:
        /*003c*/ 	.byte	0x04, 0x11
        /*003e*/ 	.short	(.L_11 - .L_10)
	.align		4
.L_10:
        /*0040*/ 	.word	index@($__internal_6_$__cuda_sm20_div_rn_f64_full)
        /*0044*/ 	.word	0x00000000


	//----- nvinfo : EIATTR_FRAME_SIZE
	.align		4
.L_11:
        /*0048*/ 	.byte	0x04, 0x11
        /*004a*/ 	.short	(.L_13 - .L_12)
	.align		4
.L_12:
        /*004c*/ 	.word	index@(_Z25substitute_batched_kernelPdS_S_S_iii)
        /*0050*/ 	.word	0x00000000


	//----- nvinfo : EIATTR_REGCOUNT
	.align		4
.L_13:
        /*0054*/ 	.byte	0x04, 0x2f
        /*0056*/ 	.short	(.L_15 - .L_14)
	.align		4
.L_14:
        /*0058*/ 	.word	index@(_Z25covariance_batched_kernelPdS_S_iii)
        /*005c*/ 	.word	0x00000020


	//----- nvinfo : EIATTR_FRAME_SIZE
	.align		4
.L_15:
        /*0060*/ 	.byte	0x04, 0x11
        /*0062*/ 	.short	(.L_17 - .L_16)
	.align		4
.L_16:
        /*0064*/ 	.word	index@($__internal_5_$__cuda_sm20_dsqrt_rn_f64_mediumpath_v1)
        /*0068*/ 	.word	0x00000000


	//----- nvinfo : EIATTR_FRAME_SIZE
	.align		4
.L_17:
        /*006c*/ 	.byte	0x04, 0x11
        /*006e*/ 	.short	(.L_19 - .L_18)
	.align		4
.L_18:
        /*0070*/ 	.word	index@(_Z25covariance_batched_kernelPdS_S_iii)
        /*0074*/ 	.word	0x00000000


	//----- nvinfo : EIATTR_REGCOUNT
	.align		4
.L_19:
        /*0078*/ 	.byte	0x04, 0x2f
        /*007a*/ 	.short	(.L_21 - .L_20)
	.align		4
.L_20:
        /*007c*/ 	.word	index@(_Z33cholesky_and_solve_batched_kernelPdS_S_iii)
        /*0080*/ 	.word	0x00000024


	//----- nvinfo : EIATTR_FRAME_SIZE
	.align		4
.L_21:
        /*0084*/ 	.byte	0x04, 0x11
        /*0086*/ 	.short	(.L_23 - .L_22)
	.align		4
.L_22:
        /*0088*/ 	.word	index@($__internal_4_$__cuda_sm20_dsqrt_rn_f64_mediumpath_v1)
        /*008c*/ 	.word	0x00000000


	//----- nvinfo : EIATTR_FRAME_SIZE
	.align		4
.L_23:
        /*0090*/ 	.byte	0x04, 0x11
        /*0092*/ 	.short	(.L_25 - .L_24)
	.align		4
.L_24:
        /*0094*/ 	.word	index@($__internal_3_$__cuda_sm20_div_rn_f64_full)
        /*0098*/ 	.word	0x00000000


	//----- nvinfo : EIATTR_FRAME_SIZE
	.align		4
.L_25:
        /*009c*/ 	.byte	0x04, 0x11
        /*009e*/ 	.short	(.L_27 - .L_26)
	.align		4
.L_26:
        /*00a0*/ 	.word	index@(_Z33cholesky_and_solve_batched_kernelPdS_S_iii)
        /*00a4*/ 	.word	0x00000000


	//----- nvinfo : EIATTR_REGCOUNT
	.align		4
.L_27:
        /*00a8*/ 	.byte	0x04, 0x2f
        /*00aa*/ 	.short	(.L_29 - .L_28)
	.align		4
.L_28:
        /*00ac*/ 	.word	index@(_Z14compute_piecesPdS_S_S_S_S_S_S_S_S_S_S_S_S_S_dddiiiiibbS_S_S_S_S_S_S_S_S_S_S_)
        /*00b0*/ 	.word	0x00000040


	//----- nvinfo : EIATTR_FRAME_SIZE
	.align		4
.L_29:
        /*00b4*/ 	.byte	0x04, 0x11
        /*00b6*/ 	.short	(.L_31 - .L_30)
	.align		4
.L_30:
        /*00b8*/ 	.word	index@($__internal_2_$__cuda_sm20_dsqrt_rn_f64_mediumpath_v1)
        /*00bc*/ 	.word	0x00000000


	//----- nvinfo : EIATTR_FRAME_SIZE
	.align		4
.L_31:
        /*00c0*/ 	.byte	0x04, 0x11
        /*00c2*/ 	.short	(.L_33 - .L_32)
	.align		4
.L_32:
        /*00c4*/ 	.word	index@($__internal_1_$__cuda_sm20_div_rn_f64_full)
        /*00c8*/ 	.word	0x00000000


	//----- nvinfo : EIATTR_FRAME_SIZE
	.align		4
.L_33:
        /*00cc*/ 	.byte	0x04, 0x11
        /*00ce*/ 	.short	(.L_35 - .L_34)
	.align		4
.L_34:
        /*00d0*/ 	.word	index@($__internal_0_$__cuda_sm20_dblrcp_rn_slowpath_v3)
        /*00d4*/ 	.word	0x00000000


	//----- nvinfo : EIATTR_FRAME_SIZE
	.align		4
.L_35:
        /*00d8*/ 	.byte	0x04, 0x11
        /*00da*/ 	.short	(.L_37 - .L_36)
	.align		4
.L_36:
        /*00dc*/ 	.word	index@(_Z14compute_piecesPdS_S_S_S_S_S_S_S_S_S_S_S_S_S_dddiiiiibbS_S_S_S_S_S_S_S_S_S_S_)
        /*00e0*/ 	.word	0x00000000


	//----- nvinfo : EIATTR_REGCOUNT
	.align		4
.L_37:
        /*00e4*/ 	.byte	0x04, 0x2f
        /*00e6*/ 	.short	(.L_39 - .L_38)
	.align		4
.L_38:
        /*00e8*/ 	.word	index@(_Z14call_Linv_multPdS_S_S_ii)
        /*00ec*/ 	.word	0x00000020


	//----- nvinfo : EIATTR_FRAME_SIZE
	.align		4
.L_39:
        /*00f0*/ 	.byte	0x04, 0x11
        /*00f2*/ 	.short	(.L_41 - .L_40)
	.align		4
.L_40:
        /*00f4*/ 	.word	index@(_Z14call_Linv_multPdS_S_S_ii)
        /*00f8*/ 	.word	0x00000000


	//----- nvinfo : EIATTR_MIN_STACK_SIZE
	.align		4
.L_41:
        /*00fc*/ 	.byte	0x04, 0x12
        /*00fe*/ 	.short	(.L_43 - .L_42)
	.align		4
.L_42:
        /*0100*/ 	.word	index@(_Z14call_Linv_multPdS_S_S_ii)
        /*0104*/ 	.word	0x00000000


	//----- nvinfo : EIATTR_MIN_STACK_SIZE
	.align		4
.L_43:
        /*0108*/ 	.byte	0x04, 0x12
        /*010a*/ 	.short	(.L_45 - .L_44)
	.align		4
.L_44:
        /*010c*/ 	.word	index@(_Z14compute_piecesPdS_S_S_S_S_S_S_S_S_S_S_S_S_S_dddiiiiibbS_S_S_S_S_S_S_S_S_S_S_)
        /*0110*/ 	.word	0x00000000


	//----- nvinfo : EIATTR_MIN_STACK_SIZE
	.align		4
.L_45:
        /*0114*/ 	.byte	0x04, 0x12
        /*0116*/ 	.short	(.L_47 - .L_46)
	.align		4
.L_46:
        /*0118*/ 	.word	index@(_Z33cholesky_and_solve_batched_kernelPdS_S_iii)
        /*011c*/ 	.word	0x00000000


	//----- nvinfo : EIATTR_MIN_STACK_SIZE
	.align		4
.L_47:
        /*0120*/ 	.byte	0x04, 0x12
        /*0122*/ 	.short	(.L_49 - .L_48)
	.align		4
.L_48:
        /*0124*/ 	.word	index@(_Z25covariance_batched_kernelPdS_S_iii)
        /*0128*/ 	.word	0x00000000


	//----- nvinfo : EIATTR_MIN_STACK_SIZE
	.align		4
.L_49:
        /*012c*/ 	.byte	0x04, 0x12
        /*012e*/ 	.short	(.L_51 - .L_50)
	.align		4
.L_50:
        /*0130*/ 	.word	index@(_Z25substitute_batched_kernelPdS_S_S_iii)
        /*0134*/ 	.word	0x00000000


	//----- nvinfo : EIATTR_MIN_STACK_SIZE
	.align		4
.L_51:
        /*0138*/ 	.byte	0x04, 0x12
        /*013a*/ 	.short	(.L_53 - .L_52)
	.align		4
.L_52:
        /*013c*/ 	.word	index@(_Z21call_vecchia_Linv_gpuPdS_dddS_S_iiii)
        /*0140*/ 	.word	0x00002000
.L_53:


//--------------------- .nv.compat                --------------------------
	.section	.nv.compat,"",@"SHT_CUDA_COMPAT_INFO"
	.align	4
        /*0000*/ 	.byte	0x02, 0x09, 0x00, 0x00, 0x02, 0x02, 0x01, 0x00, 0x02, 0x05, 0x05, 0x00, 0x03, 0x07, 0x01, 0x01
        /*0010*/ 	.byte	0x02, 0x03, 0x00, 0x00, 0x02, 0x06, 0x01, 0x00, 0x04, 0x0b, 0x08, 0x00, 0x01, 0x00, 0x00, 0x00
        /*0020*/ 	.byte	0x00, 0x00, 0x00, 0x00


//--------------------- .nv.info._Z14call_Linv_multPdS_S_S_ii --------------------------
	.section	.nv.info._Z14call_Linv_multPdS_S_S_ii,"",@"SHT_CUDA_INFO"
	.sectionflags	@""
	.align	4


	//----- nvinfo : EIATTR_CUDA_API_VERSION
	.align		4
        /*0000*/ 	.byte	0x04, 0x37
        /*0002*/ 	.short	(.L_55 - .L_54)
.L_54:
        /*0004*/ 	.word	0x00000082


	//----- nvinfo : EIATTR_KPARAM_INFO
	.align		4
.L_55:
        /*0008*/ 	.byte	0x04, 0x17
        /*000a*/ 	.short	(.L_57 - .L_56)
.L_56:
        /*000c*/ 	.word	0x00000000
        /*0010*/ 	.short	0x0005
        /*0012*/ 	.short	0x0024
        /*0014*/ 	.byte	0x00, 0xf0, 0x11, 0x00


	//----- nvinfo : EIATTR_KPARAM_INFO
	.align		4
.L_57:
        /*0018*/ 	.byte	0x04, 0x17
        /*001a*/ 	.short	(.L_59 - .L_58)
.L_58:
        /*001c*/ 	.word	0x00000000
        /*0020*/ 	.short	0x0004
        /*0022*/ 	.short	0x0020
        /*0024*/ 	.byte	0x00, 0xf0, 0x11, 0x00


	//----- nvinfo : EIATTR_KPARAM_INFO
	.align		4
.L_59:
        /*0028*/ 	.byte	0x04, 0x17
        /*002a*/ 	.short	(.L_61 - .L_60)
.L_60:
        /*002c*/ 	.word	0x00000000
        /*0030*/ 	.short	0x0003
        /*0032*/ 	.short	0x0018
        /*0034*/ 	.byte	0x00, 0xf5, 0x21, 0x00


	//----- nvinfo : EIATTR_KPARAM_INFO
	.align		4
.L_61:
        /*0038*/ 	.byte	0x04, 0x17
        /*003a*/ 	.short	(.L_63 - .L_62)
.L_62:
        /*003c*/ 	.word	0x00000000
        /*0040*/ 	.short	0x0002
        /*0042*/ 	.short	0x0010
        /*0044*/ 	.byte	0x00, 0xf5, 0x21, 0x00


	//----- nvinfo : EIATTR_KPARAM_INFO
	.align		4
.L_63:
        /*0048*/ 	.byte	0x04, 0x17
        /*004a*/ 	.short	(.L_65 - .L_64)
.L_64:
        /*004c*/ 	.word	0x00000000
        /*0050*/ 	.short	0x0001
        /*0052*/ 	.short	0x0008
        /*0054*/ 	.byte	0x00, 0xf5, 0x21, 0x00


	//----- nvinfo : EIATTR_KPARAM_INFO
	.align		4
.L_65:
        /*0058*/ 	.byte	0x04, 0x17
        /*005a*/ 	.short	(.L_67 - .L_66)
.L_66:
        /*005c*/ 	.word	0x00000000
        /*0060*/ 	.short	0x0000
        /*0062*/ 	.short	0x0000
        /*0064*/ 	.byte	0x00, 0xf5, 0x21, 0x00


	//----- nvinfo : EIATTR_SPARSE_MMA_MASK
	.align		4
.L_67:
        /*0068*/ 	.byte	0x03, 0x50
        /*006a*/ 	.short	0x0000


	//----- nvinfo : EIATTR_MAXREG_COUNT
	.align		4
        /*006c*/ 	.byte	0x03, 0x1b
        /*006e*/ 	.short	0x00ff


	//----- nvinfo : EIATTR_MERCURY_ISA_VERSION
	.align		4
        /*0070*/ 	.byte	0x03, 0x5f
        /*0072*/ 	.short	0x0101


	//----- nvinfo : EIATTR_VRC_CTA_INIT_COUNT
	.align		4
        /*0074*/ 	.byte	0x02, 0x4a
	.zero		1
	.zero		1


	//----- nvinfo : EIATTR_EXIT_INSTR_OFFSETS
	.align		4
        /*0078*/ 	.byte	0x04, 0x1c
        /*007a*/ 	.short	(.L_69 - .L_68)


	//   ....[0]....
.L_68:
        /*007c*/ 	.word	0x00000070


	//   ....[1]....
        /*0080*/ 	.word	0x00000a60


	//----- nvinfo : EIATTR_CRS_STACK_SIZE
	.align		4
.L_69:
        /*0084*/ 	.byte	0x04, 0x1e
        /*0086*/ 	.short	(.L_71 - .L_70)
.L_70:
        /*0088*/ 	.word	0x00000000


	//----- nvinfo : EIATTR_CBANK_PARAM_SIZE
	.align		4
.L_71:
        /*008c*/ 	.byte	0x03, 0x19
        /*008e*/ 	.short	0x0028


	//----- nvinfo : EIATTR_PARAM_CBANK
	.align		4
        /*0090*/ 	.byte	0x04, 0x0a
        /*0092*/ 	.short	(.L_73 - .L_72)
	.align		4
.L_72:
        /*0094*/ 	.word	index@(.nv.constant0._Z14call_Linv_multPdS_S_S_ii)
        /*0098*/ 	.short	0x0380
        /*009a*/ 	.short	0x0028


	//----- nvinfo : EIATTR_SW_WAR
	.align		4
.L_73:
        /*009c*/ 	.byte	0x04, 0x36
        /*009e*/ 	.short	(.L_75 - .L_74)
.L_74:
        /*00a0*/ 	.word	0x00000008
.L_75:


//--------------------- .nv.info._Z14compute_piecesPdS_S_S_S_S_S_S_S_S_S_S_S_S_S_dddiiiiibbS_S_S_S_S_S_S_S_S_S_S_ --------------------------
	.section	.nv.info._Z14compute_piecesPdS_S_S_S_S_S_S_S_S_S_S_S_S_S_dddiiiiibbS_S_S_S_S_S_S_S_S_S_S_,"",@"SHT_CUDA_INFO"
	.sectionflags	@""
	.align	4


	//----- nvinfo : EIATTR_CUDA_API_VERSION
	.align		4
        /*0000*/ 	.byte	0x04, 0x37
        /*0002*/ 	.short	(.L_77 - .L_76)
.L_76:
        /*0004*/ 	.word	0x00000082


	//----- nvinfo : EIATTR_KPARAM_INFO
	.align		4
.L_77:
        /*0008*/ 	.byte	0x04, 0x17
        /*000a*/ 	.short	(.L_79 - .L_78)
.L_78:
        /*000c*/ 	.word	0x00000000
        /*0010*/ 	.short	0x0023
        /*0012*/ 	.short	0x00f8
        /*0014*/ 	.byte	0x00, 0xf5, 0x21, 0x00


	//----- nvinfo : EIATTR_KPARAM_INFO
	.align		4
.L_79:
        /*0018*/ 	.byte	0x04, 0x17
        /*001a*/ 	.short	(.L_81 - .L_80)
.L_80:
        /*001c*/ 	.word	0x00000000
        /*0020*/ 	.short	0x0022
        /*0022*/ 	.short	0x00f0
        /*0024*/ 	.byte	0x00, 0xf5, 0x21, 0x00


	//----- nvinfo : EIATTR_KPARAM_INFO
	.align		4
.L_81:
        /*0028*/ 	.byte	0x04, 0x17
        /*002a*/ 	.short	(.L_83 - .L_82)
.L_82:
        /*002c*/ 	.word	0x00000000
        /*0030*/ 	.short	0x0021
        /*0032*/ 	.short	0x00e8
        /*0034*/ 	.byte	0x00, 0xf5, 0x21, 0x00


	//----- nvinfo : EIATTR_KPARAM_INFO
	.align		4
.L_83:
        /*0038*/ 	.byte	0x04, 0x17
        /*003a*/ 	.short	(.L_85 - .L_84)
.L_84:
        /*003c*/ 	.word	0x00000000
        /*0040*/ 	.short	0x0020
        /*0042*/ 	.short	0x00e0
        /*0044*/ 	.byte	0x00, 0xf5, 0x21, 0x00


	//----- nvinfo : EIATTR_KPARAM_INFO
	.align		4
.L_85:
        /*0048*/ 	.byte	0x04, 0x17
        /*004a*/ 	.short	(.L_87 - .L_86)
.L_86:
        /*004c*/ 	.word	0x00000000
        /*0050*/ 	.short	0x001f
        /*0052*/ 	.short	0x00d8
        /*0054*/ 	.byte	0x00, 0xf5, 0x21, 0x00


	//----- nvinfo : EIATTR_KPARAM_INFO
	.align		4
.L_87:
        /*0058*/ 	.byte	0x04, 0x17
        /*005a*/ 	.short	(.L_89 - .L_88)
.L_88:
        /*005c*/ 	.word	0x00000000
        /*0060*/ 	.short	0x001e
        /*0062*/ 	.short	0x00d0
        /*0064*/ 	.byte	0x00, 0xf5, 0x21, 0x00


	//----- nvinfo : EIATTR_KPARAM_INFO
	.align		4
.L_89:
        /*0068*/ 	.byte	0x04, 0x17
        /*006a*/ 	.short	(.L_91 - .L_90)
.L_90:
        /*006c*/ 	.word	0x00000000
        /*0070*/ 	.short	0x001d
        /*0072*/ 	.short	0x00c8
        /*0074*/ 	.byte	0x00, 0xf5, 0x21, 0x00


	//----- nvinfo : EIATTR_KPARAM_INFO
	.align		4
.L_91:
        /*0078*/ 	.byte	0x04, 0x17
        /*007a*/ 	.short	(.L_93 - .L_92)
.L_92:
        /*007c*/ 	.word	0x00000000
        /*0080*/ 	.short	0x001c
        /*0082*/ 	.short	0x00c0
        /*0084*/ 	.byte	0x00, 0xf5, 0x21, 0x00


	//----- nvinfo : EIATTR_KPARAM_INFO
	.align		4
.L_93:
        /*0088*/ 	.byte	0x04, 0x17
        /*008a*/ 	.short	(.L_95 - .L_94)
.L_94:
        /*008c*/ 	.word	0x00000000
        /*0090*/ 	.short	0x001b
        /*0092*/ 	.short	0x00b8
        /*0094*/ 	.byte	0x00, 0xf5, 0x21, 0x00


	//----- nvinfo : EIATTR_KPARAM_INFO
	.align		4
.L_95:
        /*0098*/ 	.byte	0x04, 0x17
        /*009a*/ 	.short	(.L_97 - .L_96)
.L_96:
        /*009c*/ 	.word	0x00000000
        /*00a0*/ 	.short	0x001a
        /*00a2*/ 	.short	0x00b0
        /*00a4*/ 	.byte	0x00, 0xf5, 0x21, 0x00


	//----- nvinfo : EIATTR_KPARAM_INFO
	.align		4
.L_97:
        /*00a8*/ 	.byte	0x04, 0x17
        /*00aa*/ 	.short	(.L_99 - .L_98)
.L_98:
        /*00ac*/ 	.word	0x00000000
        /*00b0*/ 	.short	0x0019
        /*00b2*/ 	.short	0x00a8
        /*00b4*/ 	.byte	0x00, 0xf5, 0x21, 0x00


	//----- nvinfo : EIATTR_KPARAM_INFO
	.align		4
.L_99:
        /*00b8*/ 	.byte	0x04, 0x17
        /*00ba*/ 	.short	(.L_101 - .L_100)
.L_100:
        /*00bc*/ 	.word	0x00000000
        /*00c0*/ 	.short	0x0018
        /*00c2*/ 	.short	0x00a5
        /*00c4*/ 	.byte	0x00, 0xf0, 0x05, 0x00


	//----- nvinfo : EIATTR_KPARAM_INFO
	.align		4
.L_101:
        /*00c8*/ 	.byte	0x04, 0x17
        /*00ca*/ 	.short	(.L_103 - .L_102)
.L_102:
        /*00cc*/ 	.word	0x00000000
        /*00d0*/ 	.short	0x0017
        /*00d2*/ 	.short	0x00a4
        /*00d4*/ 	.byte	0x00, 0xf0, 0x05, 0x00


	//----- nvinfo : EIATTR_KPARAM_INFO
	.align		4
.L_103:
        /*00d8*/ 	.byte	0x04, 0x17
        /*00da*/ 	.short	(.L_105 - .L_104)
.L_104:
        /*00dc*/ 	.word	0x00000000
        /*00e0*/ 	.short	0x0016
        /*00e2*/ 	.short	0x00a0
        /*00e4*/ 	.byte	0x00, 0xf0, 0x11, 0x00


	//----- nvinfo : EIATTR_KPARAM_INFO
	.align		4
.L_105:
        /*00e8*/ 	.byte	0x04, 0x17
        /*00ea*/ 	.short	(.L_107 - .L_106)
.L_106:
        /*00ec*/ 	.word	0x00000000
        /*00f0*/ 	.short	0x0015
        /*00f2*/ 	.short	0x009c
        /*00f4*/ 	.byte	0x00, 0xf0, 0x11, 0x00


	//----- nvinfo : EIATTR_KPARAM_INFO
	.align		4
.L_107:
        /*00f8*/ 	.byte	0x04, 0x17
        /*00fa*/ 	.short	(.L_109 - .L_108)
.L_108:
        /*00fc*/ 	.word	0x00000000
        /*0100*/ 	.short	0x0014
        /*0102*/ 	.short	0x0098
        /*0104*/ 	.byte	0x00, 0xf0, 0x11, 0x00


	//----- nvinfo : EIATTR_KPARAM_INFO
	.align		4
.L_109:
        /*0108*/ 	.byte	0x04, 0x17
        /*010a*/ 	.short	(.L_111 - .L_110)
.L_110:
        /*010c*/ 	.word	0x00000000
        /*0110*/ 	.short	0x0013
        /*0112*/ 	.short	0x0094
        /*0114*/ 	.byte	0x00, 0xf0, 0x11, 0x00


	//----- nvinfo : EIATTR_KPARAM_INFO
	.align		4
.L_111:
        /*0118*/ 	.byte	0x04, 0x17
        /*011a*/ 	.short	(.L_113 - .L_112)
.L_112:
        /*011c*/ 	.word	0x00000000
        /*0120*/ 	.short	0x0012
        /*0122*/ 	.short	0x0090
        /*0124*/ 	.byte	0x00, 0xf0, 0x11, 0x00


	//----- nvinfo : EIATTR_KPARAM_INFO
	.align		4
.L_113:
        /*0128*/ 	.byte	0x04, 0x17
        /*012a*/ 	.short	(.L_115 - .L_114)
.L_114:
        /*012c*/ 	.word	0x00000000
        /*0130*/ 	.short	0x0011
        /*0132*/ 	.short	0x0088
        /*0134*/ 	.byte	0x00, 0xf0, 0x21, 0x00


	//----- nvinfo : EIATTR_KPARAM_INFO
	.align		4
.L_115:
        /*0138*/ 	.byte	0x04, 0x17
        /*013a*/ 	.short	(.L_117 - .L_116)
.L_116:
        /*013c*/ 	.word	0x00000000
        /*0140*/ 	.short	0x0010
        /*0142*/ 	.short	0x0080
        /*0144*/ 	.byte	0x00, 0xf0, 0x21, 0x00


	//----- nvinfo : EIATTR_KPARAM_INFO
	.align		4
.L_117:
        /*0148*/ 	.byte	0x04, 0x17
        /*014a*/ 	.short	(.L_119 - .L_118)
.L_118:
        /*014c*/ 	.word	0x00000000
        /*0150*/ 	.short	0x000f
        /*0152*/ 	.short	0x0078
        /*0154*/ 	.byte	0x00, 0xf0, 0x21, 0x00


	//----- nvinfo : EIATTR_KPARAM_INFO
	.align		4
.L_119:
        /*0158*/ 	.byte	0x04, 0x17
        /*015a*/ 	.short	(.L_121 - .L_120)
.L_120:
        /*015c*/ 	.word	0x00000000
        /*0160*/ 	.short	0x000e
        /*0162*/ 	.short	0x0070
        /*0164*/ 	.byte	0x00, 0xf5, 0x21, 0x00


	//----- nvinfo : EIATTR_KPARAM_INFO
	.align		4
.L_121:
        /*0168*/ 	.byte	0x04, 0x17
        /*016a*/ 	.short	(.L_123 - .L_122)
.L_122:
        /*016c*/ 	.word	0x00000000
        /*0170*/ 	.short	0x000d
        /*0172*/ 	.short	0x0068
        /*0174*/ 	.byte	0x00, 0xf5, 0x21, 0x00


	//----- nvinfo : EIATTR_KPARAM_INFO
	.align		4
.L_123:
        /*0178*/ 	.byte	0x04, 0x17
        /*017a*/ 	.short	(.L_125 - .L_124)
.L_124:
        /*017c*/ 	.word	0x00000000
        /*0180*/ 	.short	0x000c
        /*0182*/ 	.short	0x0060
        /*0184*/ 	.byte	0x00, 0xf5, 0x21, 0x00


	//----- nvinfo : EIATTR_KPARAM_INFO
	.align		4
.L_125:
        /*0188*/ 	.byte	0x04, 0x17
        /*018a*/ 	.short	(.L_127 - .L_126)
.L_126:
        /*018c*/ 	.word	0x00000000
        /*0190*/ 	.short	0x000b
        /*0192*/ 	.short	0x0058
        /*0194*/ 	.byte	0x00, 0xf5, 0x21, 0x00


	//----- nvinfo : EIATTR_KPARAM_INFO
	.align		4
.L_127:
        /*0198*/ 	.byte	0x04, 0x17
        /*019a*/ 	.short	(.L_129 - .L_128)
.L_128:
        /*019c*/ 	.word	0x00000000
        /*01a0*/ 	.short	0x000a
        /*01a2*/ 	.short	0x0050
        /*01a4*/ 	.byte	0x00, 0xf5, 0x21, 0x00


	//----- nvinfo : EIATTR_KPARAM_INFO
	.align		4
.L_129:
        /*01a8*/ 	.byte	0x04, 0x17
        /*01aa*/ 	.short	(.L_131 - .L_130)
.L_130:
        /*01ac*/ 	.word	0x00000000
        /*01b0*/ 	.short	0x0009
        /*01b2*/ 	.short	0x0048
        /*01b4*/ 	.byte	0x00, 0xf5, 0x21, 0x00


	//----- nvinfo : EIATTR_KPARAM_INFO
	.align		4
.L_131:
        /*01b8*/ 	.byte	0x04, 0x17
        /*01ba*/ 	.short	(.L_133 - .L_132)
.L_132:
        /*01bc*/ 	.word	0x00000000
        /*01c0*/ 	.short	0x0008
        /*01c2*/ 	.short	0x0040
        /*01c4*/ 	.byte	0x00, 0xf5, 0x21, 0x00


	//----- nvinfo : EIATTR_KPARAM_INFO
	.align		4
.L_133:
        /*01c8*/ 	.byte	0x04, 0x17
        /*01ca*/ 	.short	(.L_135 - .L_134)
.L_134:
        /*01cc*/ 	.word	0x00000000
        /*01d0*/ 	.short	0x0007
        /*01d2*/ 	.short	0x0038
        /*01d4*/ 	.byte	0x00, 0xf5, 0x21, 0x00


	//----- nvinfo : EIATTR_KPARAM_INFO
	.align		4
.L_135:
        /*01d8*/ 	.byte	0x04, 0x17
        /*01da*/ 	.short	(.L_137 - .L_136)
.L_136:
        /*01dc*/ 	.word	0x00000000
        /*01e0*/ 	.short	0x0006
        /*01e2*/ 	.short	0x0030
        /*01e4*/ 	.byte	0x00, 0xf5, 0x21, 0x00


	//----- nvinfo : EIATTR_KPARAM_INFO
	.align		4
.L_137:
        /*01e8*/ 	.byte	0x04, 0x17
        /*01ea*/ 	.short	(.L_139 - .L_138)
.L_138:
        /*01ec*/ 	.word	0x00000000
        /*01f0*/ 	.short	0x0005
        /*01f2*/ 	.short	0x0028
        /*01f4*/ 	.byte	0x00, 0xf5, 0x21, 0x00


	//----- nvinfo : EIATTR_KPARAM_INFO
	.align		4
.L_139:
        /*01f8*/ 	.byte	0x04, 0x17
        /*01fa*/ 	.short	(.L_141 - .L_140)
.L_140:
        /*01fc*/ 	.word	0x00000000
        /*0200*/ 	.short	0x0004
        /*0202*/ 	.short	0x0020
        /*0204*/ 	.byte	0x00, 0xf5, 0x21, 0x00


	//----- nvinfo : EIATTR_KPARAM_INFO
	.align		4
.L_141:
        /*0208*/ 	.byte	0x04, 0x17
        /*020a*/ 	.short	(.L_143 - .L_142)
.L_142:
        /*020c*/ 	.word	0x00000000
        /*0210*/ 	.short	0x0003
        /*0212*/ 	.short	0x0018
        /*0214*/ 	.byte	0x00, 0xf5, 0x21, 0x00


	//----- nvinfo : EIATTR_KPARAM_INFO
	.align		4
.L_143:
        /*0218*/ 	.byte	0x04, 0x17
        /*021a*/ 	.short	(.L_145 - .L_144)
.L_144:
        /*021c*/ 	.word	0x00000000
        /*0220*/ 	.short	0x0002
        /*0222*/ 	.short	0x0010
        /*0224*/ 	.byte	0x00, 0xf5, 0x21, 0x00


	//----- nvinfo : EIATTR_KPARAM_INFO
	.align		4
.L_145:
        /*0228*/ 	.byte	0x04, 0x17
        /*022a*/ 	.short	(.L_147 - .L_146)
.L_146:
        /*022c*/ 	.word	0x00000000
        /*0230*/ 	.short	0x0001
        /*0232*/ 	.short	0x0008
        /*0234*/ 	.byte	0x00, 0xf5, 0x21, 0x00


	//----- nvinfo : EIATTR_KPARAM_INFO
	.align		4
.L_147:
        /*0238*/ 	.byte	0x04, 0x17
        /*023a*/ 	.short	(.L_149 - .L_148)
.L_148:
        /*023c*/ 	.word	0x00000000
        /*0240*/ 	.short	0x0000
        /*0242*/ 	.short	0x0000
        /*0244*/ 	.byte	0x00, 0xf5, 0x21, 0x00


	//----- nvinfo : EIATTR_SPARSE_MMA_MASK
	.align		4
.L_149:
        /*0248*/ 	.byte	0x03, 0x50
        /*024a*/ 	.short	0x0000


	//----- nvinfo : EIATTR_MAXREG_COUNT
	.align		4
        /*024c*/ 	.byte	0x03, 0x1b
        /*024e*/ 	.short	0x00ff


	//----- nvinfo : EIATTR_MERCURY_ISA_VERSION
	.align		4
        /*0250*/ 	.byte	0x03, 0x5f
        /*0252*/ 	.short	0x0101


	//----- nvinfo : EIATTR_VRC_CTA_INIT_COUNT
	.align		4
        /*0254*/ 	.byte	0x02, 0x4a
	.zero		1
	.zero		1


	//----- nvinfo : EIATTR_EXIT_INSTR_OFFSETS
	.align		4
        /*0258*/ 	.byte	0x04, 0x1c
        /*025a*/ 	.short	(.L_151 - .L_150)


	//   ....[0]....
.L_150:
        /*025c*/ 	.word	0x000000a0


	//   ....[1]....
        /*0260*/ 	.word	0x000103d0


	//   ....[2]....
        /*0264*/ 	.word	0x00015210


	//   ....[3]....
        /*0268*/ 	.word	0x00015b20


	//----- nvinfo : EIATTR_CRS_STACK_SIZE
	.align		4
.L_151:
        /*026c*/ 	.byte	0x04, 0x1e
        /*026e*/ 	.short	(.L_153 - .L_152)
.L_152:
        /*0270*/ 	.word	0x00000000


	//----- nvinfo : EIATTR_CBANK_PARAM_SIZE
	.align		4
.L_153:
        /*0274*/ 	.byte	0x03, 0x19
        /*0276*/ 	.short	0x0100


	//----- nvinfo : EIATTR_PARAM_CBANK
	.align		4
        /*0278*/ 	.byte	0x04, 0x0a
        /*027a*/ 	.short	(.L_155 - .L_154)
	.align		4
.L_154:
        /*027c*/ 	.word	index@(.nv.constant0._Z14compute_piecesPdS_S_S_S_S_S_S_S_S_S_S_S_S_S_dddiiiiibbS_S_S_S_S_S_S_S_S_S_S_)
        /*0280*/ 	.short	0x0380
        /*0282*/ 	.short	0x0100


	//----- nvinfo : EIATTR_SW_WAR
	.align		4
.L_155:
        /*0284*/ 	.byte	0x04, 0x36
        /*0286*/ 	.short	(.L_157 - .L_156)
.L_156:
        /*0288*/ 	.word	0x00000008
.L_157:


//--------------------- .nv.info._Z33cholesky_and_solve_batched_kernelPdS_S_iii --------------------------
	.section	.nv.info._Z33cholesky_and_solve_batched_kernelPdS_S_iii,"",@"SHT_CUDA_INFO"
	.sectionflags	@""
	.align	4


	//----- nvinfo : EIATTR_CUDA_API_VERSION
	.align		4
        /*0000*/ 	.byte	0x04, 0x37
        /*0002*/ 	.short	(.L_159 - .L_158)
.L_158:
        /*0004*/ 	.word	0x00000082


	//----- nvinfo : EIATTR_KPARAM_INFO
	.align		4
.L_159:
        /*0008*/ 	.byte	0x04, 0x17
        /*000a*/ 	.short	(.L_161 - .L_160)
.L_160:
        /*000c*/ 	.word	0x00000000
        /*0010*/ 	.short	0x0005
        /*0012*/ 	.short	0x0020
        /*0014*/ 	.byte	0x00, 0xf0, 0x11, 0x00


	//----- nvinfo : EIATTR_KPARAM_INFO
	.align		4
.L_161:
        /*0018*/ 	.byte	0x04, 0x17
        /*001a*/ 	.short	(.L_163 - .L_162)
.L_162:
        /*001c*/ 	.word	0x00000000
        /*0020*/ 	.short	0x0004
        /*0022*/ 	.short	0x001c
        /*0024*/ 	.byte	0x00, 0xf0, 0x11, 0x00


	//----- nvinfo : EIATTR_KPARAM_INFO
	.align		4
.L_163:
        /*0028*/ 	.byte	0x04, 0x17
        /*002a*/ 	.short	(.L_165 - .L_164)
.L_164:
        /*002c*/ 	.word	0x00000000
        /*0030*/ 	.short	0x0003
        /*0032*/ 	.short	0x0018
        /*0034*/ 	.byte	0x00, 0xf0, 0x11, 0x00


	//----- nvinfo : EIATTR_KPARAM_INFO
	.align		4
.L_165:
        /*0038*/ 	.byte	0x04, 0x17
        /*003a*/ 	.short	(.L_167 - .L_166)
.L_166:
        /*003c*/ 	.word	0x00000000
        /*0040*/ 	.short	0x0002
        /*0042*/ 	.short	0x0010
        /*0044*/ 	.byte	0x00, 0xf5, 0x21, 0x00


	//----- nvinfo : EIATTR_KPARAM_INFO
	.align		4
.L_167:
        /*0048*/ 	.byte	0x04, 0x17
        /*004a*/ 	.short	(.L_169 - .L_168)
.L_168:
        /*004c*/ 	.word	0x00000000
        /*0050*/ 	.short	0x0001
        /*0052*/ 	.short	0x0008
        /*0054*/ 	.byte	0x00, 0xf5, 0x21, 0x00


	//----- nvinfo : EIATTR_KPARAM_INFO
	.align		4
.L_169:
        /*0058*/ 	.byte	0x04, 0x17
        /*005a*/ 	.short	(.L_171 - .L_170)
.L_170:
        /*005c*/ 	.word	0x00000000
        /*0060*/ 	.short	0x0000
        /*0062*/ 	.short	0x0000
        /*0064*/ 	.byte	0x00, 0xf5, 0x21, 0x00


	//----- nvinfo : EIATTR_SPARSE_MMA_MASK
	.align		4
.L_171:
        /*0068*/ 	.byte	0x03, 0x50
        /*006a*/ 	.short	0x0000


	//----- nvinfo : EIATTR_MAXREG_COUNT
	.align		4
        /*006c*/ 	.byte	0x03, 0x1b
        /*006e*/ 	.short	0x00ff


	//----- nvinfo : EIATTR_MERCURY_ISA_VERSION
	.align		4
        /*0070*/ 	.byte	0x03, 0x5f
        /*0072*/ 	.short	0x0101


	//----- nvinfo : EIATTR_VRC_CTA_INIT_COUNT
	.align		4
        /*0074*/ 	.byte	0x02, 0x4a
	.zero		1
	.zero		1


	//----- nvinfo : EIATTR_EXIT_INSTR_OFFSETS
	.align		4
        /*0078*/ 	.byte	0x04, 0x1c
        /*007a*/ 	.short	(.L_173 - .L_172)


	//   ....[0]....
.L_172:
        /*007c*/ 	.word	0x00000090


	//   ....[1]....
        /*0080*/ 	.word	0x00002820


	//----- nvinfo : EIATTR_CRS_STACK_SIZE
	.align		4
.L_173:
        /*0084*/ 	.byte	0x04, 0x1e
        /*0086*/ 	.short	(.L_175 - .L_174)
.L_174:
        /*0088*/ 	.word	0x00000000


	//----- nvinfo : EIATTR_CBANK_PARAM_SIZE
	.align		4
.L_175:
        /*008c*/ 	.byte	0x03, 0x19
        /*008e*/ 	.short	0x0024


	//----- nvinfo : EIATTR_PARAM_CBANK
	.align		4
        /*0090*/ 	.byte	0x04, 0x0a
        /*0092*/ 	.short	(.L_177 - .L_176)
	.align		4
.L_176:
        /*0094*/ 	.word	index@(.nv.constant0._Z33cholesky_and_solve_batched_kernelPdS_S_iii)
        /*0098*/ 	.short	0x0380
        /*009a*/ 	.short	0x0024


	//----- nvinfo : EIATTR_SW_WAR
	.align		4
.L_177:
        /*009c*/ 	.byte	0x04, 0x36
        /*009e*/ 	.short	(.L_179 - .L_178)
.L_178:
        /*00a0*/ 	.word	0x00000008
.L_179:


//--------------------- .nv.info._Z25covariance_batched_kernelPdS_S_iii --------------------------
	.section	.nv.info._Z25covariance_batched_kernelPdS_S_iii,"",@"SHT_CUDA_INFO"
	.sectionflags	@""
	.align	4


	//----- nvinfo : EIATTR_CUDA_API_VERSION
	.align		4
        /*0000*/ 	.byte	0x04, 0x37
        /*0002*/ 	.short	(.L_181 - .L_180)
.L_180:
        /*0004*/ 	.word	0x00000082


	//----- nvinfo : EIATTR_KPARAM_INFO
	.align		4
.L_181:
        /*0008*/ 	.byte	0x04, 0x17
        /*000a*/ 	.short	(.L_183 - .L_182)
.L_182:
        /*000c*/ 	.word	0x00000000
        /*0010*/ 	.short	0x0005
        /*0012*/ 	.short	0x0020
        /*0014*/ 	.byte	0x00, 0xf0, 0x11, 0x00


	//----- nvinfo : EIATTR_KPARAM_INFO
	.align		4
.L_183:
        /*0018*/ 	.byte	0x04, 0x17
        /*001a*/ 	.short	(.L_185 - .L_184)
.L_184:
        /*001c*/ 	.word	0x00000000
        /*0020*/ 	.short	0x0004
        /*0022*/ 	.short	0x001c
        /*0024*/ 	.byte	0x00, 0xf0, 0x11, 0x00


	//----- nvinfo : EIATTR_KPARAM_INFO
	.align		4
.L_185:
        /*0028*/ 	.byte	0x04, 0x17
        /*002a*/ 	.short	(.L_187 - .L_186)
.L_186:
        /*002c*/ 	.word	0x00000000
        /*0030*/ 	.short	0x0003
        /*0032*/ 	.short	0x0018
        /*0034*/ 	.byte	0x00, 0xf0, 0x11, 0x00


	//----- nvinfo : EIATTR_KPARAM_INFO
	.align		4
.L_187:
        /*0038*/ 	.byte	0x04, 0x17
        /*003a*/ 	.short	(.L_189 - .L_188)
.L_188:
        /*003c*/ 	.word	0x00000000
        /*0040*/ 	.short	0x0002
        /*0042*/ 	.short	0x0010
        /*0044*/ 	.byte	0x00, 0xf5, 0x21, 0x00


	//----- nvinfo : EIATTR_KPARAM_INFO
	.align		4
.L_189:
        /*0048*/ 	.byte	0x04, 0x17
        /*004a*/ 	.short	(.L_191 - .L_190)
.L_190:
        /*004c*/ 	.word	0x00000000
        /*0050*/ 	.short	0x0001
        /*0052*/ 	.short	0x0008
        /*0054*/ 	.byte	0x00, 0xf5, 0x21, 0x00


	//----- nvinfo : EIATTR_KPARAM_INFO
	.align		4
.L_191:
        /*0058*/ 	.byte	0x04, 0x17
        /*005a*/ 	.short	(.L_193 - .L_192)
.L_192:
        /*005c*/ 	.word	0x00000000
        /*0060*/ 	.short	0x0000
        /*0062*/ 	.short	0x0000
        /*0064*/ 	.byte	0x00, 0xf5, 0x21, 0x00


	//----- nvinfo : EIATTR_SPARSE_MMA_MASK
	.align		4
.L_193:
        /*0068*/ 	.byte	0x03, 0x50
        /*006a*/ 	.short	0x0000


	//----- nvinfo : EIATTR_MAXREG_COUNT
	.align		4
        /*006c*/ 	.byte	0x03, 0x1b
        /*006e*/ 	.short	0x00ff


	//----- nvinfo : EIATTR_MERCURY_ISA_VERSION
	.align		4
        /*0070*/ 	.byte	0x03, 0x5f
        /*0072*/ 	.short	0x0101


	//----- nvinfo : EIATTR_VRC_CTA_INIT_COUNT
	.align		4
        /*0074*/ 	.byte	0x02, 0x4a
	.zero		1
	.zero		1


	//----- nvinfo : EIATTR_EXIT_INSTR_OFFSETS
	.align		4
        /*0078*/ 	.byte	0x04, 0x1c
        /*007a*/ 	.short	(.L_195 - .L_194)


	//   ....[0]....
.L_194:
        /*007c*/ 	.word	0x00000080


	//   ....[1]....
        /*0080*/ 	.word	0x00000e40


	//   ....[2]....
        /*0084*/ 	.word	0x00000ef0


	//----- nvinfo : EIATTR_CRS_STACK_SIZE
	.align		4
.L_195:
        /*0088*/ 	.byte	0x04, 0x1e
        /*008a*/ 	.short	(.L_197 - .L_196)
.L_196:
        /*008c*/ 	.word	0x00000000


	//----- nvinfo : EIATTR_CBANK_PARAM_SIZE
	.align		4
.L_197:
        /*0090*/ 	.byte	0x03, 0x19
        /*0092*/ 	.short	0x0024


	//----- nvinfo : EIATTR_PARAM_CBANK
	.align		4
        /*0094*/ 	.byte	0x04, 0x0a
        /*0096*/ 	.short	(.L_199 - .L_198)
	.align		4
.L_198:
        /*0098*/ 	.word	index@(.nv.constant0._Z25covariance_batched_kernelPdS_S_iii)
        /*009c*/ 	.short	0x0380
        /*009e*/ 	.short	0x0024


	//----- nvinfo : EIATTR_SW_WAR
	.align		4
.L_199:
        /*00a0*/ 	.byte	0x04, 0x36
        /*00a2*/ 	.short	(.L_201 - .L_200)
.L_200:
        /*00a4*/ 	.word	0x00000008
.L_201:


//--------------------- .nv.info._Z25substitute_batched_kernelPdS_S_S_iii --------------------------
	.section	.nv.info._Z25substitute_batched_kernelPdS_S_S_iii,"",@"SHT_CUDA_INFO"
	.sectionflags	@""
	.align	4


	//----- nvinfo : EIATTR_CUDA_API_VERSION
	.align		4
        /*0000*/ 	.byte	0x04, 0x37
        /*0002*/ 	.short	(.L_203 - .L_202)
.L_202:
        /*0004*/ 	.word	0x00000082


	//----- nvinfo : EIATTR_KPARAM_INFO
	.align		4
.L_203:
        /*0008*/ 	.byte	0x04, 0x17
        /*000a*/ 	.short	(.L_205 - .L_204)
.L_204:
        /*000c*/ 	.word	0x00000000
        /*0010*/ 	.short	0x0006
        /*0012*/ 	.short	0x0028
        /*0014*/ 	.byte	0x00, 0xf0, 0x11, 0x00


	//----- nvinfo : EIATTR_KPARAM_INFO
	.align		4
.L_205:
        /*0018*/ 	.byte	0x04, 0x17
        /*001a*/ 	.short	(.L_207 - .L_206)
.L_206:
        /*001c*/ 	.word	0x00000000
        /*0020*/ 	.short	0x0005
        /*0022*/ 	.short	0x0024
        /*0024*/ 	.byte	0x00, 0xf0, 0x11, 0x00


	//----- nvinfo : EIATTR_KPARAM_INFO
	.align		4
.L_207:
        /*0028*/ 	.byte	0x04, 0x17
        /*002a*/ 	.short	(.L_209 - .L_208)
.L_208:
        /*002c*/ 	.word	0x00000000
        /*0030*/ 	.short	0x0004
        /*0032*/ 	.short	0x0020
        /*0034*/ 	.byte	0x00, 0xf0, 0x11, 0x00


	//----- nvinfo : EIATTR_KPARAM_INFO
	.align		4
.L_209:
        /*0038*/ 	.byte	0x04, 0x17
        /*003a*/ 	.short	(.L_211 - .L_210)
.L_210:
        /*003c*/ 	.word	0x00000000
        /*0040*/ 	.short	0x0003
        /*0042*/ 	.short	0x0018
        /*0044*/ 	.byte	0x00, 0xf5, 0x21, 0x00


	//----- nvinfo : EIATTR_KPARAM_INFO
	.align		4
.L_211:
        /*0048*/ 	.byte	0x04, 0x17
        /*004a*/ 	.short	(.L_213 - .L_212)
.L_212:
        /*004c*/ 	.word	0x00000000
        /*0050*/ 	.short	0x0002
        /*0052*/ 	.short	0x0010
        /*0054*/ 	.byte	0x00, 0xf5, 0x21, 0x00


	//----- nvinfo : EIATTR_KPARAM_INFO
	.align		4
.L_213:
        /*0058*/ 	.byte	0x04, 0x17
        /*005a*/ 	.short	(.L_215 - .L_214)
.L_214:
        /*005c*/ 	.word	0x00000000
        /*0060*/ 	.short	0x0001
        /*0062*/ 	.short	0x0008
        /*0064*/ 	.byte	0x00, 0xf5, 0x21, 0x00


	//----- nvinfo : EIATTR_KPARAM_INFO
	.align		4
.L_215:
        /*0068*/ 	.byte	0x04, 0x17
        /*006a*/ 	.short	(.L_217 - .L_216)
.L_216:
        /*006c*/ 	.word	0x00000000
        /*0070*/ 	.short	0x0000
        /*0072*/ 	.short	0x0000
        /*0074*/ 	.byte	0x00, 0xf5, 0x21, 0x00


	//----- nvinfo : EIATTR_SPARSE_MMA_MASK
	.align		4
.L_217:
        /*0078*/ 	.byte	0x03, 0x50
        /*007a*/ 	.short	0x0000


	//----- nvinfo : EIATTR_MAXREG_COUNT
	.align		4
        /*007c*/ 	.byte	0x03, 0x1b
        /*007e*/ 	.short	0x00ff


	//----- nvinfo : EIATTR_MERCURY_ISA_VERSION
	.align		4
        /*0080*/ 	.byte	0x03, 0x5f
        /*0082*/ 	.short	0x0101


	//----- nvinfo : EIATTR_VRC_CTA_INIT_COUNT
	.align		4
        /*0084*/ 	.byte	0x02, 0x4a
	.zero		1
	.zero		1


	//----- nvinfo : EIATTR_EXIT_INSTR_OFFSETS
	.align		4
        /*0088*/ 	.byte	0x04, 0x1c
        /*008a*/ 	.short	(.L_219 - .L_218)


	//   ....[0]....
.L_218:
        /*008c*/ 	.word	0x00000090


	//   ....[1]....
        /*0090*/ 	.word	0x00000320


	//----- nvinfo : EIATTR_CRS_STACK_SIZE
	.align		4
.L_219:
        /*0094*/ 	.byte	0x04, 0x1e
        /*0096*/ 	.short	(.L_221 - .L_220)
.L_220:
        /*0098*/ 	.word	0x00000000


	//----- nvinfo : EIATTR_CBANK_PARAM_SIZE
	.align		4
.L_221:
        /*009c*/ 	.byte	0x03, 0x19
        /*009e*/ 	.short	0x002c


	//----- nvinfo : EIATTR_PARAM_CBANK
	.align		4
        /*00a0*/ 	.byte	0x04, 0x0a
        /*00a2*/ 	.short	(.L_223 - .L_222)
	.align		4
.L_222:
        /*00a4*/ 	.word	index@(.nv.constant0._Z25substitute_batched_kernelPdS_S_S_iii)
        /*00a8*/ 	.short	0x0380
        /*00aa*/ 	.short	0x002c


	//----- nvinfo : EIATTR_SW_WAR
	.align		4
.L_223:
        /*00ac*/ 	.byte	0x04, 0x36
        /*00ae*/ 	.short	(.L_225 - .L_224)
.L_224:
        /*00b0*/ 	.word	0x00000008
.L_225:


//--------------------- .nv.info._Z21call_vecchia_Linv_gpuPdS_dddS_S_iiii --------------------------
	.section	.nv.info._Z21call_vecchia_Linv_gpuPdS_dddS_S_iiii,"",@"SHT_CUDA_INFO"
	.sectionflags	@""
	.align	4


	//----- nvinfo : EIATTR_CUDA_API_VERSION
	.align		4
        /*0000*/ 	.byte	0x04, 0x37
        /*0002*/ 	.short	(.L_227 - .L_226)
.L_226:
        /*0004*/ 	.word	0x00000082


	//----- nvinfo : EIATTR_KPARAM_INFO
	.align		4
.L_227:
        /*0008*/ 	.byte	0x04, 0x17
        /*000a*/ 	.short	(.L_229 - .L_228)
.L_228:
        /*000c*/ 	.word	0x00000000
        /*0010*/ 	.short	0x000a
        /*0012*/ 	.short	0x0044
        /*0014*/ 	.byte	0x00, 0xf0, 0x11, 0x00


	//----- nvinfo : EIATTR_KPARAM_INFO
	.align		4
.L_229:
        /*0018*/ 	.byte	0x04, 0x17
        /*001a*/ 	.short	(.L_231 - .L_230)
.L_230:
        /*001c*/ 	.word	0x00000000
        /*0020*/ 	.short	0x0009
        /*0022*/ 	.short	0x0040
        /*0024*/ 	.byte	0x00, 0xf0, 0x11, 0x00


	//----- nvinfo : EIATTR_KPARAM_INFO
	.align		4
.L_231:
        /*0028*/ 	.byte	0x04, 0x17
        /*002a*/ 	.short	(.L_233 - .L_232)
.L_232:
        /*002c*/ 	.word	0x00000000
        /*0030*/ 	.short	0x0008
        /*0032*/ 	.short	0x003c
        /*0034*/ 	.byte	0x00, 0xf0, 0x11, 0x00


	//----- nvinfo : EIATTR_KPARAM_INFO
	.align		4
.L_233:
        /*0038*/ 	.byte	0x04, 0x17
        /*003a*/ 	.short	(.L_235 - .L_234)
.L_234:
        /*003c*/ 	.word	0x00000000
        /*0040*/ 	.short	0x0007
        /*0042*/ 	.short	0x0038
        /*0044*/ 	.byte	0x00, 0xf0, 0x11, 0x00


	//----- nvinfo : EIATTR_KPARAM_INFO
	.align		4
.L_235:
        /*0048*/ 	.byte	0x04, 0x17
        /*004a*/ 	.short	(.L_237 - .L_236)
.L_236:
        /*004c*/ 	.word	0x00000000
        /*0050*/ 	.short	0x0006
        /*0052*/ 	.short	0x0030
        /*0054*/ 	.byte	0x00, 0xf5, 0x21, 0x00


	//----- nvinfo : EIATTR_KPARAM_INFO
	.align		4
.L_237:
        /*0058*/ 	.byte	0x04, 0x17
        /*005a*/ 	.short	(.L_239 - .L_238)
.L_238:
        /*005c*/ 	.word	0x00000000
        /*0060*/ 	.short	0x0005
        /*0062*/ 	.short	0x0028
        /*0064*/ 	.byte	0x00, 0xf5, 0x21, 0x00


	//----- nvinfo : EIATTR_KPARAM_INFO
	.align		4
.L_239:
        /*0068*/ 	.byte	0x04, 0x17
        /*006a*/ 	.short	(.L_241 - .L_240)
.L_240:
        /*006c*/ 	.word	0x00000000
        /*0070*/ 	.short	0x0004
        /*0072*/ 	.short	0x0020
        /*0074*/ 	.byte	0x00, 0xf0, 0x21, 0x00


	//----- nvinfo : EIATTR_KPARAM_INFO
	.align		4
.L_241:
        /*0078*/ 	.byte	0x04, 0x17
        /*007a*/ 	.short	(.L_243 - .L_242)
.L_242:
        /*007c*/ 	.word	0x00000000
        /*0080*/ 	.short	0x0003
        /*0082*/ 	.short	0x0018
        /*0084*/ 	.byte	0x00, 0xf0, 0x21, 0x00


	//----- nvinfo : EIATTR_KPARAM_INFO
	.align		4
.L_243:
        /*0088*/ 	.byte	0x04, 0x17
        /*008a*/ 	.short	(.L_245 - .L_244)
.L_244:
        /*008c*/ 	.word	0x00000000
        /*0090*/ 	.short	0x0002
        /*0092*/ 	.short	0x0010
        /*0094*/ 	.byte	0x00, 0xf0, 0x21, 0x00


	//----- nvinfo : EIATTR_KPARAM_INFO
	.align		4
.L_245:
        /*0098*/ 	.byte	0x04, 0x17
        /*009a*/ 	.short	(.L_247 - .L_246)
.L_246:
        /*009c*/ 	.word	0x00000000
        /*00a0*/ 	.short	0x0001
        /*00a2*/ 	.short	0x0008
        /*00a4*/ 	.byte	0x00, 0xf5, 0x21, 0x00


	//----- nvinfo : EIATTR_KPARAM_INFO
	.align		4
.L_247:
        /*00a8*/ 	.byte	0x04, 0x17
        /*00aa*/ 	.short	(.L_249 - .L_248)
.L_248:
        /*00ac*/ 	.word	0x00000000
        /*00b0*/ 	.short	0x0000
        /*00b2*/ 	.short	0x0000
        /*00b4*/ 	.byte	0x00, 0xf5, 0x21, 0x00


	//----- nvinfo : EIATTR_SPARSE_MMA_MASK
	.align		4
.L_249:
        /*00b8*/ 	.byte	0x03, 0x50
        /*00ba*/ 	.short	0x0000


	//----- nvinfo : EIATTR_MAXREG_COUNT
	.align		4
        /*00bc*/ 	.byte	0x03, 0x1b
        /*00be*/ 	.short	0x00ff


	//----- nvinfo : EIATTR_MERCURY_ISA_VERSION
	.align		4
        /*00c0*/ 	.byte	0x03, 0x5f
        /*00c2*/ 	.short	0x0101


	//----- nvinfo : EIATTR_VRC_CTA_INIT_COUNT
	.align		4
        /*00c4*/ 	.byte	0x02, 0x4a
	.zero		1
	.zero		1


	//----- nvinfo : EIATTR_EXIT_INSTR_OFFSETS
	.align		4
        /*00c8*/ 	.byte	0x04, 0x1c
        /*00ca*/ 	.short	(.L_251 - .L_250)


	//   ....[0]....
.L_250:
        /*00cc*/ 	.word	0x000000b0


	//   ....[1]....
        /*00d0*/ 	.word	0x00004f10


	//   ....[2]....
        /*00d4*/ 	.word	0x00005bd0


	//----- nvinfo : EIATTR_CRS_STACK_SIZE
	.align		4
.L_251:
        /*00d8*/ 	.byte	0x04, 0x1e
        /*00da*/ 	.short	(.L_253 - .L_252)
.L_252:
        /*00dc*/ 	.word	0x00000000


	//----- nvinfo : EIATTR_CBANK_PARAM_SIZE
	.align		4
.L_253:
        /*00e0*/ 	.byte	0x03, 0x19
        /*00e2*/ 	.short	0x0048


	//----- nvinfo : EIATTR_PARAM_CBANK
	.align		4
        /*00e4*/ 	.byte	0x04, 0x0a
        /*00e6*/ 	.short	(.L_255 - .L_254)
	.align		4
.L_254:
        /*00e8*/ 	.word	index@(.nv.constant0._Z21call_vecchia_Linv_gpuPdS_dddS_S_iiii)
        /*00ec*/ 	.short	0x0380
        /*00ee*/ 	.short	0x0048


	//----- nvinfo : EIATTR_SW_WAR
	.align		4
.L_255:
        /*00f0*/ 	.byte	0x04, 0x36
        /*00f2*/ 	.short	(.L_257 - .L_256)
.L_256:
        /*00f4*/ 	.word	0x00000008
.L_257:


//--------------------- .nv.callgraph             --------------------------
	.section	.nv.callgraph,"",@"SHT_CUDA_CALLGRAPH"
	.align	4
	.sectionentsize	8
	.align		4
        /*0000*/ 	.word	0x00000000
	.align		4
        /*0004*/ 	.word	0xffffffff
	.align		4
        /*0008*/ 	.word	0x00000000
	.align		4
        /*000c*/ 	.word	0xfffffffe
	.align		4
        /*0010*/ 	.word	0x00000000
	.align		4
        /*0014*/ 	.word	0xfffffffd
	.align		4
        /*0018*/ 	.word	0x00000000
	.align		4
        /*001c*/ 	.word	0xfffffffc


//--------------------- .text._Z14call_Linv_multPdS_S_S_ii --------------------------
	.section	.text._Z14call_Linv_multPdS_S_S_ii,"ax",@progbits
	.align	128
        .global         _Z14call_Linv_multPdS_S_S_ii
        .type           _Z14call_Linv_multPdS_S_S_ii,@function
        .size           _Z14call_Linv_multPdS_S_S_ii,(.L_x_519 - _Z14call_Linv_multPdS_S_S_ii)
        .other          _Z14call_Linv_multPdS_S_S_ii,@"STO_CUDA_ENTRY STV_DEFAULT"
_Z14call_Linv_multPdS_S_S_ii:
.text._Z14call_Linv_multPdS_S_S_ii:
[----:B------:R-:W-:Y:S01]  /*0000*/  LDC R1, c[0x0][0x37c] ;  /* 0x0000df00ff017b82 */ /* 0x000fe20000000800 */
[----:B------:R-:W0:Y:S07]  /*0010*/  S2R R3, SR_TID.X ;  /* 0x0000000000037919 */ /* 0x000e2e0000002100 */
[----:B------:R-:W0:Y:S01]  /*0020*/  S2UR UR4, SR_CTAID.X ;  /* 0x00000000000479c3 */ /* 0x000e220000002500 */
[----:B------:R-:W1:Y:S07]  /*0030*/  LDCU UR5, c[0x0][0x3a0] ;  /* 0x00007400ff0577ac */ /* 0x000e6e0008000800 */
[----:B------:R-:W0:Y:S02]  /*0040*/  LDC R0, c[0x0][0x360] ;  /* 0x0000d800ff007b82 */ /* 0x000e240000000800 */
[----:B0-----:R-:W-:-:S05]  /*0050*/  IMAD R0, R0, UR4, R3 ;  /* 0x0000000400007c24 */ /* 0x001fca000f8e0203 */
[----:B-1----:R-:W-:-:S13]  /*0060*/  ISETP.GE.AND P0, PT, R0, UR5, PT ;  /* 0x0000000500007c0c */ /* 0x002fda000bf06270 */
[----:B------:R-:W-:Y:S05]  /*0070*/  @P0 EXIT ;  /* 0x000000000000094d */ /* 0x000fea0003800000 */
[----:B------:R-:W0:Y:S01]  /*0080*/  LDC R5, c[0x0][0x3a4] ;  /* 0x0000e900ff057b82 */ /* 0x000e220000000800 */
[----:B------:R-:W1:Y:S01]  /*0090*/  LDCU.64 UR4, c[0x0][0x358] ;  /* 0x00006b00ff0477ac */ /* 0x000e620008000a00 */
[----:B------:R-:W-:Y:S01]  /*00a0*/  BSSY.RECONVERGENT B0, `(.L_x_0) ;  /* 0x0000098000007945 */ /* 0x000fe20003800200 */
[----:B------:R-:W-:Y:S02]  /*00b0*/  CS2R R18, SRZ ;  /* 0x0000000000127805 */ /* 0x000fe4000001ff00 */
[----:B0-----:R-:W-:-:S04]  /*00c0*/  VIADDMNMX R2, R0, 0x1, R5, PT ;  /* 0x0000000100027846 */ /* 0x001fc80003800105 */
[----:B------:R-:W-:-:S13]  /*00d0*/  ISETP.GE.AND P0, PT, R2, 0x1, PT ;  /* 0x000000010200780c */ /* 0x000fda0003f06270 */
[----:B-1----:R-:W-:Y:S05]  /*00e0*/  @!P0 BRA `(.L_x_1) ;  /* 0x00000008004c8947 */ /* 0x002fea0003800000 */
[C---:B------:R-:W-:Y:S01]  /*00f0*/  ISETP.GE.U32.AND P1, PT, R2.reuse, 0x8, PT ;  /* 0x000000080200780c */ /* 0x040fe20003f26070 */
[----:B------:R-:W-:Y:S01]  /*0100*/  BSSY.RECONVERGENT B1, `(.L_x_2) ;  /* 0x0000048000017945 */ /* 0x000fe20003800200 */
[----:B------:R-:W-:Y:S01]  /*0110*/  LOP3.LUT R4, R2, 0x7, RZ, 0xc0, !PT ;  /* 0x0000000702047812 */ /* 0x000fe200078ec0ff */
[----:B------:R-:W-:Y:S02]  /*0120*/  HFMA2 R24, -RZ, RZ, 0, 0 ;  /* 0x00000000ff187431 */ /* 0x000fe400000001ff */
[----:B------:R-:W-:Y:S01]  /*0130*/  IMAD R5, R0, R5, RZ ;  /* 0x0000000500057224 */ /* 0x000fe200078e02ff */
[----:B------:R-:W-:Y:S02]  /*0140*/  CS2R R18, SRZ ;  /* 0x0000000000127805 */ /* 0x000fe4000001ff00 */
[----:B------:R-:W-:-:S05]  /*0150*/  ISETP.NE.AND P0, PT, R4, RZ, PT ;  /* 0x000000ff0400720c */ /* 0x000fca0003f05270 */
[----:B------:R-:W-:Y:S08]  /*0160*/  @!P1 BRA `(.L_x_3) ;  /* 0x0000000400049947 */ /* 0x000ff00003800000 */
[----:B------:R-:W0:Y:S01]  /*0170*/  LDC.64 R6, c[0x0][0x380] ;  /* 0x0000e000ff067b82 */ /* 0x000e220000000a00 */
[----:B------:R-:W-:Y:S02]  /*0180*/  LOP3.LUT R24, R2, 0x7ffffff8, RZ, 0xc0, !PT ;  /* 0x7ffffff802187812 */ /* 0x000fe400078ec0ff */
[----:B------:R-:W-:Y:S02]  /*0190*/  CS2R R18, SRZ ;  /* 0x0000000000127805 */ /* 0x000fe4000001ff00 */
[----:B------:R-:W-:Y:S02]  /*01a0*/  MOV R3, R5 ;  /* 0x0000000500037202 */ /* 0x000fe40000000f00 */
[----:B------:R-:W-:Y:S01]  /*01b0*/  IADD3 R25, PT, PT, -R24, RZ, RZ ;  /* 0x000000ff18197210 */ /* 0x000fe20007ffe1ff */
[----:B------:R-:W1:Y:S01]  /*01c0*/  LDC.64 R8, c[0x0][0x388] ;  /* 0x0000e200ff087b82 */ /* 0x000e620000000a00 */
[----:B0-----:R-:W-:-:S04]  /*01d0*/  IADD3 R6, P2, PT, R6, 0x20, RZ ;  /* 0x0000002006067810 */ /* 0x001fc80007f5e0ff */
[----:B------:R-:W-:Y:S02]  /*01e0*/  IADD3.X R7, PT, PT, RZ, R7, RZ, P2, !PT ;  /* 0x00000007ff077210 */ /* 0x000fe400017fe4ff */
[----:B-1----:R-:W-:-:S04]  /*01f0*/  IADD3 R8, P1, PT, R8, 0x20, RZ ;  /* 0x0000002008087810 */ /* 0x002fc80007f3e0ff */
[----:B------:R-:W-:-:S09]  /*0200*/  IADD3.X R9, PT, PT, RZ, R9, RZ, P1, !PT ;  /* 0x00000009ff097210 */ /* 0x000fd20000ffe4ff */
.L_x_4:
[----:B------:R-:W-:Y:S01]  /*0210*/  IMAD.WIDE R10, R3, 0x8, R8 ;  /* 0x00000008030a7825 */ /* 0x000fe200078e0208 */
[----:B------:R-:W0:Y:S04]  /*0220*/  LDC.64 R12, c[0x0][0x390] ;  /* 0x0000e400ff0c7b82 */ /* 0x000e280000000a00 */
[----:B------:R-:W2:Y:S04]  /*0230*/  LDG.E.64 R14, desc[UR4][R10.64+-0x20] ;  /* 0xffffe0040a0e7981 */ /* 0x000ea8000c1e1b00 */
[----:B------:R-:W3:Y:S04]  /*0240*/  LDG.E.64 R22, desc[UR4][R10.64+-0x18] ;  /* 0xffffe8040a167981 */ /* 0x000ee8000c1e1b00 */
[----:B------:R-:W4:Y:S01]  /*0250*/  LDG.E.64 R28, desc[UR4][R10.64+-0x10] ;  /* 0xfffff0040a1c7981 */ /* 0x000f22000c1e1b00 */
[----:B--2---:R-:W0:Y:S02]  /*0260*/  F2I.F64.TRUNC R15, R14 ;  /* 0x0000000e000f7311 */ /* 0x004e24000030d100 */
[----:B0-----:R-:W-:-:S04]  /*0270*/  IMAD.WIDE R26, R15, 0x8, R12 ;  /* 0x000000080f1a7825 */ /* 0x001fc800078e020c */
[----:B------:R-:W-:Y:S01]  /*0280*/  IMAD.WIDE R14, R3, 0x8, R6 ;  /* 0x00000008030e7825 */ /* 0x000fe200078e0206 */
[----:B------:R-:W2:Y:S04]  /*0290*/  LDG.E.64 R16, desc[UR4][R26.64+-0x8] ;  /* 0xfffff8041a107981 */ /* 0x000ea8000c1e1b00 */
[----:B------:R-:W2:Y:S01]  /*02a0*/  LDG.E.64 R20, desc[UR4][R14.64+-0x20] ;  /* 0xffffe0040e147981 */ /* 0x000ea2000c1e1b00 */
[----:B---3--:R-:W0:Y:S03]  /*02b0*/  F2I.F64.TRUNC R23, R22 ;  /* 0x0000001600177311 */ /* 0x008e26000030d100 */
[----:B------:R-:W3:Y:S01]  /*02c0*/  LDG.E.64 R26, desc[UR4][R10.64+-0x8] ;  /* 0xfffff8040a1a7981 */ /* 0x000ee2000c1e1b00 */
[----:B--2---:R-:W-:Y:S01]  /*02d0*/  DFMA R20, R16, R20, R18 ;  /* 0x000000141014722b */ /* 0x004fe20000000012 */
[----:B0-----:R-:W-:-:S02]  /*02e0*/  IMAD.WIDE R16, R23, 0x8, R12 ;  /* 0x0000000817107825 */ /* 0x001fc400078e020c */
[----:B------:R-:W2:Y:S01]  /*02f0*/  LDG.E.64 R18, desc[UR4][R14.64+-0x18] ;  /* 0xffffe8040e127981 */ /* 0x000ea2000c1e1b00 */
[----:B----4-:R-:W0:Y:S03]  /*0300*/  F2I.F64.TRUNC R29, R28 ;  /* 0x0000001c001d7311 */ /* 0x010e26000030d100 */
[----:B------:R-:W4:Y:S04]  /*0310*/  LDG.E.64 R22, desc[UR4][R14.64+-0x10] ;  /* 0xfffff0040e167981 */ /* 0x000f28000c1e1b00 */
[----:B------:R-:W2:Y:S01]  /*0320*/  LDG.E.64 R16, desc[UR4][R16.64+-0x8] ;  /* 0xfffff80410107981 */ /* 0x000ea2000c1e1b00 */
[----:B---3--:R-:W1:Y:S01]  /*0330*/  F2I.F64.TRUNC R27, R26 ;  /* 0x0000001a001b7311 */ /* 0x008e62000030d100 */
[----:B--2---:R-:W-:Y:S01]  /*0340*/  DFMA R18, R16, R18, R20 ;  /* 0x000000121012722b */ /* 0x004fe20000000014 */
[----:B0-----:R-:W-:-:S02]  /*0350*/  IMAD.WIDE R20, R29, 0x8, R12 ;  /* 0x000000081d147825 */ /* 0x001fc400078e020c */
[----:B------:R-:W2:Y:S04]  /*0360*/  LDG.E.64 R28, desc[UR4][R10.64+0x8] ;  /* 0x000008040a1c7981 */ /* 0x000ea8000c1e1b00 */
[----:B------:R-:W4:Y:S04]  /*0370*/  LDG.E.64 R16, desc[UR4][R20.64+-0x8] ;  /* 0xfffff80414107981 */ /* 0x000f28000c1e1b00 */
[----:B------:R-:W3:Y:S01]  /*0380*/  LDG.E.64 R20, desc[UR4][R10.64] ;  /* 0x000000040a147981 */ /* 0x000ee2000c1e1b00 */
[----:B----4-:R-:W-:Y:S01]  /*0390*/  DFMA R22, R16, R22, R18 ;  /* 0x000000161016722b */ /* 0x010fe20000000012 */
[----:B-1----:R-:W-:-:S02]  /*03a0*/  IMAD.WIDE R18, R27, 0x8, R12 ;  /* 0x000000081b127825 */ /* 0x002fc400078e020c */
[----:B------:R-:W4:Y:S04]  /*03b0*/  LDG.E.64 R16, desc[UR4][R14.64+-0x8] ;  /* 0xfffff8040e107981 */ /* 0x000f28000c1e1b00 */
[----:B------:R-:W4:Y:S01]  /*03c0*/  LDG.E.64 R18, desc[UR4][R18.64+-0x8] ;  /* 0xfffff80412127981 */ /* 0x000f22000c1e1b00 */
[----:B---3--:R-:W0:Y:S01]  /*03d0*/  F2I.F64.TRUNC R21, R20 ;  /* 0x0000001400157311 */ /* 0x008e22000030d100 */
[----:B----4-:R-:W-:Y:S01]  /*03e0*/  DFMA R16, R18, R16, R22 ;  /* 0x000000101210722b */ /* 0x010fe20000000016 */
[--C-:B0-----:R-:W-:Y:S02]  /*03f0*/  IMAD.WIDE R22, R21, 0x8, R12.reuse ;  /* 0x0000000815167825 */ /* 0x101fe400078e020c */
[----:B------:R-:W3:Y:S04]  /*0400*/  LDG.E.64 R20, desc[UR4][R14.64] ;  /* 0x000000040e147981 */ /* 0x000ee8000c1e1b00 */
[----:B------:R-:W3:Y:S01]  /*0410*/  LDG.E.64 R18, desc[UR4][R22.64+-0x8] ;  /* 0xfffff80416127981 */ /* 0x000ee2000c1e1b00 */
[----:B--2---:R-:W0:Y:S03]  /*0420*/  F2I.F64.TRUNC R27, R28 ;  /* 0x0000001c001b7311 */ /* 0x004e26000030d100 */
[----:B------:R-:W2:Y:S01]  /*0430*/  LDG.E.64 R22, desc[UR4][R10.64+0x10] ;  /* 0x000010040a167981 */ /* 0x000ea2000c1e1b00 */
[----:B0-----:R-:W-:-:S06]  /*0440*/  IMAD.WIDE R26, R27, 0x8, R12 ;  /* 0x000000081b1a7825 */ /* 0x001fcc00078e020c */
[----:B------:R-:W4:Y:S01]  /*0450*/  LDG.E.64 R26, desc[UR4][R26.64+-0x8] ;  /* 0xfffff8041a1a7981 */ /* 0x000f22000c1e1b00 */
[----:B---3--:R-:W-:-:S03]  /*0460*/  DFMA R16, R18, R20, R16 ;  /* 0x000000141210722b */ /* 0x008fc60000000010 */
[----:B------:R-:W3:Y:S04]  /*0470*/  LDG.E.64 R18, desc[UR4][R10.64+0x18] ;  /* 0x000018040a127981 */ /* 0x000ee8000c1e1b00 */
[----:B------:R-:W4:Y:S01]  /*0480*/  LDG.E.64 R20, desc[UR4][R14.64+0x8] ;  /* 0x000008040e147981 */ /* 0x000f22000c1e1b00 */
[----:B--2---:R-:W0:Y:S03]  /*0490*/  F2I.F64.TRUNC R23, R22 ;  /* 0x0000001600177311 */ /* 0x004e26000030d100 */
[----:B------:R-:W2:Y:S01]  /*04a0*/  LDG.E.64 R10, desc[UR4][R14.64+0x18] ;  /* 0x000018040e0a7981 */ /* 0x000ea2000c1e1b00 */
[----:B0-----:R-:W-:-:S04]  /*04b0*/  IMAD.WIDE R22, R23, 0x8, R12 ;  /* 0x0000000817167825 */ /* 0x001fc800078e020c */
[----:B---3--:R-:W0:Y:S01]  /*04c0*/  F2I.F64.TRUNC R19, R18 ;  /* 0x0000001200137311 */ /* 0x008e22000030d100 */
[----:B----4-:R-:W-:Y:S01]  /*04d0*/  DFMA R16, R26, R20, R16 ;  /* 0x000000141a10722b */ /* 0x010fe20000000010 */
[----:B------:R-:W3:Y:S04]  /*04e0*/  LDG.E.64 R20, desc[UR4][R14.64+0x10] ;  /* 0x000010040e147981 */ /* 0x000ee8000c1e1b00 */
[----:B------:R-:W3:Y:S01]  /*04f0*/  LDG.E.64 R26, desc[UR4][R22.64+-0x8] ;  /* 0xfffff804161a7981 */ /* 0x000ee2000c1e1b00 */
[----:B0-----:R-:W-:-:S06]  /*0500*/  IMAD.WIDE R12, R19, 0x8, R12 ;  /* 0x00000008130c7825 */ /* 0x001fcc00078e020c */
[----:B------:R-:W2:Y:S01]  /*0510*/  LDG.E.64 R12, desc[UR4][R12.64+-0x8] ;  /* 0xfffff8040c0c7981 */ /* 0x000ea2000c1e1b00 */
[----:B------:R-:W-:-:S05]  /*0520*/  VIADD R25, R25, 0x8 ;  /* 0x0000000819197836 */ /* 0x000fca0000000000 */
[----:B------:R-:W-:Y:S02]  /*0530*/  ISETP.NE.AND P1, PT, R25, RZ, PT ;  /* 0x000000ff1900720c */ /* 0x000fe40003f25270 */
[----:B------:R-:W-:Y:S01]  /*0540*/  IADD3 R3, PT, PT, R3, 0x8, RZ ;  /* 0x0000000803037810 */ /* 0x000fe20007ffe0ff */
[----:B---3--:R-:W-:-:S08]  /*0550*/  DFMA R16, R26, R20, R16 ;  /* 0x000000141a10722b */ /* 0x008fd00000000010 */
[----:B--2---:R-:W-:Y:S02]  /*0560*/  DFMA R18, R12, R10, R16 ;  /* 0x0000000a0c12722b */ /* 0x004fe40000000010 */
[----:B------:R-:W-:Y:S09]  /*0570*/  @P1 BRA `(.L_x_4) ;  /* 0xfffffffc00241947 */ /* 0x000ff2000383ffff */
.L_x_3:
[----:B------:R-:W-:Y:S05]  /*0580*/  BSYNC.RECONVERGENT B1 ;  /* 0x0000000000017941 */ /* 0x000fea0003800200 */
.L_x_2:
[----:B------:R-:W-:Y:S05]  /*0590*/  @!P0 BRA `(.L_x_1) ;  /* 0x0000000400208947 */ /* 0x000fea0003800000 */
[----:B------:R-:W-:Y:S01]  /*05a0*/  ISETP.GE.U32.AND P0, PT, R4, 0x4, PT ;  /* 0x000000040400780c */ /* 0x000fe20003f06070 */
[----:B------:R-:W-:Y:S01]  /*05b0*/  BSSY.RECONVERGENT B1, `(.L_x_5) ;  /* 0x0000023000017945 */ /* 0x000fe20003800200 */
[----:B------:R-:W-:-:S04]  /*05c0*/  LOP3.LUT R3, R2, 0x3, RZ, 0xc0, !PT ;  /* 0x0000000302037812 */ /* 0x000fc800078ec0ff */
[----:B------:R-:W-:-:S07]  /*05d0*/  ISETP.NE.AND P1, PT, R3, RZ, PT ;  /* 0x000000ff0300720c */ /* 0x000fce0003f25270 */
[----:B------:R-:W-:Y:S06]  /*05e0*/  @!P0 BRA `(.L_x_6) ;  /* 0x00000000007c8947 */ /* 0x000fec0003800000 */
[----:B------:R-:W0:Y:S01]  /*05f0*/  LDC.64 R8, c[0x0][0x388] ;  /* 0x0000e200ff087b82 */ /* 0x000e220000000a00 */
[----:B------:R-:W-:-:S07]  /*0600*/  IADD3 R11, PT, PT, R5, R24, RZ ;  /* 0x00000018050b7210 */ /* 0x000fce0007ffe0ff */
[----:B------:R-:W1:Y:S08]  /*0610*/  LDC.64 R22, c[0x0][0x390] ;  /* 0x0000e400ff167b82 */ /* 0x000e700000000a00 */
[----:B------:R-:W2:Y:S01]  /*0620*/  LDC.64 R20, c[0x0][0x380] ;  /* 0x0000e000ff147b82 */ /* 0x000ea20000000a00 */
[----:B0-----:R-:W-:-:S05]  /*0630*/  IMAD.WIDE R8, R11, 0x8, R8 ;  /* 0x000000080b087825 */ /* 0x001fca00078e0208 */
[----:B------:R-:W3:Y:S04]  /*0640*/  LDG.E.64 R12, desc[UR4][R8.64] ;  /* 0x00000004080c7981 */ /* 0x000ee8000c1e1b00 */
[----:B------:R-:W4:Y:S04]  /*0650*/  LDG.E.64 R6, desc[UR4][R8.64+0x8] ;  /* 0x0000080408067981 */ /* 0x000f28000c1e1b00 */
[----:B------:R-:W5:Y:S04]  /*0660*/  LDG.E.64 R26, desc[UR4][R8.64+0x10] ;  /* 0x00001004081a7981 */ /* 0x000f68000c1e1b00 */
[----:B------:R-:W5:Y:S01]  /*0670*/  LDG.E.64 R28, desc[UR4][R8.64+0x18] ;  /* 0x00001804081c7981 */ /* 0x000f62000c1e1b00 */
[----:B--2---:R-:W-:-:S05]  /*0680*/  IMAD.WIDE R20, R11, 0x8, R20 ;  /* 0x000000080b147825 */ /* 0x004fca00078e0214 */
[----:B------:R-:W2:Y:S04]  /*0690*/  LDG.E.64 R16, desc[UR4][R20.64] ;  /* 0x0000000414107981 */ /* 0x000ea8000c1e1b00 */
[----:B------:R-:W2:Y:S01]  /*06a0*/  LDG.E.64 R8, desc[UR4][R20.64+0x10] ;  /* 0x0000100414087981 */ /* 0x000ea2000c1e1b00 */
[----:B---3--:R-:W1:Y:S08]  /*06b0*/  F2I.F64.TRUNC R13, R12 ;  /* 0x0000000c000d7311 */ /* 0x008e70000030d100 */
[----:B----4-:R-:W0:Y:S01]  /*06c0*/  F2I.F64.TRUNC R7, R6 ;  /* 0x0000000600077311 */ /* 0x010e22000030d100 */
[----:B-1----:R-:W-:-:S07]  /*06d0*/  IMAD.WIDE R14, R13, 0x8, R22 ;  /* 0x000000080d0e7825 */ /* 0x002fce00078e0216 */
[----:B-----5:R-:W1:Y:S01]  /*06e0*/  F2I.F64.TRUNC R27, R26 ;  /* 0x0000001a001b7311 */ /* 0x020e62000030d100 */
[----:B------:R-:W3:Y:S04]  /*06f0*/  LDG.E.64 R12, desc[UR4][R20.64+0x8] ;  /* 0x00000804140c7981 */ /* 0x000ee8000c1e1b00 */
[----:B------:R-:W2:Y:S01]  /*0700*/  LDG.E.64 R14, desc[UR4][R14.64+-0x8] ;  /* 0xfffff8040e0e7981 */ /* 0x000ea2000c1e1b00 */
[--C-:B0-----:R-:W-:Y:S02]  /*0710*/  IMAD.WIDE R10, R7, 0x8, R22.reuse ;  /* 0x00000008070a7825 */ /* 0x101fe400078e0216 */
[----:B------:R-:W0:Y:S04]  /*0720*/  F2I.F64.TRUNC R29, R28 ;  /* 0x0000001c001d7311 */ /* 0x000e28000030d100 */
[----:B------:R-:W3:Y:S01]  /*0730*/  LDG.E.64 R10, desc[UR4][R10.64+-0x8] ;  /* 0xfffff8040a0a7981 */ /* 0x000ee2000c1e1b00 */
[----:B-1----:R-:W-:-:S03]  /*0740*/  IMAD.WIDE R6, R27, 0x8, R22 ;  /* 0x000000081b067825 */ /* 0x002fc600078e0216 */
[----:B------:R-:W4:Y:S04]  /*0750*/  LDG.E.64 R26, desc[UR4][R20.64+0x18] ;  /* 0x00001804141a7981 */ /* 0x000f28000c1e1b00 */
[----:B------:R-:W5:Y:S01]  /*0760*/  LDG.E.64 R6, desc[UR4][R6.64+-0x8] ;  /* 0xfffff80406067981 */ /* 0x000f62000c1e1b00 */
[----:B0-----:R-:W-:-:S06]  /*0770*/  IMAD.WIDE R22, R29, 0x8, R22 ;  /* 0x000000081d167825 */ /* 0x001fcc00078e0216 */
[----:B------:R-:W4:Y:S01]  /*0780*/  LDG.E.64 R22, desc[UR4][R22.64+-0x8] ;  /* 0xfffff80416167981 */ /* 0x000f22000c1e1b00 */
[----:B------:R-:W-:Y:S01]  /*0790*/  VIADD R24, R24, 0x4 ;  /* 0x0000000418187836 */ /* 0x000fe20000000000 */
[----:B--2---:R-:W-:-:S08]  /*07a0*/  DFMA R14, R14, R16, R18 ;  /* 0x000000100e0e722b */ /* 0x004fd00000000012 */
[----:B---3--:R-:W-:-:S08]  /*07b0*/  DFMA R12, R10, R12, R14 ;  /* 0x0000000c0a0c722b */ /* 0x008fd0000000000e */
[----:B-----5:R-:W-:-:S08]  /*07c0*/  DFMA R8, R6, R8, R12 ;  /* 0x000000080608722b */ /* 0x020fd0000000000c */
[----:B----4-:R-:W-:-:S11]  /*07d0*/  DFMA R18, R22, R26, R8 ;  /* 0x0000001a1612722b */ /* 0x010fd60000000008 */
.L_x_6:
[----:B------:R-:W-:Y:S05]  /*07e0*/  BSYNC.RECONVERGENT B1 ;  /* 0x0000000000017941 */ /* 0x000fea0003800200 */
.L_x_5:
[----:B------:R-:W-:Y:S05]  /*07f0*/  @!P1 BRA `(.L_x_1) ;  /* 0x0000000000889947 */ /* 0x000fea0003800000 */
[----:B------:R-:W0:Y:S01]  /*0800*/  LDC.64 R6, c[0x0][0x388] ;  /* 0x0000e200ff067b82 */ /* 0x000e220000000a00 */
[----:B------:R-:W-:Y:S02]  /*0810*/  ISETP.NE.AND P0, PT, R3, 0x1, PT ;  /* 0x000000010300780c */ /* 0x000fe40003f05270 */
[----:B------:R-:W-:-:S04]  /*0820*/  LOP3.LUT R3, R2, 0x1, RZ, 0xc0, !PT ;  /* 0x0000000102037812 */ /* 0x000fc800078ec0ff */
[----:B------:R-:W-:Y:S01]  /*0830*/  ISETP.NE.U32.AND P1, PT, R3, 0x1, PT ;  /* 0x000000010300780c */ /* 0x000fe20003f25070 */
[----:B------:R-:W1:Y:S06]  /*0840*/  LDC.64 R14, c[0x0][0x388] ;  /* 0x0000e200ff0e7b82 */ /* 0x000e6c0000000a00 */
[C---:B------:R-:W-:Y:S02]  /*0850*/  @P0 IADD3 R2, PT, PT, R5.reuse, R24, RZ ;  /* 0x0000001805020210 */ /* 0x040fe40007ffe0ff */
[----:B------:R-:W-:Y:S01]  /*0860*/  @P0 IADD3 R24, PT, PT, R24, 0x2, RZ ;  /* 0x0000000218180810 */ /* 0x000fe20007ffe0ff */
[----:B------:R-:W2:Y:S02]  /*0870*/  @P0 LDC.64 R10, c[0x0][0x390] ;  /* 0x0000e400ff0a0b82 */ /* 0x000ea40000000a00 */
[----:B0-----:R-:W-:Y:S01]  /*0880*/  @P0 IMAD.WIDE R12, R2, 0x8, R6 ;  /* 0x00000008020c0825 */ /* 0x001fe200078e0206 */
[----:B------:R-:W-:-:S05]  /*0890*/  @!P1 IADD3 R24, PT, PT, R5, R24, RZ ;  /* 0x0000001805189210 */ /* 0x000fca0007ffe0ff */
[----:B------:R-:W0:Y:S01]  /*08a0*/  LDC.64 R16, c[0x0][0x380] ;  /* 0x0000e000ff107b82 */ /* 0x000e220000000a00 */
[----:B------:R-:W3:Y:S04]  /*08b0*/  @P0 LDG.E.64 R20, desc[UR4][R12.64] ;  /* 0x000000040c140981 */ /* 0x000ee8000c1e1b00 */
[----:B------:R-:W4:Y:S01]  /*08c0*/  @P0 LDG.E.64 R22, desc[UR4][R12.64+0x8] ;  /* 0x000008040c160981 */ /* 0x000f22000c1e1b00 */
[----:B-1----:R-:W-:Y:S02]  /*08d0*/  @!P1 IMAD.WIDE R14, R24, 0x8, R14 ;  /* 0x00000008180e9825 */ /* 0x002fe400078e020e */
[----:B------:R-:W1:Y:S04]  /*08e0*/  LDC.64 R8, c[0x0][0x380] ;  /* 0x0000e000ff087b82 */ /* 0x000e680000000a00 */
[----:B------:R-:W5:Y:S04]  /*08f0*/  @!P1 LDG.E.64 R14, desc[UR4][R14.64] ;  /* 0x000000040e0e9981 */ /* 0x000f68000c1e1b00 */
[----:B------:R-:W5:Y:S01]  /*0900*/  @!P1 LDC.64 R6, c[0x0][0x390] ;  /* 0x0000e400ff069b82 */ /* 0x000f620000000a00 */
[----:B0-----:R-:W-:-:S05]  /*0910*/  @P0 IMAD.WIDE R16, R2, 0x8, R16 ;  /* 0x0000000802100825 */ /* 0x001fca00078e0210 */
[----:B------:R-:W5:Y:S01]  /*0920*/  @P0 LDG.E.64 R2, desc[UR4][R16.64] ;  /* 0x0000000410020981 */ /* 0x000f62000c1e1b00 */
[----:B-1----:R-:W-:-:S06]  /*0930*/  @!P1 IMAD.WIDE R8, R24, 0x8, R8 ;  /* 0x0000000818089825 */ /* 0x002fcc00078e0208 */
[----:B------:R-:W5:Y:S01]  /*0940*/  @!P1 LDG.E.64 R8, desc[UR4][R8.64] ;  /* 0x0000000408089981 */ /* 0x000f62000c1e1b00 */
[----:B---3--:R-:W2:Y:S08]  /*0950*/  @P0 F2I.F64.TRUNC R5, R20 ;  /* 0x0000001400050311 */ /* 0x008eb0000030d100 */
[----:B----4-:R-:W0:Y:S01]  /*0960*/  @P0 F2I.F64.TRUNC R23, R22 ;  /* 0x0000001600170311 */ /* 0x010e22000030d100 */
[----:B--2---:R-:W-:-:S07]  /*0970*/  @P0 IMAD.WIDE R4, R5, 0x8, R10 ;  /* 0x0000000805040825 */ /* 0x004fce00078e020a */
[----:B-----5:R-:W1:Y:S01]  /*0980*/  @!P1 F2I.F64.TRUNC R25, R14 ;  /* 0x0000000e00199311 */ /* 0x020e62000030d100 */
[----:B------:R-:W2:Y:S01]  /*0990*/  @P0 LDG.E.64 R4, desc[UR4][R4.64+-0x8] ;  /* 0xfffff80404040981 */ /* 0x000ea2000c1e1b00 */
[----:B0-----:R-:W-:-:S03]  /*09a0*/  @P0 IMAD.WIDE R12, R23, 0x8, R10 ;  /* 0x00000008170c0825 */ /* 0x001fc600078e020a */
[----:B------:R-:W3:Y:S04]  /*09b0*/  @P0 LDG.E.64 R10, desc[UR4][R16.64+0x8] ;  /* 0x00000804100a0981 */ /* 0x000ee8000c1e1b00 */
[----:B------:R-:W3:Y:S01]  /*09c0*/  @P0 LDG.E.64 R12, desc[UR4][R12.64+-0x8] ;  /* 0xfffff8040c0c0981 */ /* 0x000ee2000c1e1b00 */
[----:B-1----:R-:W-:-:S06]  /*09d0*/  @!P1 IMAD.WIDE R6, R25, 0x8, R6 ;  /* 0x0000000819069825 */ /* 0x002fcc00078e0206 */
[----:B------:R-:W4:Y:S01]  /*09e0*/  @!P1 LDG.E.64 R6, desc[UR4][R6.64+-0x8] ;  /* 0xfffff80406069981 */ /* 0x000f22000c1e1b00 */
[----:B--2---:R-:W-:-:S08]  /*09f0*/  @P0 DFMA R2, R4, R2, R18 ;  /* 0x000000020402022b */ /* 0x004fd00000000012 */
[----:B---3--:R-:W-:-:S08]  /*0a00*/  @P0 DFMA R18, R12, R10, R2 ;  /* 0x0000000a0c12022b */ /* 0x008fd00000000002 */
[----:B----4-:R-:W-:-:S11]  /*0a10*/  @!P1 DFMA R18, R6, R8, R18 ;  /* 0x000000080612922b */ /* 0x010fd60000000012 */
.L_x_1:
[----:B------:R-:W-:Y:S05]  /*0a20*/  BSYNC.RECONVERGENT B0 ;  /* 0x0000000000007941 */ /* 0x000fea0003800200 */
.L_x_0:
[----:B------:R-:W0:Y:S02]  /*0a30*/  LDC.64 R2, c[0x0][0x398] ;  /* 0x0000e600ff027b82 */ /* 0x000e240000000a00 */
[----:B0-----:R-:W-:-:S05]  /*0a40*/  IMAD.WIDE R2, R0, 0x8, R2 ;  /* 0x0000000800027825 */ /* 0x001fca00078e0202 */
[----:B------:R-:W-:Y:S01]  /*0a50*/  STG.E.64 desc[UR4][R2.64], R18 ;  /* 0x0000001202007986 */ /* 0x000fe2000c101b04 */
[----:B------:R-:W-:Y:S05]  /*0a60*/  EXIT ;  /* 0x000000000000794d */ /* 0x000fea0003800000 */
.L_x_7:
[----:B------:R-:W-:-:S00]  /*0a70*/  BRA `(.L_x_7) ;  /* 0xfffffffc00fc7947 */ /* 0x000fc0000383ffff */
[----:B------:R-:W-:-:S00]  /*0a80*/  NOP ;  /* 0x0000000000007918 */ /* 0x000fc00000000000 */
[----:B------:R-:W-:-:S00]  /*0a90*/  NOP ;  /* 0x0000000000007918 */ /* 0x000fc00000000000 */
[----:B------:R-:W-:-:S00]  /*0aa0*/  NOP ;  /* 0x0000000000007918 */ /* 0x000fc00000000000 */
[----:B------:R-:W-:-:S00]  /*0ab0*/  NOP ;  /* 0x0000000000007918 */ /* 0x000fc00000000000 */
[----:B------:R-:W-:-:S00]  /*0ac0*/  NOP ;  /* 0x0000000000007918 */ /* 0x000fc00000000000 */
[----:B------:R-:W-:-:S00]  /*0ad0*/  NOP ;  /* 0x0000000000007918 */ /* 0x000fc00000000000 */
[----:B------:R-:W-:-:S00]  /*0ae0*/  NOP ;  /* 0x0000000000007918 */ /* 0x000fc00000000000 */
[----:B------:R-:W-:-:S00]  /*0af0*/  NOP ;  /* 0x0000000000007918 */ /* 0x000fc00000000000 */
.L_x_519:


//--------------------- .text._Z14compute_piecesPdS_S_S_S_S_S_S_S_S_S_S_S_S_S_dddiiiiibbS_S_S_S_S_S_S_S_S_S_S_ --------------------------
	.section	.text._Z14compute_piecesPdS_S_S_S_S_S_S_S_S_S_S_S_S_S_dddiiiiibbS_S_S_S_S_S_S_S_S_S_S_,"ax",@progbits
	.align	128
        .global         _Z14compute_piecesPdS_S_S_S_S_S_S_S_S_S_S_S_S_S_dddiiiiibbS_S_S_S_S_S_S_S_S_S_S_
        .type           _Z14compute_piecesPdS_S_S_S_S_S_S_S_S_S_S_S_S_S_dddiiiiibbS_S_S_S_S_S_S_S_S_S_S_,@function
        .size           _Z14compute_piecesPdS_S_S_S_S_S_S_S_S_S_S_S_S_S_dddiiiiibbS_S_S_S_S_S_S_S_S_S_S_,(.L_x_512 - _Z14compute_piecesPdS_S_S_S_S_S_S_S_S_S_S_S_S_S_dddiiiiibbS_S_S_S_S_S_S_S_S_S_S_)
        .other          _Z14compute_piecesPdS_S_S_S_S_S_S_S_S_S_S_S_S_S_dddiiiiibbS_S_S_S_S_S_S_S_S_S_S_,@"STO_CUDA_ENTRY STV_DEFAULT"
_Z14compute_piecesPdS_S_S_S_S_S_S_S_S_S_S_S_S_S_dddiiiiibbS_S_S_S_S_S_S_S_S_S_S_:
.text._Z14compute_piecesPdS_S_S_S_S_S_S_S_S_S_S_S_S_S_dddiiiiibbS_S_S_S_S_S_S_S_S_S_S_:
[----:B------:R-:W-:Y:S01]  /*0000*/  LDC R1, c[0x0][0x37c] ;  /* 0x0000df00ff017b82 */ /* 0x000fe20000000800 */
[----:B------:R-:W0:Y:S07]  /*0010*/  S2R R3, SR_TID.X ;  /* 0x0000000000037919 */ /* 0x000e2e0000002100 */
[----:B------:R-:W0:Y:S01]  /*0020*/  S2UR UR4, SR_CTAID.X ;  /* 0x00000000000479c3 */ /* 0x000e220000002500 */
[----:B------:R-:W1:Y:S01]  /*0030*/  LDCU UR6, c[0x0][0x418] ;  /* 0x00008300ff0677ac */ /* 0x000e620008000800 */
[----:B------:R-:W2:Y:S06]  /*0040*/  LDCU UR5, c[0x0][0x410] ;  /* 0x00008200ff0577ac */ /* 0x000eac0008000800 */
[----:B------:R-:W0:Y:S01]  /*0050*/  LDC R0, c[0x0][0x360] ;  /* 0x0000d800ff007b82 */ /* 0x000e220000000800 */
[----:B-1----:R-:W-:-:S02]  /*0060*/  IMAD.U32 R15, RZ, RZ, UR6 ;  /* 0x00000006ff0f7e24 */ /* 0x002fc4000f8e00ff */
[----:B0-----:R-:W-:-:S05]  /*0070*/  IMAD R0, R0, UR4, R3 ;  /* 0x0000000400007c24 */ /* 0x001fca000f8e0203 */
[----:B------:R-:W-:-:S04]  /*0080*/  ISETP.GE.AND P0, PT, R0, R15, PT ;  /* 0x0000000f0000720c */ /* 0x000fc80003f06270 */
[----:B--2---:R-:W-:-:S13]  /*0090*/  ISETP.GE.OR P0, PT, R0, UR5, !P0 ;  /* 0x0000000500007c0c */ /* 0x004fda000c706670 */
[----:B------:R-:W-:Y:S05]  /*00a0*/  @P0 EXIT ;  /* 0x000000000000094d */ /* 0x000fea0003800000 */
[----:B------:R-:W-:Y:S01]  /*00b0*/  ISETP.GE.AND P0, PT, R15, 0x1, PT ;  /* 0x000000010f00780c */ /* 0x000fe20003f06270 */
[----:B------:R-:W0:-:S12]  /*00c0*/  LDCU.64 UR8, c[0x0][0x358] ;  /* 0x00006b00ff0877ac */ /* 0x000e180008000a00 */
[----:B------:R-:W-:Y:S05]  /*00d0*/  @!P0 BRA `(.L_x_8) ;  /* 0x0000004400688947 */ /* 0x000fea0003800000 */
[----:B------:R-:W1:Y:S01]  /*00e0*/  LDC R10, c[0x0][0x41c] ;  /* 0x00010700ff0a7b82 */ /* 0x000e620000000800 */
[----:B------:R-:W2:Y:S01]  /*00f0*/  LDCU UR5, c[0x0][0x414] ;  /* 0x00008280ff0577ac */ /* 0x000ea20008000800 */
[----:B------:R-:W-:Y:S01]  /*0100*/  IMAD R13, R0, R15, RZ ;  /* 0x0000000f000d7224 */ /* 0x000fe200078e02ff */
[----:B------:R-:W3:Y:S03]  /*0110*/  LDCU.U8 UR4, c[0x0][0x424] ;  /* 0x00008480ff0477ac */ /* 0x000ee60008000000 */
[----:B------:R-:W-:Y:S01]  /*0120*/  IMAD.IADD R5, R13, 0x1, R15 ;  /* 0x000000010d057824 */ /* 0x000fe200078e020f */
[----:B------:R-:W4:Y:S01]  /*0130*/  LDCU UR6, c[0x0][0x418] ;  /* 0x00008300ff0677ac */ /* 0x000f220008000800 */
[----:B--2---:R-:W-:Y:S02]  /*0140*/  UISETP.GT.AND UP0, UPT, UR5, URZ, UPT ;  /* 0x000000ff0500728c */ /* 0x004fe4000bf04270 */
[----:B------:R-:W-:-:S02]  /*0150*/  UIADD3 UR7, UPT, UPT, UR5, -0x1, URZ ;  /* 0xffffffff05077890 */ /* 0x000fc4000fffe0ff */
[----:B---3--:R-:W-:Y:S01]  /*0160*/  UPRMT UR4, UR4, 0x8880, URZ ;  /* 0x0000888004047896 */ /* 0x008fe200080000ff */
[C---:B-1----:R-:W-:Y:S01]  /*0170*/  IADD3 R6, PT, PT, R10.reuse, -0x1, RZ ;  /* 0xffffffff0a067810 */ /* 0x042fe20007ffe0ff */
[----:B------:R-:W-:Y:S01]  /*0180*/  ULOP3.LUT UR10, UR5, 0x7, URZ, 0xc0, !UPT ;  /* 0x00000007050a7892 */ /* 0x000fe2000f8ec0ff */
[C---:B------:R-:W-:Y:S01]  /*0190*/  LOP3.LUT R7, R10.reuse, 0x7, RZ, 0xc0, !PT ;  /* 0x000000070a077812 */ /* 0x040fe200078ec0ff */
[----:B------:R-:W-:Y:S01]  /*01a0*/  ULOP3.LUT UR11, UR5, 0x3, URZ, 0xc0, !UPT ;  /* 0x00000003050b7892 */ /* 0x000fe2000f8ec0ff */
[C---:B------:R-:W-:Y:S01]  /*01b0*/  LOP3.LUT R8, R10.reuse, 0x3, RZ, 0xc0, !PT ;  /* 0x000000030a087812 */ /* 0x040fe200078ec0ff */
[----:B------:R-:W-:Y:S01]  /*01c0*/  ULOP3.LUT UR5, UR5, 0x7ffffff8, URZ, 0xc0, !UPT ;  /* 0x7ffffff805057892 */ /* 0x000fe2000f8ec0ff */
[C---:B------:R-:W-:Y:S01]  /*01d0*/  LOP3.LUT R9, R10.reuse, 0x7ffffff8, RZ, 0xc0, !PT ;  /* 0x7ffffff80a097812 */ /* 0x040fe200078ec0ff */
[----:B------:R-:W-:Y:S01]  /*01e0*/  UISETP.NE.AND UP0, UPT, UR4, URZ, UP0 ;  /* 0x000000ff0400728c */ /* 0x000fe20008705270 */
[----:B----4-:R-:W-:-:S10]  /*01f0*/  LOP3.LUT R10, R10, 0x1, RZ, 0xc0, !PT ;  /* 0x000000010a0a7812 */ /* 0x010fd400078ec0ff */
.L_x_49:
[----:B-1----:R-:W1:Y:S01]  /*0200*/  LDCU.64 UR12, c[0x0][0x390] ;  /* 0x00007200ff0c77ac */ /* 0x002e620008000a00 */
[----:B0-234-:R-:W-:Y:S01]  /*0210*/  IADD3 R2, P0, PT, R13, UR6, RZ ;  /* 0x000000060d027c10 */ /* 0x01dfe2000ff1e0ff */
[----:B------:R-:W2:Y:S01]  /*0220*/  LDC.64 R16, c[0x0][0x380] ;  /* 0x0000e000ff107b82 */ /* 0x000ea20000000a00 */
[----:B------:R-:W-:-:S06]  /*0230*/  USHF.R.S32.HI UR4, URZ, 0x1f, UR6 ;  /* 0x0000001fff047899 */ /* 0x000fcc0008011406 */
[----:B------:R-:W-:Y:S01]  /*0240*/  LEA.HI.X.SX32 R3, R13, UR4, 0x1, P0 ;  /* 0x000000040d037c11 */ /* 0x000fe200080f0eff */
[----:B------:R-:W3:Y:S01]  /*0250*/  LDC.64 R18, c[0x0][0x430] ;  /* 0x00010c00ff127b82 */ /* 0x000ee20000000a00 */
[----:B------:R-:W-:-:S03]  /*0260*/  VIADD R11, R5, -UR6 ;  /* 0x80000006050b7c36 */ /* 0x000fc60008000000 */
[----:B------:R-:W4:Y:S01]  /*0270*/  LDCU UR4, c[0x0][0x41c] ;  /* 0x00008380ff0477ac */ /* 0x000f220008000800 */
[----:B-1----:R-:W-:-:S04]  /*0280*/  LEA R14, P0, R2, UR12, 0x3 ;  /* 0x0000000c020e7c11 */ /* 0x002fc8000f8018ff */
[----:B------:R-:W-:-:S05]  /*0290*/  LEA.HI.X R15, R2, UR13, R3, 0x3, P0 ;  /* 0x0000000d020f7c11 */ /* 0x000fca00080f1c03 */
[----:B0-----:R-:W5:Y:S02]  /*02a0*/  LDG.E.64 R2, desc[UR8][R14.64+-0x8] ;  /* 0xfffff8080e027981 */ /* 0x001f64000c1e1b00 */
[----:B-----5:R-:W2:Y:S02]  /*02b0*/  F2I.F64.TRUNC R3, R2 ;  /* 0x0000000200037311 */ /* 0x020ea4000030d100 */
[----:B--2---:R-:W-:-:S06]  /*02c0*/  IMAD.WIDE R16, R3, 0x8, R16 ;  /* 0x0000000803107825 */ /* 0x004fcc00078e0210 */
[----:B------:R-:W2:Y:S01]  /*02d0*/  LDG.E.64 R16, desc[UR8][R16.64+-0x8] ;  /* 0xfffff80810107981 */ /* 0x000ea2000c1e1b00 */
[----:B---3--:R-:W-:Y:S01]  /*02e0*/  IMAD.WIDE R18, R11, 0x8, R18 ;  /* 0x000000080b127825 */ /* 0x008fe200078e0212 */
[----:B----4-:R-:W-:-:S04]  /*02f0*/  UISETP.GE.AND UP1, UPT, UR4, 0x1, UPT ;  /* 0x000000010400788c */ /* 0x010fc8000bf26270 */
[----:B--2---:R0:W-:Y:S05]  /*0300*/  STG.E.64 desc[UR8][R18.64], R16 ;  /* 0x0000001012007986 */ /* 0x0041ea000c101b08 */
[----:B------:R-:W-:Y:S05]  /*0310*/  BRA.U !UP1, `(.L_x_9) ;  /* 0x0000002109347547 */ /* 0x000fea000b800000 */
[----:B------:R-:W1:Y:S01]  /*0320*/  LDC R2, c[0x0][0x418] ;  /* 0x00010600ff027b82 */ /* 0x000e620000000800 */
[----:B------:R-:W-:Y:S01]  /*0330*/  ISETP.GE.U32.AND P0, PT, R6, 0x7, PT ;  /* 0x000000070600780c */ /* 0x000fe20003f06070 */
[----:B------:R-:W-:Y:S01]  /*0340*/  IMAD.MOV.U32 R12, RZ, RZ, RZ ;  /* 0x000000ffff0c7224 */ /* 0x000fe200078e00ff */
[----:B-1----:R-:W-:-:S11]  /*0350*/  IADD3 R11, PT, PT, R13, -UR6, R2 ;  /* 0x800000060d0b7c10 */ /* 0x002fd6000fffe002 */
[----:B------:R-:W-:Y:S05]  /*0360*/  @!P0 BRA `(.L_x_10) ;  /* 0x0000001000108947 */ /* 0x000fea0003800000 */
[----:B------:R-:W1:Y:S01]  /*0370*/  LDC R12, c[0x0][0x41c] ;  /* 0x00010700ff0c7b82 */ /* 0x000e620000000800 */
[----:B------:R-:W2:Y:S01]  /*0380*/  LDCU UR18, c[0x0][0x41c] ;  /* 0x00008380ff1277ac */ /* 0x000ea20008000800 */
[----:B------:R-:W3:Y:S06]  /*0390*/  LDCU UR12, c[0x0][0x404] ;  /* 0x00008080ff0c77ac */ /* 0x000eec0008000800 */
[----:B0-----:R-:W0:Y:S01]  /*03a0*/  LDC.64 R18, c[0x0][0x3a0] ;  /* 0x0000e800ff127b82 */ /* 0x001e220000000a00 */
[----:B------:R-:W4:Y:S01]  /*03b0*/  LDCU.64 UR14, c[0x0][0x398] ;  /* 0x00007300ff0e77ac */ /* 0x000f220008000a00 */
[----:B------:R-:W-:-:S06]  /*03c0*/  UMOV UR4, URZ ;  /* 0x000000ff00047c82 */ /* 0x000fcc0008000000 */
[----:B------:R-:W0:Y:S08]  /*03d0*/  LDC.64 R20, c[0x0][0x400] ;  /* 0x00010000ff147b82 */ /* 0x000e300000000a00 */
[----:B--23--:R-:W0:Y:S02]  /*03e0*/  LDC.64 R22, c[0x0][0x398] ;  /* 0x0000e600ff167b82 */ /* 0x00ce240000000a00 */
.L_x_27:
[----:B------:R-:W2:Y:S01]  /*03f0*/  LDG.E.64 R2, desc[UR8][R14.64+-0x8] ;  /* 0xfffff8080e027981 */ /* 0x000ea2000c1e1b00 */
[----:B------:R-:W3:Y:S01]  /*0400*/  MUFU.RCP64H R25, UR12 ;  /* 0x0000000c00197d08 */ /* 0x000ee20008001800 */
[----:B------:R-:W-:-:S07]  /*0410*/  IMAD.MOV.U32 R24, RZ, RZ, 0x1 ;  /* 0x00000001ff187424 */ /* 0x000fce00078e00ff */
[----:B--2---:R-:W2:Y:S02]  /*0420*/  F2I.F64.TRUNC R2, R2 ;  /* 0x0000000200027311 */ /* 0x004ea4000030d100 */
[----:B--2---:R-:W-:-:S05]  /*0430*/  IADD3 R17, PT, PT, R2, -0x1, RZ ;  /* 0xffffffff02117810 */ /* 0x004fca0007ffe0ff */
[----:B-1----:R-:W-:-:S04]  /*0440*/  IMAD R17, R17, R12, UR4 ;  /* 0x0000000411117e24 */ /* 0x002fc8000f8e020c */
[----:B0-----:R-:W-:-:S05]  /*0450*/  IMAD.WIDE R16, R17, 0x8, R22 ;  /* 0x0000000811107825 */ /* 0x001fca00078e0216 */
[----:B------:R-:W2:Y:S01]  /*0460*/  LDG.E.64 R28, desc[UR8][R16.64] ;  /* 0x00000008101c7981 */ /* 0x000ea2000c1e1b00 */
[----:B---3--:R-:W-:Y:S01]  /*0470*/  DFMA R26, R24, -R20, 1 ;  /* 0x3ff00000181a742b */ /* 0x008fe20000000814 */
[----:B------:R-:W-:Y:S07]  /*0480*/  BSSY.RECONVERGENT B1, `(.L_x_11) ;  /* 0x0000011000017945 */ /* 0x000fee0003800200 */
[----:B------:R-:W-:-:S08]  /*0490*/  DFMA R26, R26, R26, R26 ;  /* 0x0000001a1a1a722b */ /* 0x000fd0000000001a */
[----:B------:R-:W-:-:S08]  /*04a0*/  DFMA R26, R24, R26, R24 ;  /* 0x0000001a181a722b */ /* 0x000fd00000000018 */
[----:B------:R-:W-:-:S08]  /*04b0*/  DFMA R24, R26, -R20, 1 ;  /* 0x3ff000001a18742b */ /* 0x000fd00000000814 */
[----:B------:R-:W-:-:S08]  /*04c0*/  DFMA R24, R26, R24, R26 ;  /* 0x000000181a18722b */ /* 0x000fd0000000001a */
[----:B--2---:R-:W-:Y:S01]  /*04d0*/  DMUL R32, R28, R24 ;  /* 0x000000181c207228 */ /* 0x004fe20000000000 */
[----:B------:R-:W-:-:S07]  /*04e0*/  FSETP.GEU.AND P1, PT, |R29|, 6.5827683646048100446e-37, PT ;  /* 0x036000001d00780b */ /* 0x000fce0003f2e200 */
[----:B------:R-:W-:-:S08]  /*04f0*/  DFMA R2, R32, -R20, R28 ;  /* 0x800000142002722b */ /* 0x000fd0000000001c */
[----:B------:R-:W-:-:S10]  /*0500*/  DFMA R32, R24, R2, R32 ;  /* 0x000000021820722b */ /* 0x000fd40000000020 */
[----:B------:R-:W-:-:S05]  /*0510*/  FFMA R2, RZ, UR12, R33 ;  /* 0x0000000cff027c23 */ /* 0x000fca0008000021 */
[----:B------:R-:W-:-:S13]  /*0520*/  FSETP.GT.AND P0, PT, |R2|, 1.469367938527859385e-39, PT ;  /* 0x001000000200780b */ /* 0x000fda0003f04200 */
[----:B------:R-:W-:Y:S05]  /*0530*/  @P0 BRA P1, `(.L_x_12) ;  /* 0x0000000000140947 */ /* 0x000fea0000800000 */
[----:B------:R-:W0:Y:S01]  /*0540*/  LDCU.64 UR16, c[0x0][0x400] ;  /* 0x00008000ff1077ac */ /* 0x000e220008000a00 */
[----:B------:R-:W-:Y:S01]  /*0550*/  MOV R2, 0x590 ;  /* 0x0000059000027802 */ /* 0x000fe20000000f00 */
[----:B0-----:R-:W-:Y:S01]  /*0560*/  IMAD.U32 R26, RZ, RZ, UR16 ;  /* 0x00000010ff1a7e24 */ /* 0x001fe2000f8e00ff */
[----:B------:R-:W-:-:S07]  /*0570*/  MOV R27, UR17 ;  /* 0x00000011001b7c02 */ /* 0x000fce0008000f00 */
[----:B----4-:R-:W-:Y:S05]  /*0580*/  CALL.REL.NOINC `($__internal_1_$__cuda_sm20_div_rn_f64_full) ;  /* 0x0000015800147944 */ /* 0x010fea0003c00000 */
.L_x_12:
[----:B----4-:R-:W-:Y:S05]  /*0590*/  BSYNC.RECONVERGENT B1 ;  /* 0x0000000000017941 */ /* 0x010fea0003800200 */
.L_x_11:
[----:B------:R-:W-:-:S04]  /*05a0*/  IMAD R17, R11, R12, UR4 ;  /* 0x000000040b117e24 */ /* 0x000fc8000f8e020c */
[----:B------:R-:W-:-:S05]  /*05b0*/  IMAD.WIDE R16, R17, 0x8, R18 ;  /* 0x0000000811107825 */ /* 0x000fca00078e0212 */
[----:B------:R0:W-:Y:S04]  /*05c0*/  STG.E.64 desc[UR8][R16.64], R32 ;  /* 0x0000002010007986 */ /* 0x0001e8000c101b08 */
[----:B------:R-:W2:Y:S01]  /*05d0*/  LDG.E.64 R2, desc[UR8][R14.64+-0x8] ;  /* 0xfffff8080e027981 */ /* 0x000ea2000c1e1b00 */
[----:B------:R-:W-:Y:S01]  /*05e0*/  USHF.R.S32.HI UR13, URZ, 0x1f, UR4 ;  /* 0x0000001fff0d7899 */ /* 0x000fe20008011404 */
[----:B------:R-:W1:Y:S01]  /*05f0*/  MUFU.RCP64H R27, UR12 ;  /* 0x0000000c001b7d08 */ /* 0x000e620008001800 */
[----:B------:R-:W-:-:S07]  /*0600*/  IMAD.MOV.U32 R26, RZ, RZ, 0x1 ;  /* 0x00000001ff1a7424 */ /* 0x000fce00078e00ff */
[----:B--2---:R-:W2:Y:S02]  /*0610*/  F2I.F64.TRUNC R2, R2 ;  /* 0x0000000200027311 */ /* 0x004ea4000030d100 */
[----:B--2---:R-:W-:-:S04]  /*0620*/  VIADD R25, R2, 0xffffffff ;  /* 0xffffffff02197836 */ /* 0x004fc80000000000 */
[----:B------:R-:W-:-:S05]  /*0630*/  IMAD R25, R25, R12, RZ ;  /* 0x0000000c19197224 */ /* 0x000fca00078e02ff */
[----:B------:R-:W-:-:S04]  /*0640*/  IADD3 R4, P0, PT, R25, UR4, RZ ;  /* 0x0000000419047c10 */ /* 0x000fc8000ff1e0ff */
[----:B------:R-:W-:Y:S02]  /*0650*/  LEA.HI.X.SX32 R25, R25, UR13, 0x1, P0 ;  /* 0x0000000d19197c11 */ /* 0x000fe400080f0eff */
[----:B------:R-:W-:-:S04]  /*0660*/  LEA R24, P0, R4, UR14, 0x3 ;  /* 0x0000000e04187c11 */ /* 0x000fc8000f8018ff */
[----:B------:R-:W-:-:S05]  /*0670*/  LEA.HI.X R25, R4, UR15, R25, 0x3, P0 ;  /* 0x0000000f04197c11 */ /* 0x000fca00080f1c19 */
[----:B------:R-:W0:Y:S01]  /*0680*/  LDG.E.64 R28, desc[UR8][R24.64+0x8] ;  /* 0x00000808181c7981 */ /* 0x000e22000c1e1b00 */
[----:B-1----:R-:W-:Y:S01]  /*0690*/  DFMA R2, R26, -R20, 1 ;  /* 0x3ff000001a02742b */ /* 0x002fe20000000814 */
[----:B------:R-:W-:Y:S07]  /*06a0*/  BSSY.RECONVERGENT B1, `(.L_x_13) ;  /* 0x0000011000017945 */ /* 0x000fee0003800200 */
[----:B------:R-:W-:-:S08]  /*06b0*/  DFMA R2, R2, R2, R2 ;  /* 0x000000020202722b */ /* 0x000fd00000000002 */
[----:B------:R-:W-:-:S08]  /*06c0*/  DFMA R2, R26, R2, R26 ;  /* 0x000000021a02722b */ /* 0x000fd0000000001a */
[----:B------:R-:W-:-:S08]  /*06d0*/  DFMA R26, R2, -R20, 1 ;  /* 0x3ff00000021a742b */ /* 0x000fd00000000814 */
[----:B------:R-:W-:-:S08]  /*06e0*/  DFMA R26, R2, R26, R2 ;  /* 0x0000001a021a722b */ /* 0x000fd00000000002 */
[----:B0-----:R-:W-:Y:S01]  /*06f0*/  DMUL R32, R26, R28 ;  /* 0x0000001c1a207228 */ /* 0x001fe20000000000 */
[----:B------:R-:W-:-:S07]  /*0700*/  FSETP.GEU.AND P1, PT, |R29|, 6.5827683646048100446e-37, PT ;  /* 0x036000001d00780b */ /* 0x000fce0003f2e200 */
[----:B------:R-:W-:-:S08]  /*0710*/  DFMA R2, R32, -R20, R28 ;  /* 0x800000142002722b */ /* 0x000fd0000000001c */
[----:B------:R-:W-:-:S10]  /*0720*/  DFMA R32, R26, R2, R32 ;  /* 0x000000021a20722b */ /* 0x000fd40000000020 */
[----:B------:R-:W-:-:S05]  /*0730*/  FFMA R2, RZ, UR12, R33 ;  /* 0x0000000cff027c23 */ /* 0x000fca0008000021 */
[----:B------:R-:W-:-:S13]  /*0740*/  FSETP.GT.AND P0, PT, |R2|, 1.469367938527859385e-39, PT ;  /* 0x001000000200780b */ /* 0x000fda0003f04200 */
[----:B------:R-:W-:Y:S05]  /*0750*/  @P0 BRA P1, `(.L_x_14) ;  /* 0x0000000000140947 */ /* 0x000fea0000800000 */
[----:B------:R-:W0:Y:S01]  /*0760*/  LDCU.64 UR16, c[0x0][0x400] ;  /* 0x00008000ff1077ac */ /* 0x000e220008000a00 */
[----:B------:R-:W-:Y:S02]  /*0770*/  MOV R2, 0x7b0 ;  /* 0x000007b000027802 */ /* 0x000fe40000000f00 */
[----:B0-----:R-:W-:Y:S01]  /*0780*/  MOV R26, UR16 ;  /* 0x00000010001a7c02 */ /* 0x001fe20008000f00 */
[----:B------:R-:W-:-:S07]  /*0790*/  IMAD.U32 R27, RZ, RZ, UR17 ;  /* 0x00000011ff1b7e24 */ /* 0x000fce000f8e00ff */
[----:B------:R-:W-:Y:S05]  /*07a0*/  CALL.REL.NOINC `($__internal_1_$__cuda_sm20_div_rn_f64_full) ;  /* 0x00000154008c7944 */ /* 0x000fea0003c00000 */
.L_x_14:
[----:B------:R-:W-:Y:S05]  /*07b0*/  BSYNC.RECONVERGENT B1 ;  /* 0x0000000000017941 */ /* 0x000fea0003800200 */
.L_x_13:
[----:B------:R0:W-:Y:S04]  /*07c0*/  STG.E.64 desc[UR8][R16.64+0x8], R32 ;  /* 0x0000082010007986 */ /* 0x0001e8000c101b08 */
[----:B------:R-:W2:Y:S01]  /*07d0*/  LDG.E.64 R2, desc[UR8][R14.64+-0x8] ;  /* 0xfffff8080e027981 */ /* 0x000ea2000c1e1b00 */
[----:B------:R-:W1:Y:S01]  /*07e0*/  MUFU.RCP64H R27, UR12 ;  /* 0x0000000c001b7d08 */ /* 0x000e620008001800 */
[----:B------:R-:W-:-:S07]  /*07f0*/  MOV R26, 0x1 ;  /* 0x00000001001a7802 */ /* 0x000fce0000000f00 */
[----:B--2---:R-:W2:Y:S02]  /*0800*/  F2I.F64.TRUNC R2, R2 ;  /* 0x0000000200027311 */ /* 0x004ea4000030d100 */
[----:B--2---:R-:W-:-:S04]  /*0810*/  VIADD R4, R2, 0xffffffff ;  /* 0xffffffff02047836 */ /* 0x004fc80000000000 */
[----:B------:R-:W-:-:S05]  /*0820*/  IMAD R4, R4, UR18, RZ ;  /* 0x0000001204047c24 */ /* 0x000fca000f8e02ff */
        /* <DEDUP_REMOVED lines=22> */
[----:B------:R-:W-:Y:S05]  /*0990*/  CALL.REL.NOINC `($__internal_1_$__cuda_sm20_div_rn_f64_full) ;  /* 0x0000015400107944 */ /* 0x000fea0003c00000 */
.L_x_16:
[----:B------:R-:W-:Y:S05]  /*09a0*/  BSYNC.RECONVERGENT B1 ;  /* 0x0000000000017941 */ /* 0x000fea0003800200 */
.L_x_15:
        /* <DEDUP_REMOVED lines=30> */
.L_x_18:
[----:B------:R-:W-:Y:S05]  /*0b90*/  BSYNC.RECONVERGENT B1 ;  /* 0x0000000000017941 */ /* 0x000fea0003800200 */
.L_x_17:
        /* <DEDUP_REMOVED lines=30> */
.L_x_20:
[----:B------:R-:W-:Y:S05]  /*0d80*/  BSYNC.RECONVERGENT B1 ;  /* 0x0000000000017941 */ /* 0x000fea0003800200 */
.L_x_19:
        /* <DEDUP_REMOVED lines=30> */
.L_x_22:
[----:B------:R-:W-:Y:S05]  /*0f70*/  BSYNC.RECONVERGENT B1 ;  /* 0x0000000000017941 */ /* 0x000fea0003800200 */
.L_x_21:
        /* <DEDUP_REMOVED lines=30> */
.L_x_24:
[----:B------:R-:W-:Y:S05]  /*1160*/  BSYNC.RECONVERGENT B1 ;  /* 0x0000000000017941 */ /* 0x000fea0003800200 */
.L_x_23:
        /* <DEDUP_REMOVED lines=30> */
.L_x_26:
[----:B------:R-:W-:Y:S05]  /*1350*/  BSYNC.RECONVERGENT B1 ;  /* 0x0000000000017941 */ /* 0x000fea0003800200 */
.L_x_25:
[----:B------:R-:W-:Y:S01]  /*1360*/  UIADD3 UR4, UPT, UPT, UR4, 0x8, URZ ;  /* 0x0000000804047890 */ /* 0x000fe2000fffe0ff */
[----:B------:R2:W-:Y:S05]  /*1370*/  STG.E.64 desc[UR8][R16.64+0x38], R32 ;  /* 0x0000382010007986 */ /* 0x0005ea000c101b08 */
[----:B------:R-:W-:-:S13]  /*1380*/  ISETP.NE.AND P0, PT, R9, UR4, PT ;  /* 0x0000000409007c0c */ /* 0x000fda000bf05270 */
[----:B--2---:R-:W-:Y:S05]  /*1390*/  @P0 BRA `(.L_x_27) ;  /* 0xfffffff000140947 */ /* 0x004fea000383ffff */
[----:B------:R-:W-:-:S07]  /*13a0*/  IMAD.MOV.U32 R12, RZ, RZ, R9 ;  /* 0x000000ffff0c7224 */ /* 0x000fce00078e0009 */
.L_x_10:
[----:B------:R-:W-:-:S13]  /*13b0*/  ISETP.NE.AND P0, PT, R7, RZ, PT ;  /* 0x000000ff0700720c */ /* 0x000fda0003f05270 */
[----:B------:R-:W-:Y:S05]  /*13c0*/  @!P0 BRA `(.L_x_9) ;  /* 0x0000001000088947 */ /* 0x000fea0003800000 */
[----:B------:R-:W-:-:S04]  /*13d0*/  IADD3 R2, PT, PT, R7, -0x1, RZ ;  /* 0xffffffff07027810 */ /* 0x000fc80007ffe0ff */
[----:B------:R-:W-:-:S13]  /*13e0*/  ISETP.GE.U32.AND P0, PT, R2, 0x3, PT ;  /* 0x000000030200780c */ /* 0x000fda0003f06070 */
[----:B------:R-:W-:Y:S05]  /*13f0*/  @!P0 BRA `(.L_x_28) ;  /* 0x0000000800348947 */ /* 0x000fea0003800000 */
[----:B------:R-:W2:Y:S01]  /*1400*/  LDG.E.64 R2, desc[UR8][R14.64+-0x8] ;  /* 0xfffff8080e027981 */ /* 0x000ea2000c1e1b00 */
[----:B0-----:R-:W0:Y:S01]  /*1410*/  LDC.64 R16, c[0x0][0x398] ;  /* 0x0000e600ff107b82 */ /* 0x001e220000000a00 */
[----:B------:R-:W1:Y:S07]  /*1420*/  LDCU UR4, c[0x0][0x41c] ;  /* 0x00008380ff0477ac */ /* 0x000e6e0008000800 */
[----:B------:R-:W3:Y:S01]  /*1430*/  LDC.64 R20, c[0x0][0x400] ;  /* 0x00010000ff147b82 */ /* 0x000ee20000000a00 */
[----:B------:R-:W-:Y:S01]  /*1440*/  MOV R18, 0x1 ;  /* 0x0000000100127802 */ /* 0x000fe20000000f00 */
[----:B--2---:R-:W2:Y:S02]  /*1450*/  F2I.F64.TRUNC R2, R2 ;  /* 0x0000000200027311 */ /* 0x004ea4000030d100 */
[----:B--2---:R-:W-:-:S04]  /*1460*/  VIADD R19, R2, 0xffffffff ;  /* 0xffffffff02137836 */ /* 0x004fc80000000000 */
[----:B-1----:R-:W-:Y:S01]  /*1470*/  IMAD R19, R19, UR4, R12 ;  /* 0x0000000413137c24 */ /* 0x002fe2000f8e020c */
[----:B------:R-:W1:Y:S03]  /*1480*/  LDCU UR4, c[0x0][0x404] ;  /* 0x00008080ff0477ac */ /* 0x000e660008000800 */
[----:B0-----:R-:W-:-:S05]  /*1490*/  IMAD.WIDE R16, R19, 0x8, R16 ;  /* 0x0000000813107825 */ /* 0x001fca00078e0210 */
[----:B------:R-:W2:Y:S01]  /*14a0*/  LDG.E.64 R28, desc[UR8][R16.64] ;  /* 0x00000008101c7981 */ /* 0x000ea2000c1e1b00 */
[----:B------:R-:W-:Y:S01]  /*14b0*/  BSSY.RECONVERGENT B1, `(.L_x_29) ;  /* 0x0000013000017945 */ /* 0x000fe20003800200 */
[----:B-1----:R-:W3:Y:S02]  /*14c0*/  MUFU.RCP64H R19, UR4 ;  /* 0x0000000400137d08 */ /* 0x002ee40008001800 */
[----:B---3--:R-:W-:-:S08]  /*14d0*/  DFMA R22, R18, -R20, 1 ;  /* 0x3ff000001216742b */ /* 0x008fd00000000814 */
        /* <DEDUP_REMOVED lines=16> */
.L_x_30:
[----:B------:R-:W-:Y:S05]  /*15e0*/  BSYNC.RECONVERGENT B1 ;  /* 0x0000000000017941 */ /* 0x000fea0003800200 */
.L_x_29:
[----:B------:R-:W0:Y:S01]  /*15f0*/  LDC.64 R16, c[0x0][0x3a0] ;  /* 0x0000e800ff107b82 */ /* 0x000e220000000a00 */
[----:B------:R-:W1:Y:S01]  /*1600*/  LDCU UR4, c[0x0][0x41c] ;  /* 0x00008380ff0477ac */ /* 0x000e620008000800 */
[----:B------:R-:W2:Y:S06]  /*1610*/  LDCU.64 UR12, c[0x0][0x398] ;  /* 0x00007300ff0c77ac */ /* 0x000eac0008000a00 */
[----:B------:R-:W3:Y:S01]  /*1620*/  LDC.64 R20, c[0x0][0x400] ;  /* 0x00010000ff147b82 */ /* 0x000ee20000000a00 */
[----:B-1----:R-:W-:-:S04]  /*1630*/  IMAD R3, R11, UR4, R12 ;  /* 0x000000040b037c24 */ /* 0x002fc8000f8e020c */
[----:B0-----:R-:W-:-:S05]  /*1640*/  IMAD.WIDE R16, R3, 0x8, R16 ;  /* 0x0000000803107825 */ /* 0x001fca00078e0210 */
[----:B------:R0:W-:Y:S04]  /*1650*/  STG.E.64 desc[UR8][R16.64], R32 ;  /* 0x0000002010007986 */ /* 0x0001e8000c101b08 */
[----:B------:R-:W4:Y:S02]  /*1660*/  LDG.E.64 R2, desc[UR8][R14.64+-0x8] ;  /* 0xfffff8080e027981 */ /* 0x000f24000c1e1b00 */
[----:B----4-:R-:W1:Y:S02]  /*1670*/  F2I.F64.TRUNC R2, R2 ;  /* 0x0000000200027311 */ /* 0x010e64000030d100 */
[----:B-1----:R-:W-:-:S04]  /*1680*/  VIADD R4, R2, 0xffffffff ;  /* 0xffffffff02047836 */ /* 0x002fc80000000000 */
[----:B------:R-:W-:Y:S01]  /*1690*/  IMAD R19, R4, UR4, RZ ;  /* 0x0000000404137c24 */ /* 0x000fe2000f8e02ff */
[----:B------:R-:W1:Y:S04]  /*16a0*/  LDCU UR4, c[0x0][0x404] ;  /* 0x00008080ff0477ac */ /* 0x000e680008000800 */
[----:B------:R-:W-:-:S04]  /*16b0*/  IADD3 R4, P0, PT, R12, R19, RZ ;  /* 0x000000130c047210 */ /* 0x000fc80007f1e0ff */
[----:B------:R-:W-:Y:S02]  /*16c0*/  LEA.HI.X.SX32 R19, R19, RZ, 0x1, P0 ;  /* 0x000000ff13137211 */ /* 0x000fe400000f0eff */
[----:B--2---:R-:W-:-:S04]  /*16d0*/  LEA R18, P0, R4, UR12, 0x3 ;  /* 0x0000000c04127c11 */ /* 0x004fc8000f8018ff */
[----:B------:R-:W-:-:S05]  /*16e0*/  LEA.HI.X R19, R4, UR13, R19, 0x3, P0 ;  /* 0x0000000d04137c11 */ /* 0x000fca00080f1c13 */
[----:B------:R-:W0:Y:S01]  /*16f0*/  LDG.E.64 R28, desc[UR8][R18.64+0x8] ;  /* 0x00000808121c7981 */ /* 0x000e22000c1e1b00 */
[----:B-1----:R-:W3:Y:S01]  /*1700*/  MUFU.RCP64H R3, UR4 ;  /* 0x0000000400037d08 */ /* 0x002ee20008001800 */
[----:B------:R-:W-:Y:S01]  /*1710*/  MOV R2, 0x1 ;  /* 0x0000000100027802 */ /* 0x000fe20000000f00 */
[----:B------:R-:W-:Y:S05]  /*1720*/  BSSY.RECONVERGENT B1, `(.L_x_31) ;  /* 0x0000012000017945 */ /* 0x000fea0003800200 */
[----:B---3--:R-:W-:-:S08]  /*1730*/  DFMA R22, R2, -R20, 1 ;  /* 0x3ff000000216742b */ /* 0x008fd00000000814 */
        /* <DEDUP_REMOVED lines=16> */
.L_x_32:
[----:B------:R-:W-:Y:S05]  /*1840*/  BSYNC.RECONVERGENT B1 ;  /* 0x0000000000017941 */ /* 0x000fea0003800200 */
.L_x_31:
[----:B------:R0:W-:Y:S01]  /*1850*/  STG.E.64 desc[UR8][R16.64+0x8], R32 ;  /* 0x0000082010007986 */ /* 0x0001e2000c101b08 */
[----:B------:R-:W1:Y:S01]  /*1860*/  LDCU UR4, c[0x0][0x41c] ;  /* 0x00008380ff0477ac */ /* 0x000e620008000800 */
[----:B------:R-:W2:Y:S02]  /*1870*/  LDC.64 R20, c[0x0][0x400] ;  /* 0x00010000ff147b82 */ /* 0x000ea40000000a00 */
[----:B------:R-:W3:Y:S01]  /*1880*/  LDG.E.64 R2, desc[UR8][R14.64+-0x8] ;  /* 0xfffff8080e027981 */ /* 0x000ee2000c1e1b00 */
[----:B------:R-:W4:Y:S01]  /*1890*/  LDCU.64 UR12, c[0x0][0x398] ;  /* 0x00007300ff0c77ac */ /* 0x000f220008000a00 */
[----:B---3--:R-:W3:Y:S02]  /*18a0*/  F2I.F64.TRUNC R2, R2 ;  /* 0x0000000200027311 */ /* 0x008ee4000030d100 */
[----:B---3--:R-:W-:-:S04]  /*18b0*/  VIADD R4, R2, 0xffffffff ;  /* 0xffffffff02047836 */ /* 0x008fc80000000000 */
[----:B-1----:R-:W-:Y:S01]  /*18c0*/  IMAD R19, R4, UR4, RZ ;  /* 0x0000000404137c24 */ /* 0x002fe2000f8e02ff */
[----:B------:R-:W1:Y:S04]  /*18d0*/  LDCU UR4, c[0x0][0x404] ;  /* 0x00008080ff0477ac */ /* 0x000e680008000800 */
[----:B------:R-:W-:-:S04]  /*18e0*/  IADD3 R4, P0, PT, R19, R12, RZ ;  /* 0x0000000c13047210 */ /* 0x000fc80007f1e0ff */
[----:B------:R-:W-:Y:S02]  /*18f0*/  LEA.HI.X.SX32 R19, R19, RZ, 0x1, P0 ;  /* 0x000000ff13137211 */ /* 0x000fe400000f0eff */
[----:B----4-:R-:W-:-:S04]  /*1900*/  LEA R18, P0, R4, UR12, 0x3 ;  /* 0x0000000c04127c11 */ /* 0x010fc8000f8018ff */
[----:B------:R-:W-:-:S05]  /*1910*/  LEA.HI.X R19, R4, UR13, R19, 0x3, P0 ;  /* 0x0000000d04137c11 */ /* 0x000fca00080f1c13 */
[----:B------:R-:W0:Y:S01]  /*1920*/  LDG.E.64 R28, desc[UR8][R18.64+0x10] ;  /* 0x00001008121c7981 */ /* 0x000e22000c1e1b00 */
[----:B-1----:R-:W2:Y:S01]  /*1930*/  MUFU.RCP64H R3, UR4 ;  /* 0x0000000400037d08 */ /* 0x002ea20008001800 */
[----:B------:R-:W-:Y:S01]  /*1940*/  MOV R2, 0x1 ;  /* 0x0000000100027802 */ /* 0x000fe20000000f00 */
[----:B------:R-:W-:Y:S05]  /*1950*/  BSSY.RECONVERGENT B1, `(.L_x_33) ;  /* 0x0000012000017945 */ /* 0x000fea0003800200 */
[----:B--2---:R-:W-:-:S08]  /*1960*/  DFMA R22, R2, -R20, 1 ;  /* 0x3ff000000216742b */ /* 0x004fd00000000814 */
        /* <DEDUP_REMOVED lines=16> */
.L_x_34:
[----:B------:R-:W-:Y:S05]  /*1a70*/  BSYNC.RECONVERGENT B1 ;  /* 0x0000000000017941 */ /* 0x000fea0003800200 */
.L_x_33:
        /* <DEDUP_REMOVED lines=34> */
.L_x_36:
[----:B------:R-:W-:Y:S05]  /*1ca0*/  BSYNC.RECONVERGENT B1 ;  /* 0x0000000000017941 */ /* 0x000fea0003800200 */
.L_x_35:
[----:B------:R1:W-:Y:S01]  /*1cb0*/  STG.E.64 desc[UR8][R16.64+0x18], R32 ;  /* 0x0000182010007986 */ /* 0x0003e2000c101b08 */
[----:B------:R-:W-:-:S07]  /*1cc0*/  VIADD R12, R12, 0x4 ;  /* 0x000000040c0c7836 */ /* 0x000fce0000000000 */
.L_x_28:
[----:B------:R-:W-:-:S13]  /*1cd0*/  ISETP.NE.AND P0, PT, R8, RZ, PT ;  /* 0x000000ff0800720c */ /* 0x000fda0003f05270 */
[----:B------:R-:W-:Y:S05]  /*1ce0*/  @!P0 BRA `(.L_x_9) ;  /* 0x0000000400c08947 */ /* 0x000fea0003800000 */
[----:B------:R-:W-:-:S13]  /*1cf0*/  ISETP.NE.AND P0, PT, R8, 0x1, PT ;  /* 0x000000010800780c */ /* 0x000fda0003f05270 */
[----:B------:R-:W-:Y:S05]  /*1d00*/  @!P0 BRA `(.L_x_37) ;  /* 0x0000000400208947 */ /* 0x000fea0003800000 */
[----:B------:R-:W2:Y:S01]  /*1d10*/  LDG.E.64 R2, desc[UR8][R14.64+-0x8] ;  /* 0xfffff8080e027981 */ /* 0x000ea2000c1e1b00 */
[----:B01----:R-:W0:Y:S01]  /*1d20*/  LDC.64 R16, c[0x0][0x398] ;  /* 0x0000e600ff107b82 */ /* 0x003e220000000a00 */
[----:B------:R-:W1:Y:S07]  /*1d30*/  LDCU UR4, c[0x0][0x41c] ;  /* 0x00008380ff0477ac */ /* 0x000e6e0008000800 */
[----:B------:R-:W3:Y:S01]  /*1d40*/  LDC.64 R20, c[0x0][0x400] ;  /* 0x00010000ff147b82 */ /* 0x000ee20000000a00 */
[----:B------:R-:W-:Y:S01]  /*1d50*/  IMAD.MOV.U32 R18, RZ, RZ, 0x1 ;  /* 0x00000001ff127424 */ /* 0x000fe200078e00ff */
[----:B--2---:R-:W2:Y:S02]  /*1d60*/  F2I.F64.TRUNC R2, R2 ;  /* 0x0000000200027311 */ /* 0x004ea4000030d100 */
[----:B--2---:R-:W-:-:S05]  /*1d70*/  IADD3 R19, PT, PT, R2, -0x1, RZ ;  /* 0xffffffff02137810 */ /* 0x004fca0007ffe0ff */
        /* <DEDUP_REMOVED lines=23> */
.L_x_39:
[----:B------:R-:W-:Y:S05]  /*1ef0*/  BSYNC.RECONVERGENT B1 ;  /* 0x0000000000017941 */ /* 0x000fea0003800200 */
.L_x_38:
[----:B------:R-:W0:Y:S01]  /*1f00*/  LDC.64 R16, c[0x0][0x3a0] ;  /* 0x0000e800ff107b82 */ /* 0x000e220000000a00 */
[----:B------:R-:W1:Y:S01]  /*1f10*/  LDCU UR4, c[0x0][0x41c] ;  /* 0x00008380ff0477ac */ /* 0x000e620008000800 */
[----:B------:R-:W2:Y:S01]  /*1f20*/  LDCU.64 UR12, c[0x0][0x398] ;  /* 0x00007300ff0c77ac */ /* 0x000ea20008000a00 */
[----:B-1----:R-:W-:-:S04]  /*1f30*/  IMAD R3, R11, UR4, R12 ;  /* 0x000000040b037c24 */ /* 0x002fc8000f8e020c */
[----:B0-----:R-:W-:-:S05]  /*1f40*/  IMAD.WIDE R16, R3, 0x8, R16 ;  /* 0x0000000803107825 */ /* 0x001fca00078e0210 */
[----:B------:R0:W-:Y:S04]  /*1f50*/  STG.E.64 desc[UR8][R16.64], R32 ;  /* 0x0000002010007986 */ /* 0x0001e8000c101b08 */
[----:B------:R-:W3:Y:S02]  /*1f60*/  LDG.E.64 R2, desc[UR8][R14.64+-0x8] ;  /* 0xfffff8080e027981 */ /* 0x000ee4000c1e1b00 */
[----:B---3--:R-:W1:Y:S02]  /*1f70*/  F2I.F64.TRUNC R2, R2 ;  /* 0x0000000200027311 */ /* 0x008e64000030d100 */
[----:B-1----:R-:W-:-:S05]  /*1f80*/  IADD3 R4, PT, PT, R2, -0x1, RZ ;  /* 0xffffffff02047810 */ /* 0x002fca0007ffe0ff */
[----:B------:R-:W-:Y:S01]  /*1f90*/  IMAD R19, R4, UR4, RZ ;  /* 0x0000000404137c24 */ /* 0x000fe2000f8e02ff */
[----:B------:R-:W-:Y:S01]  /*1fa0*/  SHF.R.S32.HI R4, RZ, 0x1f, R12 ;  /* 0x0000001fff047819 */ /* 0x000fe2000001140c */
[----:B------:R-:W1:Y:S03]  /*1fb0*/  LDCU UR4, c[0x0][0x404] ;  /* 0x00008080ff0477ac */ /* 0x000e660008000800 */
[----:B------:R-:W-:-:S04]  /*1fc0*/  IADD3 R20, P0, PT, R12, R19, RZ ;  /* 0x000000130c147210 */ /* 0x000fc80007f1e0ff */
[----:B------:R-:W-:Y:S02]  /*1fd0*/  LEA.HI.X.SX32 R19, R19, R4, 0x1, P0 ;  /* 0x0000000413137211 */ /* 0x000fe400000f0eff */
[----:B--2---:R-:W-:-:S04]  /*1fe0*/  LEA R18, P0, R20, UR12, 0x3 ;  /* 0x0000000c14127c11 */ /* 0x004fc8000f8018ff */
[----:B------:R-:W-:Y:S02]  /*1ff0*/  LEA.HI.X R19, R20, UR13, R19, 0x3, P0 ;  /* 0x0000000d14137c11 */ /* 0x000fe400080f1c13 */
[----:B------:R-:W2:Y:S03]  /*2000*/  LDC.64 R20, c[0x0][0x400] ;  /* 0x00010000ff147b82 */ /* 0x000ea60000000a00 */
[----:B------:R-:W0:Y:S01]  /*2010*/  LDG.E.64 R28, desc[UR8][R18.64+0x8] ;  /* 0x00000808121c7981 */ /* 0x000e22000c1e1b00 */
[----:B-1----:R-:W2:Y:S01]  /*2020*/  MUFU.RCP64H R3, UR4 ;  /* 0x0000000400037d08 */ /* 0x002ea20008001800 */
[----:B------:R-:W-:Y:S01]  /*2030*/  IMAD.MOV.U32 R2, RZ, RZ, 0x1 ;  /* 0x00000001ff027424 */ /* 0x000fe200078e00ff */
        /* <DEDUP_REMOVED lines=18> */
.L_x_41:
[----:B------:R-:W-:Y:S05]  /*2160*/  BSYNC.RECONVERGENT B1 ;  /* 0x0000000000017941 */ /* 0x000fea0003800200 */
.L_x_40:
[----:B------:R2:W-:Y:S01]  /*2170*/  STG.E.64 desc[UR8][R16.64+0x8], R32 ;  /* 0x0000082010007986 */ /* 0x0005e2000c101b08 */
[----:B------:R-:W-:-:S07]  /*2180*/  IADD3 R12, PT, PT, R12, 0x2, RZ ;  /* 0x000000020c0c7810 */ /* 0x000fce0007ffe0ff */
.L_x_37:
[----:B------:R-:W-:-:S13]  /*2190*/  ISETP.NE.AND P0, PT, R10, RZ, PT ;  /* 0x000000ff0a00720c */ /* 0x000fda0003f05270 */
[----:B------:R-:W-:Y:S05]  /*21a0*/  @!P0 BRA `(.L_x_9) ;  /* 0x0000000000908947 */ /* 0x000fea0003800000 */
[----:B------:R-:W3:Y:S01]  /*21b0*/  LDG.E.64 R2, desc[UR8][R14.64+-0x8] ;  /* 0xfffff8080e027981 */ /* 0x000ee2000c1e1b00 */
[----:B012---:R-:W0:Y:S01]  /*21c0*/  LDC.64 R16, c[0x0][0x398] ;  /* 0x0000e600ff107b82 */ /* 0x007e220000000a00 */
[----:B------:R-:W1:Y:S07]  /*21d0*/  LDCU UR4, c[0x0][0x41c] ;  /* 0x00008380ff0477ac */ /* 0x000e6e0008000800 */
[----:B------:R-:W2:Y:S01]  /*21e0*/  LDC.64 R20, c[0x0][0x400] ;  /* 0x00010000ff147b82 */ /* 0x000ea20000000a00 */
[----:B------:R-:W-:Y:S01]  /*21f0*/  MOV R18, 0x1 ;  /* 0x0000000100127802 */ /* 0x000fe20000000f00 */
[----:B---3--:R-:W3:Y:S02]  /*2200*/  F2I.F64.TRUNC R2, R2 ;  /* 0x0000000200027311 */ /* 0x008ee4000030d100 */
[----:B---3--:R-:W-:-:S04]  /*2210*/  VIADD R19, R2, 0xffffffff ;  /* 0xffffffff02137836 */ /* 0x008fc80000000000 */
[----:B-1----:R-:W-:Y:S01]  /*2220*/  IMAD R19, R19, UR4, R12 ;  /* 0x0000000413137c24 */ /* 0x002fe2000f8e020c */
[----:B------:R-:W1:Y:S03]  /*2230*/  LDCU UR4, c[0x0][0x404] ;  /* 0x00008080ff0477ac */ /* 0x000e660008000800 */
[----:B0-----:R-:W-:-:S05]  /*2240*/  IMAD.WIDE R16, R19, 0x8, R16 ;  /* 0x0000000813107825 */ /* 0x001fca00078e0210 */
[----:B------:R-:W3:Y:S01]  /*2250*/  LDG.E.64 R28, desc[UR8][R16.64] ;  /* 0x00000008101c7981 */ /* 0x000ee2000c1e1b00 */
[----:B------:R-:W-:Y:S01]  /*2260*/  BSSY.RECONVERGENT B1, `(.L_x_42) ;  /* 0x0000013000017945 */ /* 0x000fe20003800200 */
[----:B-1----:R-:W2:Y:S02]  /*2270*/  MUFU.RCP64H R19, UR4 ;  /* 0x0000000400137d08 */ /* 0x002ea40008001800 */
[----:B--2---:R-:W-:-:S08]  /*2280*/  DFMA R22, R18, -R20, 1 ;  /* 0x3ff000001216742b */ /* 0x004fd00000000814 */
[----:B------:R-:W-:-:S08]  /*2290*/  DFMA R22, R22, R22, R22 ;  /* 0x000000161616722b */ /* 0x000fd00000000016 */
[----:B------:R-:W-:-:S08]  /*22a0*/  DFMA R22, R18, R22, R18 ;  /* 0x000000161216722b */ /* 0x000fd00000000012 */
[----:B------:R-:W-:-:S08]  /*22b0*/  DFMA R2, R22, -R20, 1 ;  /* 0x3ff000001602742b */ /* 0x000fd00000000814 */
[----:B------:R-:W-:-:S08]  /*22c0*/  DFMA R22, R22, R2, R22 ;  /* 0x000000021616722b */ /* 0x000fd00000000016 */
[----:B---3--:R-:W-:Y:S01]  /*22d0*/  DMUL R32, R22, R28 ;  /* 0x0000001c16207228 */ /* 0x008fe20000000000 */
        /* <DEDUP_REMOVED lines=11> */
.L_x_43:
[----:B------:R-:W-:Y:S05]  /*2390*/  BSYNC.RECONVERGENT B1 ;  /* 0x0000000000017941 */ /* 0x000fea0003800200 */
.L_x_42:
[----:B------:R-:W0:Y:S01]  /*23a0*/  LDC.64 R2, c[0x0][0x3a0] ;  /* 0x0000e800ff027b82 */ /* 0x000e220000000a00 */
[----:B------:R-:W1:Y:S02]  /*23b0*/  LDCU UR4, c[0x0][0x41c] ;  /* 0x00008380ff0477ac */ /* 0x000e640008000800 */
[----:B-1----:R-:W-:-:S04]  /*23c0*/  IMAD R11, R11, UR4, R12 ;  /* 0x000000040b0b7c24 */ /* 0x002fc8000f8e020c */
[----:B0-----:R-:W-:-:S05]  /*23d0*/  IMAD.WIDE R2, R11, 0x8, R2 ;  /* 0x000000080b027825 */ /* 0x001fca00078e0202 */
[----:B------:R3:W-:Y:S02]  /*23e0*/  STG.E.64 desc[UR8][R2.64], R32 ;  /* 0x0000002002007986 */ /* 0x0007e4000c101b08 */
.L_x_9:
[----:B------:R-:W-:Y:S05]  /*23f0*/  BRA.U !UP0, `(.L_x_44) ;  /* 0x0000000908e87547 */ /* 0x000fea000b800000 */
[----:B------:R-:W4:Y:S01]  /*2400*/  LDC R4, c[0x0][0x418] ;  /* 0x00010600ff047b82 */ /* 0x000f220000000800 */
[----:B------:R-:W-:Y:S01]  /*2410*/  UISETP.GE.U32.AND UP1, UPT, UR7, 0x7, UPT ;  /* 0x000000070700788c */ /* 0x000fe2000bf26070 */
[----:B------:R-:W-:Y:S01]  /*2420*/  UMOV UR4, URZ ;  /* 0x000000ff00047c82 */ /* 0x000fe20008000000 */
[----:B----4-:R-:W-:-:S07]  /*2430*/  IADD3 R4, PT, PT, R13, -UR6, R4 ;  /* 0x800000060d047c10 */ /* 0x010fce000fffe004 */
[----:B------:R-:W-:Y:S05]  /*2440*/  BRA.U !UP1, `(.L_x_45) ;  /* 0x0000000509647547 */ /* 0x000fea000b800000 */
[----:B------:R-:W4:Y:S01]  /*2450*/  LDC R11, c[0x0][0x414] ;  /* 0x00010500ff0b7b82 */ /* 0x000f220000000800 */
[----:B------:R-:W4:Y:S01]  /*2460*/  LDCU.64 UR14, c[0x0][0x388] ;  /* 0x00007100ff0e77ac */ /* 0x000f220008000a00 */
[----:B------:R-:W-:-:S06]  /*2470*/  UMOV UR4, URZ ;  /* 0x000000ff00047c82 */ /* 0x000fcc0008000000 */
[----:B---3--:R-:W3:Y:S08]  /*2480*/  LDC.64 R2, c[0x0][0x438] ;  /* 0x00010e00ff027b82 */ /* 0x008ef00000000a00 */
[----:B012---:R-:W0:Y:S02]  /*2490*/  LDC.64 R16, c[0x0][0x388] ;  /* 0x0000e200ff107b82 */ /* 0x007e240000000a00 */
.L_x_46:
[----:B--2---:R-:W2:Y:S02]  /*24a0*/  LDG.E.64 R20, desc[UR8][R14.64+-0x8] ;  /* 0xfffff8080e147981 */ /* 0x004ea4000c1e1b00 */
[----:B--2---:R-:W1:Y:S02]  /*24b0*/  F2I.F64.TRUNC R20, R20 ;  /* 0x0000001400147311 */ /* 0x004e64000030d100 */
[----:B-1----:R-:W-:-:S04]  /*24c0*/  VIADD R12, R20, 0xffffffff ;  /* 0xffffffff140c7836 */ /* 0x002fc80000000000 */
[----:B----4-:R-:W-:-:S04]  /*24d0*/  IMAD R23, R12, R11, UR4 ;  /* 0x000000040c177e24 */ /* 0x010fc8000f8e020b */
[----:B0-----:R-:W-:-:S06]  /*24e0*/  IMAD.WIDE R22, R23, 0x8, R16 ;  /* 0x0000000817167825 */ /* 0x001fcc00078e0210 */
[----:B------:R-:W2:Y:S01]  /*24f0*/  LDG.E.64 R22, desc[UR8][R22.64] ;  /* 0x0000000816167981 */ /* 0x000ea2000c1e1b00 */
[----:B------:R-:W-:-:S04]  /*2500*/  IMAD R19, R4, R11, UR4 ;  /* 0x0000000404137e24 */ /* 0x000fc8000f8e020b */
[----:B---3--:R-:W-:-:S05]  /*2510*/  IMAD.WIDE R18, R19, 0x8, R2 ;  /* 0x0000000813127825 */ /* 0x008fca00078e0202 */
[----:B--2---:R0:W-:Y:S04]  /*2520*/  STG.E.64 desc[UR8][R18.64], R22 ;  /* 0x0000001612007986 */ /* 0x0041e8000c101b08 */
[----:B------:R-:W2:Y:S01]  /*2530*/  LDG.E.64 R24, desc[UR8][R14.64+-0x8] ;  /* 0xfffff8080e187981 */ /* 0x000ea2000c1e1b00 */
[----:B------:R-:W-:Y:S01]  /*2540*/  USHF.R.S32.HI UR12, URZ, 0x1f, UR4 ;  /* 0x0000001fff0c7899 */ /* 0x000fe20008011404 */
[----:B--2---:R-:W1:Y:S02]  /*2550*/  F2I.F64.TRUNC R24, R24 ;  /* 0x0000001800187311 */ /* 0x004e64000030d100 */
[----:B-1----:R-:W-:-:S05]  /*2560*/  IADD3 R12, PT, PT, R24, -0x1, RZ ;  /* 0xffffffff180c7810 */ /* 0x002fca0007ffe0ff */
[----:B------:R-:W-:-:S05]  /*2570*/  IMAD R12, R12, R11, RZ ;  /* 0x0000000b0c0c7224 */ /* 0x000fca00078e02ff */
[----:B------:R-:W-:-:S04]  /*2580*/  IADD3 R21, P0, PT, R12, UR4, RZ ;  /* 0x000000040c157c10 */ /* 0x000fc8000ff1e0ff */
[----:B------:R-:W-:Y:S02]  /*2590*/  LEA.HI.X.SX32 R12, R12, UR12, 0x1, P0 ;  /* 0x0000000c0c0c7c11 */ /* 0x000fe400080f0eff */
[----:B------:R-:W-:-:S04]  /*25a0*/  LEA R20, P0, R21, UR14, 0x3 ;  /* 0x0000000e15147c11 */ /* 0x000fc8000f8018ff */
[----:B------:R-:W-:-:S06]  /*25b0*/  LEA.HI.X R21, R21, UR15, R12, 0x3, P0 ;  /* 0x0000000f15157c11 */ /* 0x000fcc00080f1c0c */
[----:B------:R-:W2:Y:S04]  /*25c0*/  LDG.E.64 R20, desc[UR8][R20.64+0x8] ;  /* 0x0000080814147981 */ /* 0x000ea8000c1e1b00 */
[----:B--2---:R1:W-:Y:S04]  /*25d0*/  STG.E.64 desc[UR8][R18.64+0x8], R20 ;  /* 0x0000081412007986 */ /* 0x0043e8000c101b08 */
[----:B0-----:R-:W2:Y:S02]  /*25e0*/  LDG.E.64 R22, desc[UR8][R14.64+-0x8] ;  /* 0xfffff8080e167981 */ /* 0x001ea4000c1e1b00 */
[----:B--2---:R-:W0:Y:S02]  /*25f0*/  F2I.F64.TRUNC R22, R22 ;  /* 0x0000001600167311 */ /* 0x004e24000030d100 */
[----:B0-----:R-:W-:-:S04]  /*2600*/  VIADD R12, R22, 0xffffffff ;  /* 0xffffffff160c7836 */ /* 0x001fc80000000000 */
[----:B------:R-:W-:-:S05]  /*2610*/  IMAD R12, R12, R11, RZ ;  /* 0x0000000b0c0c7224 */ /* 0x000fca00078e02ff */
[----:B------:R-:W-:-:S04]  /*2620*/  IADD3 R25, P0, PT, R12, UR4, RZ ;  /* 0x000000040c197c10 */ /* 0x000fc8000ff1e0ff */
[----:B------:R-:W-:Y:S02]  /*2630*/  LEA.HI.X.SX32 R12, R12, UR12, 0x1, P0 ;  /* 0x0000000c0c0c7c11 */ /* 0x000fe400080f0eff */
[----:B------:R-:W-:-:S04]  /*2640*/  LEA R24, P0, R25, UR14, 0x3 ;  /* 0x0000000e19187c11 */ /* 0x000fc8000f8018ff */
[----:B------:R-:W-:-:S06]  /*2650*/  LEA.HI.X R25, R25, UR15, R12, 0x3, P0 ;  /* 0x0000000f19197c11 */ /* 0x000fcc00080f1c0c */
[----:B------:R-:W2:Y:S04]  /*2660*/  LDG.E.64 R24, desc[UR8][R24.64+0x10] ;  /* 0x0000100818187981 */ /* 0x000ea8000c1e1b00 */
[----:B--2---:R0:W-:Y:S04]  /*2670*/  STG.E.64 desc[UR8][R18.64+0x10], R24 ;  /* 0x0000101812007986 */ /* 0x0041e8000c101b08 */
[----:B-1----:R-:W2:Y:S02]  /*2680*/  LDG.E.64 R20, desc[UR8][R14.64+-0x8] ;  /* 0xfffff8080e147981 */ /* 0x002ea4000c1e1b00 */
        /* <DEDUP_REMOVED lines=39> */
[----:B-1----:R-:W3:Y:S02]  /*2900*/  LDG.E.64 R24, desc[UR8][R14.64+-0x8] ;  /* 0xfffff8080e187981 */ /* 0x002ee4000c1e1b00 */
[----:B---3--:R-:W0:Y:S02]  /*2910*/  F2I.F64.TRUNC R24, R24 ;  /* 0x0000001800187311 */ /* 0x008e24000030d100 */
[----:B0-----:R-:W-:-:S05]  /*2920*/  IADD3 R12, PT, PT, R24, -0x1, RZ ;  /* 0xffffffff180c7810 */ /* 0x001fca0007ffe0ff */
[----:B------:R-:W-:-:S05]  /*2930*/  IMAD R12, R12, R11, RZ ;  /* 0x0000000b0c0c7224 */ /* 0x000fca00078e02ff */
[----:B------:R-:W-:-:S04]  /*2940*/  IADD3 R21, P0, PT, R12, UR4, RZ ;  /* 0x000000040c157c10 */ /* 0x000fc8000ff1e0ff */
[----:B------:R-:W-:Y:S02]  /*2950*/  LEA.HI.X.SX32 R12, R12, UR12, 0x1, P0 ;  /* 0x0000000c0c0c7c11 */ /* 0x000fe400080f0eff */
[----:B------:R-:W-:-:S04]  /*2960*/  LEA R20, P0, R21, UR14, 0x3 ;  /* 0x0000000e15147c11 */ /* 0x000fc8000f8018ff */
[----:B------:R-:W-:-:S06]  /*2970*/  LEA.HI.X R21, R21, UR15, R12, 0x3, P0 ;  /* 0x0000000f15157c11 */ /* 0x000fcc00080f1c0c */
[----:B------:R-:W3:Y:S01]  /*2980*/  LDG.E.64 R20, desc[UR8][R20.64+0x38] ;  /* 0x0000380814147981 */ /* 0x000ee2000c1e1b00 */
[----:B------:R-:W-:-:S04]  /*2990*/  UIADD3 UR4, UPT, UPT, UR4, 0x8, URZ ;  /* 0x0000000804047890 */ /* 0x000fc8000fffe0ff */
[----:B------:R-:W-:Y:S01]  /*29a0*/  UISETP.NE.AND UP1, UPT, UR4, UR5, UPT ;  /* 0x000000050400728c */ /* 0x000fe2000bf25270 */
[----:B---3--:R2:W-:Y:S08]  /*29b0*/  STG.E.64 desc[UR8][R18.64+0x38], R20 ;  /* 0x0000381412007986 */ /* 0x0085f0000c101b08 */
[----:B------:R-:W-:Y:S05]  /*29c0*/  BRA.U UP1, `(.L_x_46) ;  /* 0xfffffff901b47547 */ /* 0x000fea000b83ffff */
[----:B------:R-:W-:-:S05]  /*29d0*/  UMOV UR4, UR5 ;  /* 0x0000000500047c82 */ /* 0x000fca0008000000 */
.L_x_45:
[----:B------:R-:W-:-:S09]  /*29e0*/  UISETP.NE.AND UP1, UPT, UR10, URZ, UPT ;  /* 0x000000ff0a00728c */ /* 0x000fd2000bf25270 */
[----:B------:R-:W-:Y:S05]  /*29f0*/  BRA.U !UP1, `(.L_x_44) ;  /* 0x0000000509687547 */ /* 0x000fea000b800000 */
[----:B------:R-:W-:Y:S02]  /*2a00*/  UIADD3 UR12, UPT, UPT, UR10, -0x1, URZ ;  /* 0xffffffff0a0c7890 */ /* 0x000fe4000fffe0ff */
[----:B------:R-:W-:Y:S02]  /*2a10*/  UISETP.NE.AND UP2, UPT, UR11, URZ, UPT ;  /* 0x000000ff0b00728c */ /* 0x000fe4000bf45270 */
[----:B------:R-:W-:-:S09]  /*2a20*/  UISETP.GE.U32.AND UP1, UPT, UR12, 0x3, UPT ;  /* 0x000000030c00788c */ /* 0x000fd2000bf26070 */
[----:B------:R-:W-:Y:S05]  /*2a30*/  BRA.U !UP1, `(.L_x_47) ;  /* 0x0000000109b07547 */ /* 0x000fea000b800000 */
[----:B012---:R-:W2:Y:S01]  /*2a40*/  LDG.E.64 R16, desc[UR8][R14.64+-0x8] ;  /* 0xfffff8080e107981 */ /* 0x007ea2000c1e1b00 */
[----:B------:R-:W0:Y:S01]  /*2a50*/  LDC R22, c[0x0][0x414] ;  /* 0x00010500ff167b82 */ /* 0x000e220000000800 */
[----:B------:R-:W1:Y:S07]  /*2a60*/  LDCU.64 UR12, c[0x0][0x388] ;  /* 0x00007100ff0c77ac */ /* 0x000e6e0008000a00 */
[----:B------:R-:W4:Y:S01]  /*2a70*/  LDC.64 R18, c[0x0][0x388] ;  /* 0x0000e200ff127b82 */ /* 0x000f220000000a00 */
[----:B--2---:R-:W3:Y:S02]  /*2a80*/  F2I.F64.TRUNC R16, R16 ;  /* 0x0000001000107311 */ /* 0x004ee4000030d100 */
[----:B---3--:R-:W-:-:S04]  /*2a90*/  VIADD R2, R16, 0xffffffff ;  /* 0xffffffff10027836 */ /* 0x008fc80000000000 */
[----:B0-----:R-:W-:-:S04]  /*2aa0*/  IMAD R3, R2, R22, UR4 ;  /* 0x0000000402037e24 */ /* 0x001fc8000f8e0216 */
[----:B----4-:R-:W-:Y:S02]  /*2ab0*/  IMAD.WIDE R18, R3, 0x8, R18 ;  /* 0x0000000803127825 */ /* 0x010fe400078e0212 */
[----:B------:R-:W0:Y:S04]  /*2ac0*/  LDC.64 R2, c[0x0][0x438] ;  /* 0x00010e00ff027b82 */ /* 0x000e280000000a00 */
[----:B------:R-:W2:Y:S01]  /*2ad0*/  LDG.E.64 R18, desc[UR8][R18.64] ;  /* 0x0000000812127981 */ /* 0x000ea2000c1e1b00 */
[----:B------:R-:W-:-:S04]  /*2ae0*/  IMAD R11, R4, R22, UR4 ;  /* 0x00000004040b7e24 */ /* 0x000fc8000f8e0216 */
[----:B0-----:R-:W-:-:S05]  /*2af0*/  IMAD.WIDE R2, R11, 0x8, R2 ;  /* 0x000000080b027825 */ /* 0x001fca00078e0202 */
[----:B--2---:R0:W-:Y:S04]  /*2b00*/  STG.E.64 desc[UR8][R2.64], R18 ;  /* 0x0000001202007986 */ /* 0x0041e8000c101b08 */
[----:B------:R-:W2:Y:S02]  /*2b10*/  LDG.E.64 R20, desc[UR8][R14.64+-0x8] ;  /* 0xfffff8080e147981 */ /* 0x000ea4000c1e1b00 */
[----:B--2---:R-:W2:Y:S02]  /*2b20*/  F2I.F64.TRUNC R20, R20 ;  /* 0x0000001400147311 */ /* 0x004ea4000030d100 */
[----:B--2---:R-:W-:-:S05]  /*2b30*/  IADD3 R11, PT, PT, R20, -0x1, RZ ;  /* 0xffffffff140b7810 */ /* 0x004fca0007ffe0ff */
[----:B------:R-:W-:-:S05]  /*2b40*/  IMAD R11, R11, R22, RZ ;  /* 0x000000160b0b7224 */ /* 0x000fca00078e02ff */
[----:B------:R-:W-:-:S04]  /*2b50*/  IADD3 R12, P0, PT, R11, UR4, RZ ;  /* 0x000000040b0c7c10 */ /* 0x000fc8000ff1e0ff */
[----:B------:R-:W-:Y:S02]  /*2b60*/  LEA.HI.X.SX32 R11, R11, RZ, 0x1, P0 ;  /* 0x000000ff0b0b7211 */ /* 0x000fe400000f0eff */
[----:B-1----:R-:W-:-:S04]  /*2b70*/  LEA R16, P0, R12, UR12, 0x3 ;  /* 0x0000000c0c107c11 */ /* 0x002fc8000f8018ff */
        /* <DEDUP_REMOVED lines=8> */
[----:B------:R-:W-:Y:S02]  /*2c00*/  LEA.HI.X.SX32 R11, R11, RZ, 0x1, P0 ;  /* 0x000000ff0b0b7211 */ /* 0x000fe400000f0eff */
[----:B------:R-:W-:-:S04]  /*2c10*/  LEA R20, P0, R12, UR12, 0x3 ;  /* 0x0000000c0c147c11 */ /* 0x000fc8000f8018ff */
[----:B------:R-:W-:-:S06]  /*2c20*/  LEA.HI.X R21, R12, UR13, R11, 0x3, P0 ;  /* 0x0000000d0c157c11 */ /* 0x000fcc00080f1c0b */
[----:B------:R-:W2:Y:S04]  /*2c30*/  LDG.E.64 R20, desc[UR8][R20.64+0x10] ;  /* 0x0000100814147981 */ /* 0x000ea8000c1e1b00 */
[----:B--2---:R4:W-:Y:S04]  /*2c40*/  STG.E.64 desc[UR8][R2.64+0x10], R20 ;  /* 0x0000101402007986 */ /* 0x0049e8000c101b08 */
[----:B-1----:R-:W2:Y:S02]  /*2c50*/  LDG.E.64 R16, desc[UR8][R14.64+-0x8] ;  /* 0xfffff8080e107981 */ /* 0x002ea4000c1e1b00 */
[----:B--2---:R-:W0:Y:S02]  /*2c60*/  F2I.F64.TRUNC R16, R16 ;  /* 0x0000001000107311 */ /* 0x004e24000030d100 */
[----:B0-----:R-:W-:-:S05]  /*2c70*/  IADD3 R11, PT, PT, R16, -0x1, RZ ;  /* 0xffffffff100b7810 */ /* 0x001fca0007ffe0ff */
[----:B------:R-:W-:-:S05]  /*2c80*/  IMAD R11, R11, R22, RZ ;  /* 0x000000160b0b7224 */ /* 0x000fca00078e02ff */
[----:B------:R-:W-:-:S04]  /*2c90*/  IADD3 R12, P0, PT, R11, UR4, RZ ;  /* 0x000000040b0c7c10 */ /* 0x000fc8000ff1e0ff */
[----:B------:R-:W-:Y:S02]  /*2ca0*/  LEA.HI.X.SX32 R11, R11, RZ, 0x1, P0 ;  /* 0x000000ff0b0b7211 */ /* 0x000fe400000f0eff */
[----:B------:R-:W-:-:S04]  /*2cb0*/  LEA R18, P0, R12, UR12, 0x3 ;  /* 0x0000000c0c127c11 */ /* 0x000fc8000f8018ff */
[----:B------:R-:W-:-:S06]  /*2cc0*/  LEA.HI.X R19, R12, UR13, R11, 0x3, P0 ;  /* 0x0000000d0c137c11 */ /* 0x000fcc00080f1c0b */
[----:B------:R-:W2:Y:S01]  /*2cd0*/  LDG.E.64 R18, desc[UR8][R18.64+0x18] ;  /* 0x0000180812127981 */ /* 0x000ea2000c1e1b00 */
[----:B------:R-:W-:-:S03]  /*2ce0*/  UIADD3 UR4, UPT, UPT, UR4, 0x4, URZ ;  /* 0x0000000404047890 */ /* 0x000fc6000fffe0ff */
[----:B--2---:R4:W-:Y:S09]  /*2cf0*/  STG.E.64 desc[UR8][R2.64+0x18], R18 ;  /* 0x0000181202007986 */ /* 0x0049f2000c101b08 */
.L_x_47:
[----:B------:R-:W-:Y:S05]  /*2d00*/  BRA.U !UP2, `(.L_x_44) ;  /* 0x000000010aa47547 */ /* 0x000fea000b800000 */
[----:B--2---:R-:W2:Y:S01]  /*2d10*/  LDC R22, c[0x0][0x414] ;  /* 0x00010500ff167b82 */ /* 0x004ea20000000800 */
[----:B------:R-:W-:Y:S01]  /*2d20*/  UISETP.NE.AND UP1, UPT, UR11, 0x1, UPT ;  /* 0x000000010b00788c */ /* 0x000fe2000bf25270 */
[----:B--2---:R-:W-:-:S08]  /*2d30*/  LOP3.LUT P0, RZ, R22, 0x1, RZ, 0xc0, !PT ;  /* 0x0000000116ff7812 */ /* 0x004fd0000780c0ff */
[----:B------:R-:W-:Y:S05]  /*2d40*/  BRA.U !UP1, `(.L_x_48) ;  /* 0x0000000109647547 */ /* 0x000fea000b800000 */
[----:B---34-:R-:W2:Y:S01]  /*2d50*/  LDG.E.64 R2, desc[UR8][R14.64+-0x8] ;  /* 0xfffff8080e027981 */ /* 0x018ea2000c1e1b00 */
[----:B------:R-:W3:Y:S01]  /*2d60*/  LDC R23, c[0x0][0x414] ;  /* 0x00010500ff177b82 */ /* 0x000ee20000000800 */
[----:B------:R-:W4:Y:S07]  /*2d70*/  LDCU.64 UR14, c[0x0][0x388] ;  /* 0x00007100ff0e77ac */ /* 0x000f2e0008000a00 */
[----:B01----:R-:W0:Y:S08]  /*2d80*/  LDC.64 R16, c[0x0][0x388] ;  /* 0x0000e200ff107b82 */ /* 0x003e300000000a00 */
[----:B------:R-:W1:Y:S01]  /*2d90*/  LDC.64 R18, c[0x0][0x438] ;  /* 0x00010e00ff127b82 */ /* 0x000e620000000a00 */
[----:B--2---:R-:W2:Y:S02]  /*2da0*/  F2I.F64.TRUNC R2, R2 ;  /* 0x0000000200027311 */ /* 0x004ea4000030d100 */
[----:B--2---:R-:W-:-:S04]  /*2db0*/  VIADD R11, R2, 0xffffffff ;  /* 0xffffffff020b7836 */ /* 0x004fc80000000000 */
[----:B---3--:R-:W-:-:S04]  /*2dc0*/  IMAD R11, R11, R23, UR4 ;  /* 0x000000040b0b7e24 */ /* 0x008fc8000f8e0217 */
[----:B0-----:R-:W-:-:S06]  /*2dd0*/  IMAD.WIDE R16, R11, 0x8, R16 ;  /* 0x000000080b107825 */ /* 0x001fcc00078e0210 */
[----:B------:R-:W2:Y:S01]  /*2de0*/  LDG.E.64 R16, desc[UR8][R16.64] ;  /* 0x0000000810107981 */ /* 0x000ea2000c1e1b00 */
[----:B------:R-:W-:-:S04]  /*2df0*/  IMAD R21, R4, R23, UR4 ;  /* 0x0000000404157e24 */ /* 0x000fc8000f8e0217 */
[----:B-1----:R-:W-:-:S05]  /*2e00*/  IMAD.WIDE R20, R21, 0x8, R18 ;  /* 0x0000000815147825 */ /* 0x002fca00078e0212 */
[----:B--2---:R2:W-:Y:S04]  /*2e10*/  STG.E.64 desc[UR8][R20.64], R16 ;  /* 0x0000001014007986 */ /* 0x0045e8000c101b08 */
[----:B------:R-:W3:Y:S01]  /*2e20*/  LDG.E.64 R18, desc[UR8][R14.64+-0x8] ;  /* 0xfffff8080e127981 */ /* 0x000ee2000c1e1b00 */
[----:B------:R-:W-:Y:S01]  /*2e30*/  USHF.R.S32.HI UR12, URZ, 0x1f, UR4 ;  /* 0x0000001fff0c7899 */ /* 0x000fe20008011404 */
[----:B---3--:R-:W0:Y:S02]  /*2e40*/  F2I.F64.TRUNC R18, R18 ;  /* 0x0000001200127311 */ /* 0x008e24000030d100 */
[----:B0-----:R-:W-:-:S05]  /*2e50*/  IADD3 R2, PT, PT, R18, -0x1, RZ ;  /* 0xffffffff12027810 */ /* 0x001fca0007ffe0ff */
[----:B------:R-:W-:-:S05]  /*2e60*/  IMAD R2, R2, R23, RZ ;  /* 0x0000001702027224 */ /* 0x000fca00078e02ff */
[----:B------:R-:W-:-:S04]  /*2e70*/  IADD3 R3, P1, PT, R2, UR4, RZ ;  /* 0x0000000402037c10 */ /* 0x000fc8000ff3e0ff */
[----:B------:R-:W-:Y:S02]  /*2e80*/  LEA.HI.X.SX32 R12, R2, UR12, 0x1, P1 ;  /* 0x0000000c020c7c11 */ /* 0x000fe400088f0eff */
[----:B----4-:R-:W-:-:S04]  /*2e90*/  LEA R2, P1, R3, UR14, 0x3 ;  /* 0x0000000e03027c11 */ /* 0x010fc8000f8218ff */
[----:B------:R-:W-:-:S06]  /*2ea0*/  LEA.HI.X R3, R3, UR15, R12, 0x3, P1 ;  /* 0x0000000f03037c11 */ /* 0x000fcc00088f1c0c */
[----:B------:R-:W3:Y:S01]  /*2eb0*/  LDG.E.64 R2, desc[UR8][R2.64+0x8] ;  /* 0x0000080802027981 */ /* 0x000ee2000c1e1b00 */
[----:B------:R-:W-:-:S03]  /*2ec0*/  UIADD3 UR4, UPT, UPT, UR4, 0x2, URZ ;  /* 0x0000000204047890 */ /* 0x000fc6000fffe0ff */
[----:B---3--:R2:W-:Y:S09]  /*2ed0*/  STG.E.64 desc[UR8][R20.64+0x8], R2 ;  /* 0x0000080214007986 */ /* 0x0085f2000c101b08 */
.L_x_48:
[----:B------:R-:W-:Y:S05]  /*2ee0*/  @!P0 BRA `(.L_x_44) ;  /* 0x00000000002c8947 */ /* 0x000fea0003800000 */
[----:B------:R-:W5:Y:S01]  /*2ef0*/  LDG.E.64 R14, desc[UR8][R14.64+-0x8] ;  /* 0xfffff8080e0e7981 */ /* 0x000f62000c1e1b00 */
[----:B--234-:R-:W2:Y:S08]  /*2f00*/  LDC.64 R2, c[0x0][0x388] ;  /* 0x0000e200ff027b82 */ /* 0x01ceb00000000a00 */
[----:B01----:R-:W0:Y:S01]  /*2f10*/  LDC.64 R16, c[0x0][0x438] ;  /* 0x00010e00ff107b82 */ /* 0x003e220000000a00 */
[----:B-----5:R-:W1:Y:S02]  /*2f20*/  F2I.F64.TRUNC R11, R14 ;  /* 0x0000000e000b7311 */ /* 0x020e64000030d100 */
[----:B-1----:R-:W-:-:S04]  /*2f30*/  VIADD R11, R11, 0xffffffff ;  /* 0xffffffff0b0b7836 */ /* 0x002fc80000000000 */
[----:B------:R-:W-:-:S04]  /*2f40*/  IMAD R11, R11, R22, UR4 ;  /* 0x000000040b0b7e24 */ /* 0x000fc8000f8e0216 */
[----:B--2---:R-:W-:-:S06]  /*2f50*/  IMAD.WIDE R2, R11, 0x8, R2 ;  /* 0x000000080b027825 */ /* 0x004fcc00078e0202 */
[----:B------:R-:W2:Y:S01]  /*2f60*/  LDG.E.64 R2, desc[UR8][R2.64] ;  /* 0x0000000802027981 */ /* 0x000ea2000c1e1b00 */
[----:B------:R-:W-:-:S04]  /*2f70*/  IMAD R11, R4, R22, UR4 ;  /* 0x00000004040b7e24 */ /* 0x000fc8000f8e0216 */
[----:B0-----:R-:W-:-:S05]  /*2f80*/  IMAD.WIDE R16, R11, 0x8, R16 ;  /* 0x000000080b107825 */ /* 0x001fca00078e0210 */
[----:B--2---:R0:W-:Y:S02]  /*2f90*/  STG.E.64 desc[UR8][R16.64], R2 ;  /* 0x0000000210007986 */ /* 0x0041e4000c101b08 */
.L_x_44:
[----:B------:R-:W-:Y:S02]  /*2fa0*/  UISETP.GT.U32.AND UP1, UPT, UR6, 0x1, UPT ;  /* 0x000000010600788c */ /* 0x000fe4000bf24070 */
[----:B------:R-:W-:-:S07]  /*2fb0*/  UIADD3 UR6, UPT, UPT, UR6, -0x1, URZ ;  /* 0xffffffff06067890 */ /* 0x000fce000fffe0ff */
[----:B------:R-:W-:Y:S05]  /*2fc0*/  BRA.U UP1, `(.L_x_49) ;  /* 0xffffffd1018c7547 */ /* 0x000fea000b83ffff */
[----:B------:R-:W5:Y:S02]  /*2fd0*/  LDCU UR4, c[0x0][0x41c] ;  /* 0x00008380ff0477ac */ /* 0x000f640008000800 */
[----:B-----5:R-:W-:Y:S02]  /*2fe0*/  UISETP.GT.AND UP0, UPT, UR4, URZ, UPT ;  /* 0x000000ff0400728c */ /* 0x020fe4000bf04270 */
[----:B------:R-:W-:-:S07]  /*2ff0*/  IMAD R12, R13, UR4, RZ ;  /* 0x000000040d0c7c24 */ /* 0x000fce000f8e02ff */
[----:B------:R-:W-:Y:S05]  /*3000*/  BRA.U UP0, `(.L_x_50) ;  /* 0x0000000500207547 */ /* 0x000fea000b800000 */
[----:B0-234-:R-:W-:Y:S02]  /*3010*/  HFMA2 R2, -RZ, RZ, 0, 0 ;  /* 0x00000000ff027431 */ /* 0x01dfe400000001ff */
[----:B------:R-:W-:Y:S01]  /*3020*/  IMAD.MOV.U32 R3, RZ, RZ, 0x43380000 ;  /* 0x43380000ff037424 */ /* 0x000fe200078e00ff */
[----:B------:R-:W-:Y:S01]  /*3030*/  UMOV UR4, 0xfefa39ef ;  /* 0xfefa39ef00047882 */ /* 0x000fe20000000000 */
[----:B------:R-:W-:-:S04]  /*3040*/  UMOV UR5, 0x3fe62e42 ;  /* 0x3fe62e4200057882 */ /* 0x000fc80000000000 */
[----:B------:R-:W-:-:S08]  /*3050*/  DADD R2, -R2, 6.75539944105574400000e+15 ;  /* 0x4338000002027429 */ /* 0x000fd00000000100 */
[----:B------:R-:W-:Y:S01]  /*3060*/  DMUL R4, R2, -UR4 ;  /* 0x8000000402047c28 */ /* 0x000fe20008000000 */
[----:B------:R-:W-:Y:S01]  /*3070*/  UMOV UR4, 0x3b39803f ;  /* 0x3b39803f00047882 */ /* 0x000fe20000000000 */
[----:B------:R-:W-:-:S06]  /*3080*/  UMOV UR5, 0x3c7abc9e ;  /* 0x3c7abc9e00057882 */ /* 0x000fcc0000000000 */
[----:B------:R-:W-:Y:S01]  /*3090*/  DFMA R4, R2, -UR4, R4 ;  /* 0x8000000402047c2b */ /* 0x000fe20008000004 */
[----:B------:R-:W-:Y:S01]  /*30a0*/  UMOV UR4, 0x69ce2bdf ;  /* 0x69ce2bdf00047882 */ /* 0x000fe20000000000 */
[----:B------:R-:W-:Y:S01]  /*30b0*/  MOV R2, 0xfca213ea ;  /* 0xfca213ea00027802 */ /* 0x000fe20000000f00 */
[----:B------:R-:W-:Y:S01]  /*30c0*/  IMAD.MOV.U32 R3, RZ, RZ, 0x3e928af3 ;  /* 0x3e928af3ff037424 */ /* 0x000fe200078e00ff */
[----:B------:R-:W-:-:S05]  /*30d0*/  UMOV UR5, 0x3e5ade15 ;  /* 0x3e5ade1500057882 */ /* 0x000fca0000000000 */
[----:B------:R-:W-:Y:S01]  /*30e0*/  DFMA R2, R4, UR4, R2 ;  /* 0x0000000404027c2b */ /* 0x000fe20008000002 */
[----:B------:R-:W-:Y:S01]  /*30f0*/  UMOV UR4, 0x62401315 ;  /* 0x6240131500047882 */ /* 0x000fe20000000000 */
[----:B------:R-:W-:-:S06]  /*3100*/  UMOV UR5, 0x3ec71dee ;  /* 0x3ec71dee00057882 */ /* 0x000fcc0000000000 */
[----:B------:R-:W-:Y:S01]  /*3110*/  DFMA R2, R4, R2, UR4 ;  /* 0x0000000404027e2b */ /* 0x000fe20008000002 */
        /* <DEDUP_REMOVED lines=21> */
[----:B------:R-:W-:-:S07]  /*3270*/  UMOV UR4, URZ ;  /* 0x000000ff00047c82 */ /* 0x000fce0008000000 */
[----:B------:R-:W-:-:S08]  /*3280*/  DFMA R2, R4, R2, 1 ;  /* 0x3ff000000402742b */ /* 0x000fd00000000002 */
[----:B------:R-:W-:-:S11]  /*3290*/  DFMA R2, R4, R2, 1 ;  /* 0x3ff000000402742b */ /* 0x000fd60000000002 */
.L_x_53:
[----:B-1----:R-:W1:Y:S01]  /*32a0*/  LDC R6, c[0x0][0x418] ;  /* 0x00010600ff067b82 */ /* 0x002e620000000800 */
[C---:B------:R-:W-:Y:S01]  /*32b0*/  IADD3 R19, PT, PT, R13.reuse, UR4, RZ ;  /* 0x000000040d137c10 */ /* 0x040fe2000fffe0ff */
[----:B------:R-:W-:Y:S01]  /*32c0*/  IMAD.MOV.U32 R12, RZ, RZ, RZ ;  /* 0x000000ffff0c7224 */ /* 0x000fe200078e00ff */
[----:B0-----:R-:W0:Y:S01]  /*32d0*/  LDCU UR5, c[0x0][0x418] ;  /* 0x00008300ff0577ac */ /* 0x001e220008000800 */
[----:B------:R-:W2:Y:S04]  /*32e0*/  LDCU.64 UR6, c[0x0][0x3f8] ;  /* 0x00007f00ff0677ac */ /* 0x000ea80008000a00 */
[----:B------:R-:W3:Y:S08]  /*32f0*/  LDC.64 R4, c[0x0][0x3a8] ;  /* 0x0000ea00ff047b82 */ /* 0x000ef00000000a00 */
[----:B------:R-:W4:Y:S01]  /*3300*/  LDC.64 R14, c[0x0][0x3a8] ;  /* 0x0000ea00ff0e7b82 */ /* 0x000f220000000a00 */
[----:B-1----:R-:W-:-:S04]  /*3310*/  IMAD R17, R13, R6, UR4 ;  /* 0x000000040d117e24 */ /* 0x002fc8000f8e0206 */
[----:B------:R-:W-:-:S04]  /*3320*/  IMAD R11, R6, UR4, R17 ;  /* 0x00000004060b7c24 */ /* 0x000fc8000f8e0211 */
[----:B0-23--:R-:W-:-:S07]  /*3330*/  IMAD.WIDE R10, R11, 0x8, R4 ;  /* 0x000000080b0a7825 */ /* 0x00dfce00078e0204 */
.L_x_52:
[----:B------:R-:W-:-:S13]  /*3340*/  ISETP.NE.AND P0, PT, R12, UR4, PT ;  /* 0x000000040c007c0c */ /* 0x000fda000bf05270 */
[----:B01----:R-:W0:Y:S08]  /*3350*/  @!P0 LDC.64 R4, c[0x0][0x408] ;  /* 0x00010200ff048b82 */ /* 0x003e300000000a00 */
[----:B------:R-:W1:Y:S01]  /*3360*/  @!P0 LDC.64 R6, c[0x0][0x3f8] ;  /* 0x0000fe00ff068b82 */ /* 0x000e620000000a00 */
[----:B0-----:R-:W-:-:S08]  /*3370*/  @!P0 DADD R4, R2, R4 ;  /* 0x0000000002048229 */ /* 0x001fd00000000004 */
[----:B-1----:R-:W-:-:S07]  /*3380*/  @!P0 DMUL R4, R4, R6 ;  /* 0x0000000604048228 */ /* 0x002fce0000000000 */
[----:B------:R0:W-:Y:S01]  /*3390*/  @!P0 STG.E.64 desc[UR8][R10.64], R4 ;  /* 0x000000040a008986 */ /* 0x0001e2000c101b08 */
[----:B------:R-:W-:Y:S05]  /*33a0*/  @!P0 BRA `(.L_x_51) ;  /* 0x00000000001c8947 */ /* 0x000fea0003800000 */
[----:B------:R-:W-:Y:S01]  /*33b0*/  IMAD R7, R12, UR5, R17 ;  /* 0x000000050c077c24 */ /* 0x000fe2000f8e0211 */
[----:B0-----:R-:W-:Y:S01]  /*33c0*/  DMUL R4, R2, UR6 ;  /* 0x0000000602047c28 */ /* 0x001fe20008000000 */
[----:B------:R-:W-:Y:S02]  /*33d0*/  IMAD R9, R19, UR5, R12 ;  /* 0x0000000513097c24 */ /* 0x000fe4000f8e020c */
[----:B----4-:R-:W-:-:S04]  /*33e0*/  IMAD.WIDE R6, R7, 0x8, R14 ;  /* 0x0000000807067825 */ /* 0x010fc800078e020e */
[----:B------:R-:W-:Y:S01]  /*33f0*/  IMAD.WIDE R8, R9, 0x8, R14 ;  /* 0x0000000809087825 */ /* 0x000fe200078e020e */
[----:B------:R1:W-:Y:S04]  /*3400*/  STG.E.64 desc[UR8][R6.64], R4 ;  /* 0x0000000406007986 */ /* 0x0003e8000c101b08 */
[----:B------:R1:W-:Y:S02]  /*3410*/  STG.E.64 desc[UR8][R8.64], R4 ;  /* 0x0000000408007986 */ /* 0x0003e4000c101b08 */
.L_x_51:
[----:B------:R-:W-:Y:S01]  /*3420*/  IADD3 R12, PT, PT, R12, 0x1, RZ ;  /* 0x000000010c0c7810 */ /* 0x000fe20007ffe0ff */
[----:B------:R-:W-:Y:S06]  /*3430*/  @P0 BRA `(.L_x_52) ;  /* 0xfffffffc00c00947 */ /* 0x000fec000383ffff */
[----:B----4-:R-:W2:Y:S01]  /*3440*/  LDC R15, c[0x0][0x418] ;  /* 0x00010600ff0f7b82 */ /* 0x010ea20000000800 */
[----:B------:R-:W-:-:S06]  /*3450*/  UIADD3 UR4, UPT, UPT, UR4, 0x1, URZ ;  /* 0x0000000104047890 */ /* 0x000fcc000fffe0ff */
[----:B--2---:R-:W-:-:S13]  /*3460*/  ISETP.NE.AND P0, PT, R15, UR4, PT ;  /* 0x000000040f007c0c */ /* 0x004fda000bf05270 */
[----:B------:R-:W-:Y:S05]  /*3470*/  @P0 BRA `(.L_x_53) ;  /* 0xfffffffc00880947 */ /* 0x000fea000383ffff */
[----:B------:R-:W-:Y:S05]  /*3480*/  BRA `(.L_x_8) ;  /* 0x00000010007c7947 */ /* 0x000fea0003800000 */
.L_x_50:
[----:B------:R-:W-:-:S05]  /*3490*/  UMOV UR4, URZ ;  /* 0x000000ff00047c82 */ /* 0x000fca0008000000 */
.L_x_67:
[----:B------:R-:W5:Y:S01]  /*34a0*/  LDC.64 R4, c[0x0][0x418] ;  /* 0x00010600ff047b82 */ /* 0x000f620000000a00 */
[----:B------:R-:W-:-:S07]  /*34b0*/  UMOV UR5, URZ ;  /* 0x000000ff00057c82 */ /* 0x000fce0008000000 */
[----:B------:R-:W1:Y:S01]  /*34c0*/  LDC.64 R14, c[0x0][0x3a8] ;  /* 0x0000ea00ff0e7b82 */ /* 0x000e620000000a00 */
[----:B-----5:R-:W-:Y:S02]  /*34d0*/  IMAD R25, R13, R4, UR4 ;  /* 0x000000040d197e24 */ /* 0x020fe4000f8e0204 */
[----:B------:R-:W-:Y:S02]  /*34e0*/  IMAD R11, R5, UR4, R12 ;  /* 0x00000004050b7c24 */ /* 0x000fe4000f8e020c */
[----:B0-234-:R-:W-:Y:S02]  /*34f0*/  IMAD R3, R4, UR4, R25 ;  /* 0x0000000404037c24 */ /* 0x01dfe4000f8e0219 */
[----:B------:R-:W-:Y:S02]  /*3500*/  VIADD R5, R13, UR4 ;  /* 0x000000040d057c36 */ /* 0x000fe40008000000 */
[----:B-1----:R-:W-:-:S07]  /*3510*/  IMAD.WIDE R14, R3, 0x8, R14 ;  /* 0x00000008030e7825 */ /* 0x002fce00078e020e */
.L_x_66:
[----:B0-----:R-:W0:Y:S01]  /*3520*/  LDC R3, c[0x0][0x41c] ;  /* 0x00010700ff037b82 */ /* 0x001e220000000800 */
[----:B------:R-:W-:Y:S01]  /*3530*/  ISETP.GE.U32.AND P0, PT, R6, 0x7, PT ;  /* 0x000000070600780c */ /* 0x000fe20003f06070 */
[----:B------:R-:W-:Y:S01]  /*3540*/  HFMA2 R2, -RZ, RZ, 0, 0 ;  /* 0x00000000ff027431 */ /* 0x000fe200000001ff */
[----:B------:R-:W-:Y:S01]  /*3550*/  CS2R R16, SRZ ;  /* 0x0000000000107805 */ /* 0x000fe2000001ff00 */
[----:B0-----:R-:W-:-:S10]  /*3560*/  IMAD R4, R3, UR5, R12 ;  /* 0x0000000503047c24 */ /* 0x001fd4000f8e020c */
[----:B-1----:R-:W-:Y:S05]  /*3570*/  @!P0 BRA `(.L_x_54) ;  /* 0x0000000000ac8947 */ /* 0x002fea0003800000 */
[----:B------:R-:W-:Y:S01]  /*3580*/  CS2R R16, SRZ ;  /* 0x0000000000107805 */ /* 0x000fe2000001ff00 */
[----:B------:R-:W-:-:S06]  /*3590*/  UMOV UR6, URZ ;  /* 0x000000ff00067c82 */ /* 0x000fcc0008000000 */
.L_x_55:
[----:B------:R-:W0:Y:S01]  /*35a0*/  LDC.64 R48, c[0x0][0x3a0] ;  /* 0x0000e800ff307b82 */ /* 0x000e220000000a00 */
[----:B------:R-:W-:Y:S01]  /*35b0*/  VIADD R53, R11, UR6 ;  /* 0x000000060b357c36 */ /* 0x000fe20008000000 */
[----:B------:R-:W-:-:S03]  /*35c0*/  IADD3 R3, PT, PT, R4, UR6, RZ ;  /* 0x0000000604037c10 */ /* 0x000fc6000fffe0ff */
[----:B0-----:R-:W-:-:S04]  /*35d0*/  IMAD.WIDE R52, R53, 0x8, R48 ;  /* 0x0000000835347825 */ /* 0x001fc800078e0230 */
[----:B------:R-:W-:Y:S01]  /*35e0*/  IMAD.WIDE R48, R3, 0x8, R48 ;  /* 0x0000000803307825 */ /* 0x000fe200078e0230 */
[----:B------:R-:W2:Y:S04]  /*35f0*/  LDG.E.64 R20, desc[UR8][R52.64+0x8] ;  /* 0x0000080834147981 */ /* 0x000ea8000c1e1b00 */
[----:B------:R-:W3:Y:S04]  /*3600*/  LDG.E.64 R2, desc[UR8][R52.64] ;  /* 0x0000000834027981 */ /* 0x000ee8000c1e1b00 */
[----:B------:R-:W3:Y:S04]  /*3610*/  LDG.E.64 R18, desc[UR8][R48.64] ;  /* 0x0000000830127981 */ /* 0x000ee8000c1e1b00 */
[----:B------:R-:W2:Y:S04]  /*3620*/  LDG.E.64 R22, desc[UR8][R48.64+0x8] ;  /* 0x0000080830167981 */ /* 0x000ea8000c1e1b00 */
[----:B------:R-:W4:Y:S04]  /*3630*/  LDG.E.64 R26, desc[UR8][R52.64+0x10] ;  /* 0x00001008341a7981 */ /* 0x000f28000c1e1b00 */
[----:B------:R-:W4:Y:S04]  /*3640*/  LDG.E.64 R28, desc[UR8][R48.64+0x10] ;  /* 0x00001008301c7981 */ /* 0x000f28000c1e1b00 */
[----:B------:R-:W5:Y:S04]  /*3650*/  LDG.E.64 R30, desc[UR8][R52.64+0x18] ;  /* 0x00001808341e7981 */ /* 0x000f68000c1e1b00 */
        /* <DEDUP_REMOVED lines=8> */
[----:B------:R-:W5:Y:S01]  /*36e0*/  LDG.E.64 R50, desc[UR8][R48.64+0x38] ;  /* 0x0000380830327981 */ /* 0x000f62000c1e1b00 */
[----:B------:R-:W-:-:S06]  /*36f0*/  UIADD3 UR6, UPT, UPT, UR6, 0x8, URZ ;  /* 0x0000000806067890 */ /* 0x000fcc000fffe0ff */
[----:B------:R-:W-:Y:S01]  /*3700*/  ISETP.NE.AND P0, PT, R9, UR6, PT ;  /* 0x0000000609007c0c */ /* 0x000fe2000bf05270 */
[----:B---3--:R-:W-:Y:S02]  /*3710*/  DADD R2, R2, -R18 ;  /* 0x0000000002027229 */ /* 0x008fe40000000812 */
[----:B--2---:R-:W-:-:S06]  /*3720*/  DADD R20, R20, -R22 ;  /* 0x0000000014147229 */ /* 0x004fcc0000000816 */
[----:B------:R-:W-:Y:S02]  /*3730*/  DFMA R2, R2, R2, R16 ;  /* 0x000000020202722b */ /* 0x000fe40000000010 */
[----:B----4-:R-:W-:-:S06]  /*3740*/  DADD R26, R26, -R28 ;  /* 0x000000001a1a7229 */ /* 0x010fcc000000081c */
[----:B------:R-:W-:Y:S02]  /*3750*/  DFMA R2, R20, R20, R2 ;  /* 0x000000141402722b */ /* 0x000fe40000000002 */
[----:B-----5:R-:W-:-:S06]  /*3760*/  DADD R30, R30, -R32 ;  /* 0x000000001e1e7229 */ /* 0x020fcc0000000820 */
[----:B------:R-:W-:Y:S02]  /*3770*/  DFMA R2, R26, R26, R2 ;  /* 0x0000001a1a02722b */ /* 0x000fe40000000002 */
[----:B------:R-:W-:-:S06]  /*3780*/  DADD R34, R34, -R36 ;  /* 0x0000000022227229 */ /* 0x000fcc0000000824 */
[----:B------:R-:W-:Y:S02]  /*3790*/  DFMA R2, R30, R30, R2 ;  /* 0x0000001e1e02722b */ /* 0x000fe40000000002 */
[----:B------:R-:W-:-:S06]  /*37a0*/  DADD R38, R38, -R40 ;  /* 0x0000000026267229 */ /* 0x000fcc0000000828 */
[----:B------:R-:W-:Y:S02]  /*37b0*/  DFMA R2, R34, R34, R2 ;  /* 0x000000222202722b */ /* 0x000fe40000000002 */
[----:B------:R-:W-:-:S06]  /*37c0*/  DADD R42, R42, -R44 ;  /* 0x000000002a2a7229 */ /* 0x000fcc000000082c */
[----:B------:R-:W-:Y:S02]  /*37d0*/  DFMA R2, R38, R38, R2 ;  /* 0x000000262602722b */ /* 0x000fe40000000002 */
[----:B------:R-:W-:-:S06]  /*37e0*/  DADD R46, R46, -R50 ;  /* 0x000000002e2e7229 */ /* 0x000fcc0000000832 */
[----:B------:R-:W-:-:S08]  /*37f0*/  DFMA R2, R42, R42, R2 ;  /* 0x0000002a2a02722b */ /* 0x000fd00000000002 */
[----:B------:R-:W-:Y:S01]  /*3800*/  DFMA R16, R46, R46, R2 ;  /* 0x0000002e2e10722b */ /* 0x000fe20000000002 */
[----:B------:R-:W-:Y:S10]  /*3810*/  @P0 BRA `(.L_x_55) ;  /* 0xfffffffc00600947 */ /* 0x000ff4000383ffff */
[----:B------:R-:W-:-:S07]  /*3820*/  IMAD.MOV.U32 R2, RZ, RZ, R9 ;  /* 0x000000ffff027224 */ /* 0x000fce00078e0009 */
.L_x_54:
[----:B------:R-:W-:-:S13]  /*3830*/  ISETP.NE.AND P0, PT, R7, RZ, PT ;  /* 0x000000ff0700720c */ /* 0x000fda0003f05270 */
[----:B------:R-:W-:Y:S05]  /*3840*/  @!P0 BRA `(.L_x_56) ;  /* 0x0000000000d08947 */ /* 0x000fea0003800000 */
[----:B------:R-:W-:Y:S02]  /*3850*/  IADD3 R3, PT, PT, R7, -0x1, RZ ;  /* 0xffffffff07037810 */ /* 0x000fe40007ffe0ff */
[----:B------:R-:W-:Y:S02]  /*3860*/  ISETP.NE.AND P1, PT, R8, RZ, PT ;  /* 0x000000ff0800720c */ /* 0x000fe40003f25270 */
[----:B------:R-:W-:-:S13]  /*3870*/  ISETP.GE.U32.AND P0, PT, R3, 0x3, PT ;  /* 0x000000030300780c */ /* 0x000fda0003f06070 */
[----:B------:R-:W-:Y:S05]  /*3880*/  @!P0 BRA `(.L_x_57) ;  /* 0x0000000000588947 */ /* 0x000fea0003800000 */
[----:B------:R-:W0:Y:S01]  /*3890*/  LDC.64 R22, c[0x0][0x3a0] ;  /* 0x0000e800ff167b82 */ /* 0x000e220000000a00 */
[----:B------:R-:W-:Y:S01]  /*38a0*/  IMAD.IADD R19, R11, 0x1, R2 ;  /* 0x000000010b137824 */ /* 0x000fe200078e0202 */
[----:B------:R-:W-:-:S03]  /*38b0*/  IADD3 R3, PT, PT, R4, R2, RZ ;  /* 0x0000000204037210 */ /* 0x000fc60007ffe0ff */
[----:B0-----:R-:W-:-:S04]  /*38c0*/  IMAD.WIDE R18, R19, 0x8, R22 ;  /* 0x0000000813127825 */ /* 0x001fc800078e0216 */
[----:B------:R-:W-:Y:S01]  /*38d0*/  IMAD.WIDE R22, R3, 0x8, R22 ;  /* 0x0000000803167825 */ /* 0x000fe200078e0216 */
[----:B------:R-:W2:Y:S04]  /*38e0*/  LDG.E.64 R20, desc[UR8][R18.64] ;  /* 0x0000000812147981 */ /* 0x000ea8000c1e1b00 */
[----:B------:R-:W2:Y:S04]  /*38f0*/  LDG.E.64 R26, desc[UR8][R22.64] ;  /* 0x00000008161a7981 */ /* 0x000ea8000c1e1b00 */
[----:B------:R-:W3:Y:S04]  /*3900*/  LDG.E.64 R28, desc[UR8][R18.64+0x8] ;  /* 0x00000808121c7981 */ /* 0x000ee8000c1e1b00 */
[----:B------:R-:W3:Y:S04]  /*3910*/  LDG.E.64 R30, desc[UR8][R22.64+0x8] ;  /* 0x00000808161e7981 */ /* 0x000ee8000c1e1b00 */
[----:B------:R-:W4:Y:S04]  /*3920*/  LDG.E.64 R32, desc[UR8][R18.64+0x10] ;  /* 0x0000100812207981 */ /* 0x000f28000c1e1b00 */
[----:B------:R-:W4:Y:S04]  /*3930*/  LDG.E.64 R34, desc[UR8][R22.64+0x10] ;  /* 0x0000100816227981 */ /* 0x000f28000c1e1b00 */
[----:B------:R-:W5:Y:S04]  /*3940*/  LDG.E.64 R36, desc[UR8][R18.64+0x18] ;  /* 0x0000180812247981 */ /* 0x000f68000c1e1b00 */
[----:B------:R-:W5:Y:S01]  /*3950*/  LDG.E.64 R38, desc[UR8][R22.64+0x18] ;  /* 0x0000180816267981 */ /* 0x000f62000c1e1b00 */
[----:B------:R-:W-:Y:S01]  /*3960*/  VIADD R2, R2, 0x4 ;  /* 0x0000000402027836 */ /* 0x000fe20000000000 */
[----:B--2---:R-:W-:-:S08]  /*3970*/  DADD R20, R20, -R26 ;  /* 0x0000000014147229 */ /* 0x004fd0000000081a */
[----:B------:R-:W-:Y:S02]  /*3980*/  DFMA R16, R20, R20, R16 ;  /* 0x000000141410722b */ /* 0x000fe40000000010 */
[----:B---3--:R-:W-:Y:S02]  /*3990*/  DADD R28, R28, -R30 ;  /* 0x000000001c1c7229 */ /* 0x008fe4000000081e */
[----:B----4-:R-:W-:-:S06]  /*39a0*/  DADD R32, R32, -R34 ;  /* 0x0000000020207229 */ /* 0x010fcc0000000822 */
[----:B------:R-:W-:Y:S02]  /*39b0*/  DFMA R16, R28, R28, R16 ;  /* 0x0000001c1c10722b */ /* 0x000fe40000000010 */
[----:B-----5:R-:W-:-:S06]  /*39c0*/  DADD R36, R36, -R38 ;  /* 0x0000000024247229 */ /* 0x020fcc0000000826 */
[----:B------:R-:W-:-:S08]  /*39d0*/  DFMA R16, R32, R32, R16 ;  /* 0x000000202010722b */ /* 0x000fd00000000010 */
[----:B------:R-:W-:-:S11]  /*39e0*/  DFMA R16, R36, R36, R16 ;  /* 0x000000242410722b */ /* 0x000fd60000000010 */
.L_x_57:
[----:B------:R-:W-:Y:S05]  /*39f0*/  @!P1 BRA `(.L_x_56) ;  /* 0x0000000000649947 */ /* 0x000fea0003800000 */
[----:B------:R-:W-:Y:S02]  /*3a00*/  ISETP.NE.AND P0, PT, R8, 0x1, PT ;  /* 0x000000010800780c */ /* 0x000fe40003f05270 */
[----:B------:R-:W-:-:S11]  /*3a10*/  ISETP.NE.AND P1, PT, R10, RZ, PT ;  /* 0x000000ff0a00720c */ /* 0x000fd60003f25270 */
[----:B------:R-:W0:Y:S01]  /*3a20*/  @P0 LDC.64 R18, c[0x0][0x3a0] ;  /* 0x0000e800ff120b82 */ /* 0x000e220000000a00 */
[----:B------:R-:W-:Y:S01]  /*3a30*/  @P0 IADD3 R23, PT, PT, R11, R2, RZ ;  /* 0x000000020b170210 */ /* 0x000fe20007ffe0ff */
[----:B------:R-:W-:Y:S01]  /*3a40*/  @P0 IMAD.IADD R27, R4, 0x1, R2 ;  /* 0x00000001041b0824 */ /* 0x000fe200078e0202 */
[----:B------:R-:W-:-:S05]  /*3a50*/  @P0 IADD3 R2, PT, PT, R2, 0x2, RZ ;  /* 0x0000000202020810 */ /* 0x000fca0007ffe0ff */
[----:B------:R-:W1:Y:S01]  /*3a60*/  @P1 LDC.64 R34, c[0x0][0x3a0] ;  /* 0x0000e800ff221b82 */ /* 0x000e620000000a00 */
[----:B------:R-:W-:Y:S01]  /*3a70*/  @P1 IADD3 R3, PT, PT, R11, R2, RZ ;  /* 0x000000020b031210 */ /* 0x000fe20007ffe0ff */
[----:B0-----:R-:W-:-:S04]  /*3a80*/  @P0 IMAD.WIDE R22, R23, 0x8, R18 ;  /* 0x0000000817160825 */ /* 0x001fc800078e0212 */
[----:B------:R-:W-:Y:S01]  /*3a90*/  @P0 IMAD.WIDE R26, R27, 0x8, R18 ;  /* 0x000000081b1a0825 */ /* 0x000fe200078e0212 */
[----:B------:R-:W2:Y:S04]  /*3aa0*/  @P0 LDG.E.64 R20, desc[UR8][R22.64] ;  /* 0x0000000816140981 */ /* 0x000ea8000c1e1b00 */
[----:B------:R-:W2:Y:S01]  /*3ab0*/  @P0 LDG.E.64 R28, desc[UR8][R26.64] ;  /* 0x000000081a1c0981 */ /* 0x000ea2000c1e1b00 */
[----:B------:R-:W-:-:S03]  /*3ac0*/  @P1 IMAD.IADD R19, R4, 0x1, R2 ;  /* 0x0000000104131824 */ /* 0x000fc600078e0202 */
[----:B------:R-:W3:Y:S01]  /*3ad0*/  @P0 LDG.E.64 R30, desc[UR8][R22.64+0x8] ;  /* 0x00000808161e0981 */ /* 0x000ee2000c1e1b00 */
[----:B-1----:R-:W-:-:S03]  /*3ae0*/  @P1 IMAD.WIDE R2, R3, 0x8, R34 ;  /* 0x0000000803021825 */ /* 0x002fc600078e0222 */
[----:B------:R-:W3:Y:S01]  /*3af0*/  @P0 LDG.E.64 R32, desc[UR8][R26.64+0x8] ;  /* 0x000008081a200981 */ /* 0x000ee2000c1e1b00 */
[----:B------:R-:W-:-:S03]  /*3b00*/  @P1 IMAD.WIDE R18, R19, 0x8, R34 ;  /* 0x0000000813121825 */ /* 0x000fc600078e0222 */
[----:B------:R-:W4:Y:S04]  /*3b10*/  @P1 LDG.E.64 R2, desc[UR8][R2.64] ;  /* 0x0000000802021981 */ /* 0x000f28000c1e1b00 */
[----:B------:R-:W4:Y:S01]  /*3b20*/  @P1 LDG.E.64 R18, desc[UR8][R18.64] ;  /* 0x0000000812121981 */ /* 0x000f22000c1e1b00 */
[----:B--2---:R-:W-:Y:S02]  /*3b30*/  @P0 DADD R20, R20, -R28 ;  /* 0x0000000014140229 */ /* 0x004fe4000000081c */
[----:B---3--:R-:W-:-:S06]  /*3b40*/  @P0 DADD R30, R30, -R32 ;  /* 0x000000001e1e0229 */ /* 0x008fcc0000000820 */
[----:B------:R-:W-:-:S08]  /*3b50*/  @P0 DFMA R20, R20, R20, R16 ;  /* 0x000000141414022b */ /* 0x000fd00000000010 */
[----:B------:R-:W-:Y:S02]  /*3b60*/  @P0 DFMA R16, R30, R30, R20 ;  /* 0x0000001e1e10022b */ /* 0x000fe40000000014 */
[----:B----4-:R-:W-:-:S08]  /*3b70*/  @P1 DADD R20, R2, -R18 ;  /* 0x0000000002141229 */ /* 0x010fd00000000812 */
[----:B------:R-:W-:-:S11]  /*3b80*/  @P1 DFMA R16, R20, R20, R16 ;  /* 0x000000141410122b */ /* 0x000fd60000000010 */
.L_x_56:
[----:B------:R-:W0:Y:S01]  /*3b90*/  MUFU.RSQ64H R27, R17 ;  /* 0x00000011001b7308 */ /* 0x000e220000001c00 */
[----:B------:R-:W-:Y:S01]  /*3ba0*/  VIADD R26, R17, 0xfcb00000 ;  /* 0xfcb00000111a7836 */ /* 0x000fe20000000000 */
[----:B------:R-:W-:Y:S01]  /*3bb0*/  MOV R18, 0x0 ;  /* 0x0000000000127802 */ /* 0x000fe20000000f00 */
[----:B------:R-:W-:Y:S01]  /*3bc0*/  IMAD.MOV.U32 R19, RZ, RZ, 0x3fd80000 ;  /* 0x3fd80000ff137424 */ /* 0x000fe200078e00ff */
[----:B------:R-:W-:Y:S02]  /*3bd0*/  BSSY.RECONVERGENT B0, `(.L_x_58) ;  /* 0x0000018000007945 */ /* 0x000fe40003800200 */
[----:B------:R-:W-:Y:S01]  /*3be0*/  ISETP.GE.U32.AND P0, PT, R26, 0x7ca00000, PT ;  /* 0x7ca000001a00780c */ /* 0x000fe20003f06070 */
[----:B0-----:R-:W-:-:S08]  /*3bf0*/  DMUL R2, R26, R26 ;  /* 0x0000001a1a027228 */ /* 0x001fd00000000000 */
[----:B------:R-:W-:-:S08]  /*3c00*/  DFMA R2, -R2, R16, 1 ;  /* 0x3ff000000202742b */ /* 0x000fd00000000110 */
[----:B------:R-:W-:Y:S02]  /*3c10*/  DFMA R18, R2, R18, 0.5 ;  /* 0x3fe000000212742b */ /* 0x000fe40000000012 */
[----:B------:R-:W-:-:S08]  /*3c20*/  DMUL R2, R26, R2 ;  /* 0x000000021a027228 */ /* 0x000fd00000000000 */
[----:B------:R-:W-:-:S08]  /*3c30*/  DFMA R20, R18, R2, R26 ;  /* 0x000000021214722b */ /* 0x000fd0000000001a */
[----:B------:R-:W-:Y:S02]  /*3c40*/  DMUL R22, R20, R16 ;  /* 0x0000001014167228 */ /* 0x000fe40000000000 */
[----:B------:R-:W-:Y:S01]  /*3c50*/  IADD3 R19, PT, PT, R21, -0x100000, RZ ;  /* 0xfff0000015137810 */ /* 0x000fe20007ffe0ff */
[----:B------:R-:W-:-:S05]  /*3c60*/  IMAD.MOV.U32 R18, RZ, RZ, R20 ;  /* 0x000000ffff127224 */ /* 0x000fca00078e0014 */
[----:B------:R-:W-:-:S08]  /*3c70*/  DFMA R28, R22, -R22, R16 ;  /* 0x80000016161c722b */ /* 0x000fd00000000010 */
[----:B------:R-:W-:Y:S01]  /*3c80*/  DFMA R2, R28, R18, R22 ;  /* 0x000000121c02722b */ /* 0x000fe20000000016 */
[----:B------:R-:W-:Y:S10]  /*3c90*/  @!P0 BRA `(.L_x_59) ;  /* 0x00000000002c8947 */ /* 0x000ff40003800000 */
[----:B------:R-:W-:Y:S01]  /*3ca0*/  MOV R18, R20 ;  /* 0x0000001400127202 */ /* 0x000fe20000000f00 */
[----:B------:R-:W-:Y:S01]  /*3cb0*/  IMAD.MOV.U32 R2, RZ, RZ, R22 ;  /* 0x000000ffff027224 */ /* 0x000fe200078e0016 */
[----:B------:R-:W-:Y:S01]  /*3cc0*/  MOV R3, R23 ;  /* 0x0000001700037202 */ /* 0x000fe20000000f00 */
[----:B------:R-:W-:Y:S01]  /*3cd0*/  IMAD.MOV.U32 R20, RZ, RZ, R28 ;  /* 0x000000ffff147224 */ /* 0x000fe200078e001c */
[----:B------:R-:W-:Y:S01]  /*3ce0*/  MOV R21, R29 ;  /* 0x0000001d00157202 */ /* 0x000fe20000000f00 */
[----:B------:R-:W-:Y:S01]  /*3cf0*/  IMAD.MOV.U32 R22, RZ, RZ, R16 ;  /* 0x000000ffff167224 */ /* 0x000fe200078e0010 */
[----:B------:R-:W-:Y:S02]  /*3d00*/  MOV R23, R17 ;  /* 0x0000001100177202 */ /* 0x000fe40000000f00 */
[----:B------:R-:W-:-:S07]  /*3d10*/  MOV R4, 0x3d30 ;  /* 0x00003d3000047802 */ /* 0x000fce0000000f00 */
[----:B------:R-:W-:Y:S05]  /*3d20*/  CALL.REL.NOINC `($__internal_2_$__cuda_sm20_dsqrt_rn_f64_mediumpath_v1) ;  /* 0x0000012400947944 */ /* 0x000fea0003c00000 */
[----:B------:R-:W-:Y:S01]  /*3d30*/  IMAD.MOV.U32 R2, RZ, RZ, R18 ;  /* 0x000000ffff027224 */ /* 0x000fe200078e0012 */
[----:B------:R-:W-:-:S07]  /*3d40*/  MOV R3, R19 ;  /* 0x0000001300037202 */ /* 0x000fce0000000f00 */
.L_x_59:
[----:B------:R-:W-:Y:S05]  /*3d50*/  BSYNC.RECONVERGENT B0 ;  /* 0x0000000000007941 */ /* 0x000fea0003800200 */
.L_x_58:
[----:B------:R-:W-:-:S09]  /*3d60*/  UISETP.NE.AND UP0, UPT, UR4, UR5, UPT ;  /* 0x000000050400728c */ /* 0x000fd2000bf05270 */
[----:B------:R-:W-:Y:S05]  /*3d70*/  BRA.U !UP0, `(.L_x_60) ;  /* 0x0000000508207547 */ /* 0x000fea000b800000 */
[----:B------:R-:W-:Y:S02]  /*3d80*/  HFMA2 R19, -RZ, RZ, 1.9912109375, 0.00128841400146484375 ;  /* 0x3ff71547ff137431 */ /* 0x000fe400000001ff */
[----:B------:R-:W-:Y:S01]  /*3d90*/  IMAD.MOV.U32 R18, RZ, RZ, 0x652b82fe ;  /* 0x652b82feff127424 */ /* 0x000fe200078e00ff */
[----:B------:R-:W-:Y:S01]  /*3da0*/  UMOV UR6, 0xfefa39ef ;  /* 0xfefa39ef00067882 */ /* 0x000fe20000000000 */
[----:B------:R-:W-:Y:S01]  /*3db0*/  UMOV UR7, 0x3fe62e42 ;  /* 0x3fe62e4200077882 */ /* 0x000fe20000000000 */
[----:B------:R-:W-:Y:S01]  /*3dc0*/  DADD R28, -RZ, -R2 ;  /* 0x00000000ff1c7229 */ /* 0x000fe20000000902 */
[----:B------:R-:W0:Y:S01]  /*3dd0*/  LDC R24, c[0x0][0x418] ;  /* 0x00010600ff187b82 */ /* 0x000e220000000800 */
[----:B------:R-:W-:Y:S01]  /*3de0*/  BSSY.RECONVERGENT B0, `(.L_x_61) ;  /* 0x0000038000007945 */ /* 0x000fe20003800200 */
[----:B------:R-:W-:-:S07]  /*3df0*/  DFMA R18, R2, -R18, 6.75539944105574400000e+15 ;  /* 0x433800000212742b */ /* 0x000fce0000000812 */
[----:B------:R-:W-:Y:S01]  /*3e00*/  FSETP.GEU.AND P0, PT, |R29|, 4.1917929649353027344, PT ;  /* 0x4086232b1d00780b */ /* 0x000fe20003f0e200 */
[----:B------:R-:W-:-:S08]  /*3e10*/  DADD R20, R18, -6.75539944105574400000e+15 ;  /* 0xc338000012147429 */ /* 0x000fd00000000000 */
[----:B------:R-:W-:Y:S01]  /*3e20*/  DFMA R22, R20, -UR6, -R2 ;  /* 0x8000000614167c2b */ /* 0x000fe20008000802 */
[----:B------:R-:W-:Y:S01]  /*3e30*/  UMOV UR6, 0x3b39803f ;  /* 0x3b39803f00067882 */ /* 0x000fe20000000000 */
[----:B------:R-:W-:-:S06]  /*3e40*/  UMOV UR7, 0x3c7abc9e ;  /* 0x3c7abc9e00077882 */ /* 0x000fcc0000000000 */
[----:B------:R-:W-:Y:S01]  /*3e50*/  DFMA R22, R20, -UR6, R22 ;  /* 0x8000000614167c2b */ /* 0x000fe20008000016 */
[----:B------:R-:W-:Y:S01]  /*3e60*/  UMOV UR6, 0x69ce2bdf ;  /* 0x69ce2bdf00067882 */ /* 0x000fe20000000000 */
[----:B------:R-:W-:Y:S01]  /*3e70*/  IMAD.MOV.U32 R20, RZ, RZ, -0x35dec16 ;  /* 0xfca213eaff147424 */ /* 0x000fe200078e00ff */
[----:B------:R-:W-:Y:S01]  /*3e80*/  MOV R21, 0x3e928af3 ;  /* 0x3e928af300157802 */ /* 0x000fe20000000f00 */
        /* <DEDUP_REMOVED lines=25> */
[----:B------:R-:W-:-:S08]  /*4020*/  DFMA R20, R22, R20, UR6 ;  /* 0x0000000616147e2b */ /* 0x000fd00008000014 */
[C---:B------:R-:W-:Y:S02]  /*4030*/  DFMA R26, R22.reuse, R20, 1 ;  /* 0x3ff00000161a742b */ /* 0x040fe40000000014 */
[----:B------:R-:W1:Y:S06]  /*4040*/  LDC.64 R20, c[0x0][0x3a8] ;  /* 0x0000ea00ff147b82 */ /* 0x000e6c0000000a00 */
[----:B------:R-:W-:-:S10]  /*4050*/  DFMA R26, R22, R26, 1 ;  /* 0x3ff00000161a742b */ /* 0x000fd4000000001a */
[----:B------:R-:W-:Y:S01]  /*4060*/  IMAD R23, R18, 0x100000, R27 ;  /* 0x0010000012177824 */ /* 0x000fe200078e021b */
[----:B------:R-:W-:Y:S01]  /*4070*/  MOV R22, R26 ;  /* 0x0000001a00167202 */ /* 0x000fe20000000f00 */
[----:B0-----:R-:W-:Y:S06]  /*4080*/  @!P0 BRA `(.L_x_62) ;  /* 0x0000000000348947 */ /* 0x001fec0003800000 */
[----:B------:R-:W-:Y:S01]  /*4090*/  FSETP.GEU.AND P1, PT, |R29|, 4.2275390625, PT ;  /* 0x408748001d00780b */ /* 0x000fe20003f2e200 */
[----:B------:R-:W-:Y:S02]  /*40a0*/  DADD R2, -R2, +INF ;  /* 0x7ff0000002027429 */ /* 0x000fe40000000100 */
[----:B------:R-:W-:-:S08]  /*40b0*/  DSETP.GT.AND P0, PT, R16, RZ, PT ;  /* 0x000000ff1000722a */ /* 0x000fd00003f04000 */
[----:B------:R-:W-:Y:S02]  /*40c0*/  FSEL R23, R3, RZ, !P0 ;  /* 0x000000ff03177208 */ /* 0x000fe40004000000 */
[----:B------:R-:W-:Y:S02]  /*40d0*/  @!P1 LEA.HI R4, R18, R18, RZ, 0x1 ;  /* 0x0000001212049211 */ /* 0x000fe400078f08ff */
[----:B------:R-:W-:Y:S01]  /*40e0*/  FSEL R22, R2, RZ, !P0 ;  /* 0x000000ff02167208 */ /* 0x000fe20004000000 */
[----:B------:R-:W-:Y:S01]  /*40f0*/  @!P1 IMAD.MOV.U32 R2, RZ, RZ, R26 ;  /* 0x000000ffff029224 */ /* 0x000fe200078e001a */
[----:B------:R-:W-:-:S04]  /*4100*/  @!P1 SHF.R.S32.HI R17, RZ, 0x1, R4 ;  /* 0x00000001ff119819 */ /* 0x000fc80000011404 */
[----:B------:R-:W-:Y:S01]  /*4110*/  @!P1 LEA R3, R17, R27, 0x14 ;  /* 0x0000001b11039211 */ /* 0x000fe200078ea0ff */
[----:B------:R-:W-:-:S05]  /*4120*/  @!P1 IMAD.IADD R16, R18, 0x1, -R17 ;  /* 0x0000000112109824 */ /* 0x000fca00078e0a11 */
[----:B------:R-:W-:Y:S02]  /*4130*/  @!P1 LEA R17, R16, 0x3ff00000, 0x14 ;  /* 0x3ff0000010119811 */ /* 0x000fe400078ea0ff */
[----:B------:R-:W-:-:S06]  /*4140*/  @!P1 MOV R16, RZ ;  /* 0x000000ff00109202 */ /* 0x000fcc0000000f00 */
[----:B------:R-:W-:-:S11]  /*4150*/  @!P1 DMUL R22, R2, R16 ;  /* 0x0000001002169228 */ /* 0x000fd60000000000 */
.L_x_62:
[----:B------:R-:W-:Y:S05]  /*4160*/  BSYNC.RECONVERGENT B0 ;  /* 0x0000000000007941 */ /* 0x000fea0003800200 */
.L_x_61:
[----:B------:R-:W0:Y:S01]  /*4170*/  LDCU.64 UR6, c[0x0][0x3f8] ;  /* 0x00007f00ff0677ac */ /* 0x000e220008000a00 */
[----:B------:R-:W-:Y:S02]  /*4180*/  IMAD R3, R24, UR5, R25 ;  /* 0x0000000518037c24 */ /* 0x000fe4000f8e0219 */
[----:B------:R-:W-:Y:S02]  /*4190*/  IMAD R17, R5, R24, UR5 ;  /* 0x0000000505117e24 */ /* 0x000fe4000f8e0218 */
[----:B-1----:R-:W-:-:S04]  /*41a0*/  IMAD.WIDE R2, R3, 0x8, R20 ;  /* 0x0000000803027825 */ /* 0x002fc800078e0214 */
[----:B------:R-:W-:Y:S01]  /*41b0*/  IMAD.WIDE R20, R17, 0x8, R20 ;  /* 0x0000000811147825 */ /* 0x000fe200078e0214 */
[----:B0-----:R-:W-:-:S07]  /*41c0*/  DMUL R22, R22, UR6 ;  /* 0x0000000616167c28 */ /* 0x001fce0008000000 */
[----:B------:R0:W-:Y:S04]  /*41d0*/  STG.E.64 desc[UR8][R2.64], R22 ;  /* 0x0000001602007986 */ /* 0x0001e8000c101b08 */
[----:B------:R0:W-:Y:S01]  /*41e0*/  STG.E.64 desc[UR8][R20.64], R22 ;  /* 0x0000001614007986 */ /* 0x0001e2000c101b08 */
[----:B------:R-:W-:Y:S05]  /*41f0*/  BRA `(.L_x_63) ;  /* 0x0000000400087947 */ /* 0x000fea0003800000 */
.L_x_60:
[----:B------:R-:W-:Y:S01]  /*4200*/  IMAD.MOV.U32 R18, RZ, RZ, 0x652b82fe ;  /* 0x652b82feff127424 */ /* 0x000fe200078e00ff */
[----:B------:R-:W-:Y:S01]  /*4210*/  MOV R19, 0x3ff71547 ;  /* 0x3ff7154700137802 */ /* 0x000fe20000000f00 */
[----:B------:R-:W-:Y:S01]  /*4220*/  UMOV UR6, 0xfefa39ef ;  /* 0xfefa39ef00067882 */ /* 0x000fe20000000000 */
[----:B------:R-:W-:Y:S01]  /*4230*/  UMOV UR7, 0x3fe62e42 ;  /* 0x3fe62e4200077882 */ /* 0x000fe20000000000 */
[----:B------:R-:W-:Y:S01]  /*4240*/  DADD R26, -RZ, -R2 ;  /* 0x00000000ff1a7229 */ /* 0x000fe20000000902 */
[----:B------:R-:W-:Y:S02]  /*4250*/  BSSY.RECONVERGENT B0, `(.L_x_64) ;  /* 0x0000037000007945 */ /* 0x000fe40003800200 */
        /* <DEDUP_REMOVED lines=36> */
[----:B------:R-:W-:-:S08]  /*44a0*/  DFMA R20, R22, R20, 1 ;  /* 0x3ff000001614742b */ /* 0x000fd00000000014 */
[----:B------:R-:W-:-:S10]  /*44b0*/  DFMA R22, R22, R20, 1 ;  /* 0x3ff000001616742b */ /* 0x000fd40000000014 */
[----:B------:R-:W-:Y:S01]  /*44c0*/  IMAD R21, R18, 0x100000, R23 ;  /* 0x0010000012157824 */ /* 0x000fe200078e0217 */
[----:B------:R-:W-:Y:S01]  /*44d0*/  MOV R20, R22 ;  /* 0x0000001600147202 */ /* 0x000fe20000000f00 */
[----:B------:R-:W-:Y:S06]  /*44e0*/  @!P0 BRA `(.L_x_65) ;  /* 0x0000000000348947 */ /* 0x000fec0003800000 */
        /* <DEDUP_REMOVED lines=13> */
.L_x_65:
[----:B------:R-:W-:Y:S05]  /*45c0*/  BSYNC.RECONVERGENT B0 ;  /* 0x0000000000007941 */ /* 0x000fea0003800200 */
.L_x_64:
[----:B------:R-:W0:Y:S01]  /*45d0*/  LDCU.64 UR6, c[0x0][0x408] ;  /* 0x00008100ff0677ac */ /* 0x000e220008000a00 */
[----:B------:R-:W1:Y:S01]  /*45e0*/  LDCU.64 UR10, c[0x0][0x3f8] ;  /* 0x00007f00ff0a77ac */ /* 0x000e620008000a00 */
[----:B0-----:R-:W-:-:S08]  /*45f0*/  DADD R20, R20, UR6 ;  /* 0x0000000614147e29 */ /* 0x001fd00008000000 */
[----:B-1----:R-:W-:-:S07]  /*4600*/  DMUL R20, R20, UR10 ;  /* 0x0000000a14147c28 */ /* 0x002fce0008000000 */
[----:B------:R1:W-:Y:S04]  /*4610*/  STG.E.64 desc[UR8][R14.64], R20 ;  /* 0x000000140e007986 */ /* 0x0003e8000c101b08 */
.L_x_63:
[----:B------:R-:W-:Y:S01]  /*4620*/  UIADD3 UR5, UPT, UPT, UR5, 0x1, URZ ;  /* 0x0000000105057890 */ /* 0x000fe2000fffe0ff */
[----:B------:R-:W-:Y:S11]  /*4630*/  BRA.U UP0, `(.L_x_66) ;  /* 0xffffffed00b87547 */ /* 0x000ff6000b83ffff */
[----:B-1----:R-:W1:Y:S01]  /*4640*/  LDC R15, c[0x0][0x418] ;  /* 0x00010600ff0f7b82 */ /* 0x002e620000000800 */
[----:B------:R-:W-:-:S06]  /*4650*/  UIADD3 UR4, UPT, UPT, UR4, 0x1, URZ ;  /* 0x0000000104047890 */ /* 0x000fcc000fffe0ff */
[----:B-1----:R-:W-:-:S13]  /*4660*/  ISETP.NE.AND P0, PT, R15, UR4, PT ;  /* 0x000000040f007c0c */ /* 0x002fda000bf05270 */
[----:B------:R-:W-:Y:S05]  /*4670*/  @P0 BRA `(.L_x_67) ;  /* 0xffffffec00880947 */ /* 0x000fea000383ffff */
.L_x_8:
[----:B0-----:R-:W0:Y:S01]  /*4680*/  LDC.S8 R2, c[0x0][0x425] ;  /* 0x00010940ff027b82 */ /* 0x001e220000000200 */
[----:B------:R-:W-:-:S04]  /*4690*/  ISETP.GE.AND P0, PT, R15, 0x1, PT ;  /* 0x000000010f00780c */ /* 0x000fc80003f06270 */
[----:B0-----:R-:W-:-:S13]  /*46a0*/  ISETP.EQ.OR P0, PT, R2, RZ, !P0 ;  /* 0x000000ff0200720c */ /* 0x001fda0004702670 */
[----:B------:R-:W-:Y:S05]  /*46b0*/  @P0 BRA `(.L_x_68) ;  /* 0x0000003c00dc0947 */ /* 0x000fea0003800000 */
[----:B-1----:R-:W0:Y:S01]  /*46c0*/  LDC R6, c[0x0][0x41c] ;  /* 0x00010700ff067b82 */ /* 0x002e220000000800 */
[----:B------:R-:W1:Y:S01]  /*46d0*/  LDCU UR7, c[0x0][0x420] ;  /* 0x00008400ff0777ac */ /* 0x000e620008000800 */
[----:B------:R-:W-:-:S04]  /*46e0*/  IMAD R12, R0, R15, RZ ;  /* 0x0000000f000c7224 */ /* 0x000fc800078e02ff */
[----:B------:R-:W-:-:S04]  /*46f0*/  IMAD R13, R12, R15, RZ ;  /* 0x0000000f0c0d7224 */ /* 0x000fc800078e02ff */
[----:B-1----:R-:W-:Y:S01]  /*4700*/  IMAD R11, R13, UR7, RZ ;  /* 0x000000070d0b7c24 */ /* 0x002fe2000f8e02ff */
[----:B0-----:R-:W-:-:S13]  /*4710*/  ISETP.GE.AND P0, PT, R6, 0x1, PT ;  /* 0x000000010600780c */ /* 0x001fda0003f06270 */
[----:B------:R-:W-:Y:S05]  /*4720*/  @!P0 BRA `(.L_x_69) ;  /* 0x0000002400d88947 */ /* 0x000fea0003800000 */
[----:B------:R-:W-:Y:S01]  /*4730*/  UISETP.GE.AND UP0, UPT, UR7, 0x1, UPT ;  /* 0x000000010700788c */ /* 0x000fe2000bf06270 */
[----:B------:R-:W-:-:S08]  /*4740*/  IMAD R12, R12, R6, RZ ;  /* 0x000000060c0c7224 */ /* 0x000fd000078e02ff */
[----:B------:R-:W-:Y:S05]  /*4750*/  BRA.U !UP0, `(.L_x_70) ;  /* 0x0000001508c87547 */ /* 0x000fea000b800000 */
[C---:B------:R-:W-:Y:S01]  /*4760*/  VIADD R10, R6.reuse, 0xffffffff ;  /* 0xffffffff060a7836 */ /* 0x040fe20000000000 */
[C---:B------:R-:W-:Y:S01]  /*4770*/  LOP3.LUT R9, R6.reuse, 0x7, RZ, 0xc0, !PT ;  /* 0x0000000706097812 */ /* 0x040fe200078ec0ff */
[----:B------:R-:W-:Y:S01]  /*4780*/  UIADD3 UR10, UPT, UPT, UR7, -0x1, URZ ;  /* 0xffffffff070a7890 */ /* 0x000fe2000fffe0ff */
[C---:B------:R-:W-:Y:S01]  /*4790*/  LOP3.LUT R8, R6.reuse, 0x3, RZ, 0xc0, !PT ;  /* 0x0000000306087812 */ /* 0x040fe200078ec0ff */
[----:B------:R-:W-:Y:S01]  /*47a0*/  ULOP3.LUT UR11, UR7, 0xf, URZ, 0xc0, !UPT ;  /* 0x0000000f070b7892 */ /* 0x000fe2000f8ec0ff */
[----:B------:R-:W-:Y:S01]  /*47b0*/  LOP3.LUT R7, R6, 0x7ffffff8, RZ, 0xc0, !PT ;  /* 0x7ffffff806077812 */ /* 0x000fe200078ec0ff */
[----:B------:R-:W-:Y:S02]  /*47c0*/  ULOP3.LUT UR12, UR7, 0x7, URZ, 0xc0, !UPT ;  /* 0x00000007070c7892 */ /* 0x000fe4000f8ec0ff */
[----:B------:R-:W-:Y:S02]  /*47d0*/  ULOP3.LUT UR13, UR7, 0x7ffffff0, URZ, 0xc0, !UPT ;  /* 0x7ffffff0070d7892 */ /* 0x000fe4000f8ec0ff */
[----:B------:R-:W-:Y:S01]  /*47e0*/  ULOP3.LUT UR7, UR7, 0x3, URZ, 0xc0, !UPT ;  /* 0x0000000307077892 */ /* 0x000fe2000f8ec0ff */
[----:B------:R-:W-:-:S11]  /*47f0*/  UMOV UR4, URZ ;  /* 0x000000ff00047c82 */ /* 0x000fd60008000000 */
.L_x_88:
[----:B------:R-:W0:Y:S01]  /*4800*/  LDC.64 R4, c[0x0][0x418] ;  /* 0x00010600ff047b82 */ /* 0x000e220000000a00 */
[----:B------:R-:W-:-:S07]  /*4810*/  UMOV UR5, URZ ;  /* 0x000000ff00057c82 */ /* 0x000fce0008000000 */
[----:B-1-34-:R-:W1:Y:S08]  /*4820*/  LDC R3, c[0x0][0x420] ;  /* 0x00010800ff037b82 */ /* 0x01ae700000000800 */
[----:B--2---:R-:W2:Y:S01]  /*4830*/  LDC.64 R16, c[0x0][0x428] ;  /* 0x00010a00ff107b82 */ /* 0x004ea20000000a00 */
[----:B0-----:R-:W-:Y:S02]  /*4840*/  IMAD R6, R4, UR4, R13 ;  /* 0x0000000404067c24 */ /* 0x001fe4000f8e020d */
[----:B------:R-:W-:-:S02]  /*4850*/  IMAD R5, R5, UR4, R12 ;  /* 0x0000000405057c24 */ /* 0x000fc4000f8e020c */
[----:B-1----:R-:W-:-:S04]  /*4860*/  IMAD R6, R6, R3, RZ ;  /* 0x0000000306067224 */ /* 0x002fc800078e02ff */
[----:B------:R-:W-:-:S04]  /*4870*/  IMAD R3, R3, UR4, R6 ;  /* 0x0000000403037c24 */ /* 0x000fc8000f8e0206 */
[----:B--2---:R-:W-:-:S07]  /*4880*/  IMAD.WIDE R16, R3, 0x8, R16 ;  /* 0x0000000803107825 */ /* 0x004fce00078e0210 */
.L_x_87:
[----:B0-----:R-:W0:Y:S01]  /*4890*/  LDC R51, c[0x0][0x41c] ;  /* 0x00010700ff337b82 */ /* 0x001e220000000800 */
[----:B------:R-:W-:Y:S01]  /*48a0*/  ISETP.GE.U32.AND P0, PT, R10, 0x7, PT ;  /* 0x000000070a00780c */ /* 0x000fe20003f06070 */
[----:B---34-:R-:W-:Y:S01]  /*48b0*/  HFMA2 R2, -RZ, RZ, 0, 0 ;  /* 0x00000000ff027431 */ /* 0x018fe200000001ff */
[----:B-12---:R-:W-:Y:S01]  /*48c0*/  CS2R R24, SRZ ;  /* 0x0000000000187805 */ /* 0x006fe2000001ff00 */
[----:B0-----:R-:W-:-:S10]  /*48d0*/  IMAD R4, R51, UR5, R12 ;  /* 0x0000000533047c24 */ /* 0x001fd4000f8e020c */
[----:B------:R-:W-:Y:S05]  /*48e0*/  @!P0 BRA `(.L_x_71) ;  /* 0x0000000000ac8947 */ /* 0x000fea0003800000 */
[----:B------:R-:W-:Y:S01]  /*48f0*/  CS2R R24, SRZ ;  /* 0x0000000000187805 */ /* 0x000fe2000001ff00 */
[----:B------:R-:W-:-:S06]  /*4900*/  UMOV UR6, URZ ;  /* 0x000000ff00067c82 */ /* 0x000fcc0008000000 */
.L_x_72:
        /* <DEDUP_REMOVED lines=41> */
.L_x_71:
        /* <DEDUP_REMOVED lines=28> */
.L_x_74:
[----:B------:R-:W-:Y:S05]  /*4d60*/  @!P1 BRA `(.L_x_73) ;  /* 0x0000000000649947 */ /* 0x000fea0003800000 */
[----:B------:R-:W-:Y:S02]  /*4d70*/  ISETP.NE.AND P1, PT, R8, 0x1, PT ;  /* 0x000000010800780c */ /* 0x000fe40003f25270 */
[----:B------:R-:W-:-:S11]  /*4d80*/  LOP3.LUT P0, RZ, R51, 0x1, RZ, 0xc0, !PT ;  /* 0x0000000133ff7812 */ /* 0x000fd6000780c0ff */
        /* <DEDUP_REMOVED lines=23> */
.L_x_73:
        /* <DEDUP_REMOVED lines=17> */
[----:B------:R-:W-:Y:S01]  /*5010*/  IMAD.MOV.U32 R2, RZ, RZ, R22 ;  /* 0x000000ffff027224 */ /* 0x000fe200078e0016 */
[----:B------:R-:W-:Y:S01]  /*5020*/  MOV R3, R23 ;  /* 0x0000001700037202 */ /* 0x000fe20000000f00 */
[----:B------:R-:W-:Y:S01]  /*5030*/  IMAD.MOV.U32 R22, RZ, RZ, R24 ;  /* 0x000000ffff167224 */ /* 0x000fe200078e0018 */
[----:B------:R-:W-:Y:S02]  /*5040*/  MOV R18, R14 ;  /* 0x0000000e00127202 */ /* 0x000fe40000000f00 */
[----:B------:R-:W-:Y:S02]  /*5050*/  MOV R23, R25 ;  /* 0x0000001900177202 */ /* 0x000fe40000000f00 */
[----:B------:R-:W-:-:S07]  /*5060*/  MOV R4, 0x5080 ;  /* 0x0000508000047802 */ /* 0x000fce0000000f00 */
[----:B------:R-:W-:Y:S05]  /*5070*/  CALL.REL.NOINC `($__internal_2_$__cuda_sm20_dsqrt_rn_f64_mediumpath_v1) ;  /* 0x0000011000c07944 */ /* 0x000fea0003c00000 */
[----:B------:R-:W-:Y:S01]  /*5080*/  IMAD.MOV.U32 R2, RZ, RZ, R18 ;  /* 0x000000ffff027224 */ /* 0x000fe200078e0012 */
[----:B------:R-:W-:-:S07]  /*5090*/  MOV R3, R19 ;  /* 0x0000001300037202 */ /* 0x000fce0000000f00 */
.L_x_76:
[----:B------:R-:W-:Y:S05]  /*50a0*/  BSYNC.RECONVERGENT B0 ;  /* 0x0000000000007941 */ /* 0x000fea0003800200 */
.L_x_75:
[----:B------:R-:W0:Y:S08]  /*50b0*/  LDC R19, c[0x0][0x420] ;  /* 0x00010800ff137b82 */ /* 0x000e300000000800 */
[----:B------:R-:W1:Y:S01]  /*50c0*/  LDC.64 R14, c[0x0][0x428] ;  /* 0x00010a00ff0e7b82 */ /* 0x000e620000000a00 */
[----:B0-----:R-:W-:-:S04]  /*50d0*/  IMAD R19, R19, UR5, R6 ;  /* 0x0000000513137c24 */ /* 0x001fc8000f8e0206 */
[----:B-1----:R-:W-:-:S05]  /*50e0*/  IMAD.WIDE R14, R19, 0x8, R14 ;  /* 0x00000008130e7825 */ /* 0x002fca00078e020e */
[----:B------:R0:W5:Y:S01]  /*50f0*/  LDG.E.64 R18, desc[UR8][R14.64] ;  /* 0x000000080e127981 */ /* 0x000162000c1e1b00 */
[----:B------:R-:W-:Y:S02]  /*5100*/  HFMA2 R21, -RZ, RZ, 1.9912109375, 0.00128841400146484375 ;  /* 0x3ff71547ff157431 */ /* 0x000fe400000001ff */
[----:B------:R-:W-:Y:S01]  /*5110*/  IMAD.MOV.U32 R20, RZ, RZ, 0x652b82fe ;  /* 0x652b82feff147424 */ /* 0x000fe200078e00ff */
        /* <DEDUP_REMOVED lines=50> */
[----:B------:R-:W-:Y:S02]  /*5440*/  @!P1 MOV R24, RZ ;  /* 0x000000ff00189202 */ /* 0x000fe40000000f00 */
[----:B------:R-:W-:Y:S02]  /*5450*/  @!P1 SHF.R.S32.HI R21, RZ, 0x1, R4 ;  /* 0x00000001ff159819 */ /* 0x000fe40000011404 */
[----:B------:R-:W-:-:S03]  /*5460*/  FSEL R23, R23, RZ, !P0 ;  /* 0x000000ff17177208 */ /* 0x000fc60004000000 */
[----:B------:R-:W-:Y:S01]  /*5470*/  @!P1 IMAD.IADD R20, R20, 0x1, -R21 ;  /* 0x0000000114149824 */ /* 0x000fe200078e0a15 */
[----:B------:R-:W-:-:S04]  /*5480*/  @!P1 LEA R21, R21, R27, 0x14 ;  /* 0x0000001b15159211 */ /* 0x000fc800078ea0ff */
[----:B------:R-:W-:Y:S01]  /*5490*/  @!P1 LEA R25, R20, 0x3ff00000, 0x14 ;  /* 0x3ff0000014199811 */ /* 0x000fe200078ea0ff */
[----:B------:R-:W-:-:S06]  /*54a0*/  @!P1 IMAD.MOV.U32 R20, RZ, RZ, R26 ;  /* 0x000000ffff149224 */ /* 0x000fcc00078e001a */
[----:B------:R-:W-:-:S11]  /*54b0*/  @!P1 DMUL R22, R20, R24 ;  /* 0x0000001814169228 */ /* 0x000fd60000000000 */
.L_x_78:
[----:B------:R-:W-:Y:S05]  /*54c0*/  BSYNC.RECONVERGENT B0 ;  /* 0x0000000000007941 */ /* 0x000fea0003800200 */
.L_x_77:
[----:B------:R-:W0:Y:S01]  /*54d0*/  LDCU UR6, c[0x0][0x404] ;  /* 0x00008080ff0677ac */ /* 0x000e220008000800 */
[----:B------:R-:W1:Y:S01]  /*54e0*/  LDC.64 R24, c[0x0][0x400] ;  /* 0x00010000ff187b82 */ /* 0x000e620000000a00 */
[----:B------:R-:W-:Y:S01]  /*54f0*/  IMAD.MOV.U32 R20, RZ, RZ, 0x1 ;  /* 0x00000001ff147424 */ /* 0x000fe200078e00ff */
[----:B-----5:R-:W-:Y:S01]  /*5500*/  DADD R18, R18, R22 ;  /* 0x0000000012127229 */ /* 0x020fe20000000016 */
[----:B------:R-:W2:Y:S01]  /*5510*/  LDCU.64 UR14, c[0x0][0x3f8] ;  /* 0x00007f00ff0e77ac */ /* 0x000ea20008000a00 */
[----:B------:R-:W-:Y:S05]  /*5520*/  BSSY.RECONVERGENT B1, `(.L_x_79) ;  /* 0x0000016000017945 */ /* 0x000fea0003800200 */
[----:B------:R3:W-:Y:S01]  /*5530*/  STG.E.64 desc[UR8][R14.64], R18 ;  /* 0x000000120e007986 */ /* 0x0007e2000c101b08 */
[----:B0-----:R-:W1:Y:S02]  /*5540*/  MUFU.RCP64H R21, UR6 ;  /* 0x0000000600157d08 */ /* 0x001e640008001800 */
[----:B-1----:R-:W-:-:S08]  /*5550*/  DFMA R26, R20, -R24, 1 ;  /* 0x3ff00000141a742b */ /* 0x002fd00000000818 */
[----:B------:R-:W-:-:S08]  /*5560*/  DFMA R26, R26, R26, R26 ;  /* 0x0000001a1a1a722b */ /* 0x000fd0000000001a */
[----:B------:R-:W-:Y:S02]  /*5570*/  DFMA R26, R20, R26, R20 ;  /* 0x0000001a141a722b */ /* 0x000fe40000000014 */
[----:B--2---:R-:W-:-:S06]  /*5580*/  DMUL R20, R22, UR14 ;  /* 0x0000000e16147c28 */ /* 0x004fcc0008000000 */
[----:B------:R-:W-:Y:S02]  /*5590*/  DFMA R30, R26, -R24, 1 ;  /* 0x3ff000001a1e742b */ /* 0x000fe40000000818 */
[----:B------:R-:W-:-:S06]  /*55a0*/  DMUL R28, R20, R2 ;  /* 0x00000002141c7228 */ /* 0x000fcc0000000000 */
[----:B------:R-:W-:-:S04]  /*55b0*/  DFMA R30, R26, R30, R26 ;  /* 0x0000001e1a1e722b */ /* 0x000fc8000000001a */
[----:B------:R-:W-:-:S04]  /*55c0*/  FSETP.GEU.AND P1, PT, |R29|, 6.5827683646048100446e-37, PT ;  /* 0x036000001d00780b */ /* 0x000fc80003f2e200 */
[----:B------:R-:W-:-:S08]  /*55d0*/  DMUL R32, R30, R28 ;  /* 0x0000001c1e207228 */ /* 0x000fd00000000000 */
[----:B------:R-:W-:-:S08]  /*55e0*/  DFMA R2, R32, -R24, R28 ;  /* 0x800000182002722b */ /* 0x000fd0000000001c */
[----:B------:R-:W-:-:S10]  /*55f0*/  DFMA R32, R30, R2, R32 ;  /* 0x000000021e20722b */ /* 0x000fd40000000020 */
[----:B------:R-:W-:-:S05]  /*5600*/  FFMA R2, RZ, UR6, R33 ;  /* 0x00000006ff027c23 */ /* 0x000fca0008000021 */
[----:B------:R-:W-:-:S13]  /*5610*/  FSETP.GT.AND P0, PT, |R2|, 1.469367938527859385e-39, PT ;  /* 0x001000000200780b */ /* 0x000fda0003f04200 */
[----:B---3--:R-:W-:Y:S05]  /*5620*/  @P0 BRA P1, `(.L_x_80) ;  /* 0x0000000000140947 */ /* 0x008fea0000800000 */
[----:B------:R-:W0:Y:S01]  /*5630*/  LDCU.64 UR14, c[0x0][0x400] ;  /* 0x00008000ff0e77ac */ /* 0x000e220008000a00 */
[----:B------:R-:W-:Y:S02]  /*5640*/  MOV R2, 0x5680 ;  /* 0x0000568000027802 */ /* 0x000fe40000000f00 */
[----:B0-----:R-:W-:Y:S01]  /*5650*/  MOV R26, UR14 ;  /* 0x0000000e001a7c02 */ /* 0x001fe20008000f00 */
[----:B------:R-:W-:-:S07]  /*5660*/  IMAD.U32 R27, RZ, RZ, UR15 ;  /* 0x0000000fff1b7e24 */ /* 0x000fce000f8e00ff */
[----:B------:R-:W-:Y:S05]  /*5670*/  CALL.REL.NOINC `($__internal_1_$__cuda_sm20_div_rn_f64_full) ;  /* 0x0000010400d87944 */ /* 0x000fea0003c00000 */
.L_x_80:
[----:B------:R-:W-:Y:S05]  /*5680*/  BSYNC.RECONVERGENT B1 ;  /* 0x0000000000017941 */ /* 0x000fea0003800200 */
.L_x_79:
[----:B------:R-:W2:Y:S01]  /*5690*/  LDG.E.64 R2, desc[UR8][R14.64+0x8] ;  /* 0x000008080e027981 */ /* 0x000ea2000c1e1b00 */
[----:B------:R-:W-:Y:S01]  /*56a0*/  UISETP.NE.AND UP0, UPT, UR4, UR5, UPT ;  /* 0x000000050400728c */ /* 0x000fe2000bf05270 */
[----:B--2---:R-:W-:-:S07]  /*56b0*/  DADD R2, R2, R32 ;  /* 0x0000000002027229 */ /* 0x004fce0000000020 */
[----:B------:R0:W-:Y:S01]  /*56c0*/  STG.E.64 desc[UR8][R14.64+0x8], R2 ;  /* 0x000008020e007986 */ /* 0x0001e2000c101b08 */
[----:B------:R-:W-:Y:S05]  /*56d0*/  BRA.U !UP0, `(.L_x_81) ;  /* 0x0000000508b47547 */ /* 0x000fea000b800000 */
[----:B------:R-:W1:Y:S01]  /*56e0*/  LDCU UR6, c[0x0][0x418] ;  /* 0x00008300ff0677ac */ /* 0x000e620008000800 */
[----:B------:R-:W2:Y:S01]  /*56f0*/  LDC R4, c[0x0][0x420] ;  /* 0x00010800ff047b82 */ /* 0x000ea20000000800 */
[----:B------:R-:W-:Y:S01]  /*5700*/  MOV R33, RZ ;  /* 0x000000ff00217202 */ /* 0x000fe20000000f00 */
[----:B------:R-:W-:Y:S02]  /*5710*/  UISETP.GE.U32.AND UP1, UPT, UR10, 0xf, UPT ;  /* 0x0000000f0a00788c */ /* 0x000fe4000bf26070 */
[----:B-1----:R-:W-:-:S06]  /*5720*/  UIMAD UR6, UR5, UR6, UR4 ;  /* 0x00000006050672a4 */ /* 0x002fcc000f8e0204 */
[----:B--2---:R-:W-:Y:S01]  /*5730*/  IMAD R4, R4, UR6, R11 ;  /* 0x0000000604047c24 */ /* 0x004fe2000f8e020b */
[----:B------:R-:W-:Y:S06]  /*5740*/  BRA.U !UP1, `(.L_x_82) ;  /* 0x0000000109a47547 */ /* 0x000fec000b800000 */
[----:B------:R-:W-:-:S07]  /*5750*/  IMAD.MOV.U32 R33, RZ, RZ, RZ ;  /* 0x000000ffff217224 */ /* 0x000fce00078e00ff */
.L_x_83:
[----:B------:R-:W-:Y:S01]  /*5760*/  IMAD.WIDE R18, R33, 0x8, R14 ;  /* 0x0000000821127825 */ /* 0x000fe200078e020e */
[----:B0---4-:R-:W0:Y:S04]  /*5770*/  LDC.64 R2, c[0x0][0x428] ;  /* 0x00010a00ff027b82 */ /* 0x011e280000000a00 */
[----:B------:R-:W2:Y:S01]  /*5780*/  LDG.E.64 R20, desc[UR8][R18.64] ;  /* 0x0000000812147981 */ /* 0x000ea2000c1e1b00 */
[----:B------:R-:W-:-:S05]  /*5790*/  IADD3 R23, PT, PT, R4, R33, RZ ;  /* 0x0000002104177210 */ /* 0x000fca0007ffe0ff */
[----:B0-----:R-:W-:-:S05]  /*57a0*/  IMAD.WIDE R2, R23, 0x8, R2 ;  /* 0x0000000817027825 */ /* 0x001fca00078e0202 */
[----:B--2---:R0:W-:Y:S04]  /*57b0*/  STG.E.64 desc[UR8][R2.64], R20 ;  /* 0x0000001402007986 */ /* 0x0041e8000c101b08 */
[----:B------:R-:W2:Y:S04]  /*57c0*/  LDG.E.64 R22, desc[UR8][R18.64+0x8] ;  /* 0x0000080812167981 */ /* 0x000ea8000c1e1b00 */
[----:B--2---:R1:W-:Y:S04]  /*57d0*/  STG.E.64 desc[UR8][R2.64+0x8], R22 ;  /* 0x0000081602007986 */ /* 0x0043e8000c101b08 */
[----:B------:R-:W2:Y:S04]  /*57e0*/  LDG.E.64 R24, desc[UR8][R18.64+0x10] ;  /* 0x0000100812187981 */ /* 0x000ea8000c1e1b00 */
[----:B--2---:R2:W-:Y:S04]  /*57f0*/  STG.E.64 desc[UR8][R2.64+0x10], R24 ;  /* 0x0000101802007986 */ /* 0x0045e8000c101b08 */
[----:B------:R-:W3:Y:S04]  /*5800*/  LDG.E.64 R26, desc[UR8][R18.64+0x18] ;  /* 0x00001808121a7981 */ /* 0x000ee8000c1e1b00 */
[----:B---3--:R3:W-:Y:S04]  /*5810*/  STG.E.64 desc[UR8][R2.64+0x18], R26 ;  /* 0x0000181a02007986 */ /* 0x0087e8000c101b08 */
[----:B------:R-:W4:Y:S04]  /*5820*/  LDG.E.64 R28, desc[UR8][R18.64+0x20] ;  /* 0x00002008121c7981 */ /* 0x000f28000c1e1b00 */
[----:B----4-:R4:W-:Y:S04]  /*5830*/  STG.E.64 desc[UR8][R2.64+0x20], R28 ;  /* 0x0000201c02007986 */ /* 0x0109e8000c101b08 */
[----:B------:R-:W5:Y:S04]  /*5840*/  LDG.E.64 R30, desc[UR8][R18.64+0x28] ;  /* 0x00002808121e7981 */ /* 0x000f68000c1e1b00 */
[----:B-----5:R5:W-:Y:S04]  /*5850*/  STG.E.64 desc[UR8][R2.64+0x28], R30 ;  /* 0x0000281e02007986 */ /* 0x020be8000c101b08 */
[----:B0-----:R-:W2:Y:S04]  /*5860*/  LDG.E.64 R20, desc[UR8][R18.64+0x30] ;  /* 0x0000300812147981 */ /* 0x001ea8000c1e1b00 */
[----:B--2---:R0:W-:Y:S04]  /*5870*/  STG.E.64 desc[UR8][R2.64+0x30], R20 ;  /* 0x0000301402007986 */ /* 0x0041e8000c101b08 */
[----:B-1----:R-:W2:Y:S04]  /*5880*/  LDG.E.64 R22, desc[UR8][R18.64+0x38] ;  /* 0x0000380812167981 */ /* 0x002ea8000c1e1b00 */
[----:B--2---:R1:W-:Y:S04]  /*5890*/  STG.E.64 desc[UR8][R2.64+0x38], R22 ;  /* 0x0000381602007986 */ /* 0x0043e8000c101b08 */
[----:B------:R-:W2:Y:S04]  /*58a0*/  LDG.E.64 R24, desc[UR8][R18.64+0x40] ;  /* 0x0000400812187981 */ /* 0x000ea8000c1e1b00 */
[----:B--2---:R2:W-:Y:S04]  /*58b0*/  STG.E.64 desc[UR8][R2.64+0x40], R24 ;  /* 0x0000401802007986 */ /* 0x0045e8000c101b08 */
[----:B---3--:R-:W3:Y:S04]  /*58c0*/  LDG.E.64 R26, desc[UR8][R18.64+0x48] ;  /* 0x00004808121a7981 */ /* 0x008ee8000c1e1b00 */
[----:B---3--:R3:W-:Y:S04]  /*58d0*/  STG.E.64 desc[UR8][R2.64+0x48], R26 ;  /* 0x0000481a02007986 */ /* 0x0087e8000c101b08 */
[----:B----4-:R-:W4:Y:S04]  /*58e0*/  LDG.E.64 R28, desc[UR8][R18.64+0x50] ;  /* 0x00005008121c7981 */ /* 0x010f28000c1e1b00 */
[----:B----4-:R4:W-:Y:S04]  /*58f0*/  STG.E.64 desc[UR8][R2.64+0x50], R28 ;  /* 0x0000501c02007986 */ /* 0x0109e8000c101b08 */
[----:B-----5:R-:W5:Y:S04]  /*5900*/  LDG.E.64 R30, desc[UR8][R18.64+0x58] ;  /* 0x00005808121e7981 */ /* 0x020f68000c1e1b00 */
[----:B-----5:R4:W-:Y:S04]  /*5910*/  STG.E.64 desc[UR8][R2.64+0x58], R30 ;  /* 0x0000581e02007986 */ /* 0x0209e8000c101b08 */
[----:B0-----:R-:W5:Y:S04]  /*5920*/  LDG.E.64 R20, desc[UR8][R18.64+0x60] ;  /* 0x0000600812147981 */ /* 0x001f68000c1e1b00 */
[----:B-----5:R4:W-:Y:S04]  /*5930*/  STG.E.64 desc[UR8][R2.64+0x60], R20 ;  /* 0x0000601402007986 */ /* 0x0209e8000c101b08 */
[----:B-1----:R-:W5:Y:S04]  /*5940*/  LDG.E.64 R22, desc[UR8][R18.64+0x68] ;  /* 0x0000680812167981 */ /* 0x002f68000c1e1b00 */
[----:B-----5:R4:W-:Y:S04]  /*5950*/  STG.E.64 desc[UR8][R2.64+0x68], R22 ;  /* 0x0000681602007986 */ /* 0x0209e8000c101b08 */
[----:B--2---:R-:W2:Y:S04]  /*5960*/  LDG.E.64 R24, desc[UR8][R18.64+0x70] ;  /* 0x0000700812187981 */ /* 0x004ea8000c1e1b00 */
[----:B--2---:R4:W-:Y:S04]  /*5970*/  STG.E.64 desc[UR8][R2.64+0x70], R24 ;  /* 0x0000701802007986 */ /* 0x0049e8000c101b08 */
[----:B---3--:R-:W2:Y:S01]  /*5980*/  LDG.E.64 R26, desc[UR8][R18.64+0x78] ;  /* 0x00007808121a7981 */ /* 0x008ea2000c1e1b00 */
[----:B------:R-:W-:-:S05]  /*5990*/  VIADD R33, R33, 0x10 ;  /* 0x0000001021217836 */ /* 0x000fca0000000000 */
[----:B------:R-:W-:Y:S01]  /*59a0*/  ISETP.NE.AND P0, PT, R33, UR13, PT ;  /* 0x0000000d21007c0c */ /* 0x000fe2000bf05270 */
[----:B--2---:R4:W-:-:S12]  /*59b0*/  STG.E.64 desc[UR8][R2.64+0x78], R26 ;  /* 0x0000781a02007986 */ /* 0x0049d8000c101b08 */
[----:B------:R-:W-:Y:S05]  /*59c0*/  @P0 BRA `(.L_x_83) ;  /* 0xfffffffc00640947 */ /* 0x000fea000383ffff */
[----:B------:R-:W-:-:S07]  /*59d0*/  MOV R33, UR13 ;  /* 0x0000000d00217c02 */ /* 0x000fce0008000f00 */
.L_x_82:
[----:B------:R-:W-:-:S09]  /*59e0*/  UISETP.NE.AND UP1, UPT, UR11, URZ, UPT ;  /* 0x000000ff0b00728c */ /* 0x000fd2000bf25270 */
[----:B------:R-:W-:Y:S05]  /*59f0*/  BRA.U !UP1, `(.L_x_84) ;  /* 0x0000000509047547 */ /* 0x000fea000b800000 */
[----:B------:R-:W-:Y:S02]  /*5a00*/  UIADD3 UR6, UPT, UPT, UR11, -0x1, URZ ;  /* 0xffffffff0b067890 */ /* 0x000fe4000fffe0ff */
[----:B------:R-:W-:Y:S02]  /*5a10*/  UISETP.NE.AND UP2, UPT, UR12, URZ, UPT ;  /* 0x000000ff0c00728c */ /* 0x000fe4000bf45270 */
[----:B------:R-:W-:-:S09]  /*5a20*/  UISETP.GE.U32.AND UP1, UPT, UR6, 0x7, UPT ;  /* 0x000000070600788c */ /* 0x000fd2000bf26070 */
[----:B------:R-:W-:Y:S05]  /*5a30*/  BRA.U !UP1, `(.L_x_85) ;  /* 0x0000000109547547 */ /* 0x000fea000b800000 */
[----:B0---4-:R-:W-:Y:S01]  /*5a40*/  IMAD.WIDE.U32 R2, R33, 0x8, R14 ;  /* 0x0000000821027825 */ /* 0x011fe200078e000e */
[----:B------:R-:W0:Y:S04]  /*5a50*/  LDC.64 R20, c[0x0][0x428] ;  /* 0x00010a00ff147b82 */ /* 0x000e280000000a00 */
[----:B------:R-:W2:Y:S01]  /*5a60*/  LDG.E.64 R18, desc[UR8][R2.64] ;  /* 0x0000000802127981 */ /* 0x000ea2000c1e1b00 */
[----:B------:R-:W-:-:S04]  /*5a70*/  IMAD.IADD R23, R4, 0x1, R33 ;  /* 0x0000000104177824 */ /* 0x000fc800078e0221 */
        /* <DEDUP_REMOVED lines=8> */
[----:B------:R-:W3:Y:S04]  /*5b00*/  LDG.E.64 R28, desc[UR8][R2.64+0x20] ;  /* 0x00002008021c7981 */ /* 0x000ee8000c1e1b00 */
[----:B---3--:R2:W-:Y:S04]  /*5b10*/  STG.E.64 desc[UR8][R20.64+0x20], R28 ;  /* 0x0000201c14007986 */ /* 0x0085e8000c101b08 */
[----:B------:R-:W3:Y:S04]  /*5b20*/  LDG.E.64 R30, desc[UR8][R2.64+0x28] ;  /* 0x00002808021e7981 */ /* 0x000ee8000c1e1b00 */
[----:B---3--:R2:W-:Y:S04]  /*5b30*/  STG.E.64 desc[UR8][R20.64+0x28], R30 ;  /* 0x0000281e14007986 */ /* 0x0085e8000c101b08 */
[----:B0-----:R-:W3:Y:S04]  /*5b40*/  LDG.E.64 R18, desc[UR8][R2.64+0x30] ;  /* 0x0000300802127981 */ /* 0x001ee8000c1e1b00 */
[----:B---3--:R2:W-:Y:S04]  /*5b50*/  STG.E.64 desc[UR8][R20.64+0x30], R18 ;  /* 0x0000301214007986 */ /* 0x0085e8000c101b08 */
[----:B-1----:R-:W3:Y:S01]  /*5b60*/  LDG.E.64 R22, desc[UR8][R2.64+0x38] ;  /* 0x0000380802167981 */ /* 0x002ee2000c1e1b00 */
[----:B------:R-:W-:-:S03]  /*5b70*/  IADD3 R33, PT, PT, R33, 0x8, RZ ;  /* 0x0000000821217810 */ /* 0x000fc60007ffe0ff */
[----:B---3--:R2:W-:Y:S04]  /*5b80*/  STG.E.64 desc[UR8][R20.64+0x38], R22 ;  /* 0x0000381614007986 */ /* 0x0085e8000c101b08 */
.L_x_85:
[----:B------:R-:W-:Y:S05]  /*5b90*/  BRA.U !UP2, `(.L_x_84) ;  /* 0x000000010a9c7547 */ /* 0x000fea000b800000 */
[----:B------:R-:W-:Y:S02]  /*5ba0*/  UIADD3 UR6, UPT, UPT, UR12, -0x1, URZ ;  /* 0xffffffff0c067890 */ /* 0x000fe4000fffe0ff */
[----:B------:R-:W-:Y:S02]  /*5bb0*/  UISETP.NE.AND UP2, UPT, UR7, URZ, UPT ;  /* 0x000000ff0700728c */ /* 0x000fe4000bf45270 */
[----:B------:R-:W-:-:S09]  /*5bc0*/  UISETP.GE.U32.AND UP1, UPT, UR6, 0x3, UPT ;  /* 0x000000030600788c */ /* 0x000fd2000bf26070 */
[----:B------:R-:W-:Y:S05]  /*5bd0*/  BRA.U !UP1, `(.L_x_86) ;  /* 0x0000000109347547 */ /* 0x000fea000b800000 */
[----:B0---4-:R-:W-:Y:S01]  /*5be0*/  IMAD.WIDE R2, R33, 0x8, R14 ;  /* 0x0000000821027825 */ /* 0x011fe200078e020e */
[----:B--2---:R-:W0:Y:S04]  /*5bf0*/  LDC.64 R20, c[0x0][0x428] ;  /* 0x00010a00ff147b82 */ /* 0x004e280000000a00 */
        /* <DEDUP_REMOVED lines=8> */
[----:B------:R-:W2:Y:S01]  /*5c80*/  LDG.E.64 R24, desc[UR8][R2.64+0x18] ;  /* 0x0000180802187981 */ /* 0x000ea2000c1e1b00 */
[----:B------:R-:W-:-:S03]  /*5c90*/  IADD3 R33, PT, PT, R33, 0x4, RZ ;  /* 0x0000000421217810 */ /* 0x000fc60007ffe0ff */
[----:B--2---:R1:W-:Y:S04]  /*5ca0*/  STG.E.64 desc[UR8][R26.64+0x18], R24 ;  /* 0x000018181a007986 */ /* 0x0043e8000c101b08 */
.L_x_86:
[----:B------:R-:W-:Y:S05]  /*5cb0*/  BRA.U !UP2, `(.L_x_84) ;  /* 0x000000010a547547 */ /* 0x000fea000b800000 */
[----:B0-----:R-:W-:Y:S01]  /*5cc0*/  IMAD.WIDE R14, R33, 0x8, R14 ;  /* 0x00000008210e7825 */ /* 0x001fe200078e020e */
[----:B-12---:R-:W0:Y:S04]  /*5cd0*/  LDC.64 R18, c[0x0][0x428] ;  /* 0x00010a00ff127b82 */ /* 0x006e280000000a00 */
[----:B----4-:R-:W2:Y:S01]  /*5ce0*/  LDG.E.64 R2, desc[UR8][R14.64] ;  /* 0x000000080e027981 */ /* 0x010ea2000c1e1b00 */
[----:B------:R-:W-:Y:S01]  /*5cf0*/  IMAD.IADD R33, R4, 0x1, R33 ;  /* 0x0000000104217824 */ /* 0x000fe200078e0221 */
[----:B------:R-:W-:-:S03]  /*5d00*/  UISETP.NE.AND UP1, UPT, UR7, 0x1, UPT ;  /* 0x000000010700788c */ /* 0x000fc6000bf25270 */
[----:B0-----:R-:W-:-:S05]  /*5d10*/  IMAD.WIDE R18, R33, 0x8, R18 ;  /* 0x0000000821127825 */ /* 0x001fca00078e0212 */
[----:B--2---:R3:W-:Y:S01]  /*5d20*/  STG.E.64 desc[UR8][R18.64], R2 ;  /* 0x0000000212007986 */ /* 0x0047e2000c101b08 */
[----:B------:R-:W-:Y:S05]  /*5d30*/  BRA.U !UP1, `(.L_x_84) ;  /* 0x0000000109347547 */ /* 0x000fea000b800000 */
[----:B---3--:R-:W2:Y:S01]  /*5d40*/  LDG.E.64 R2, desc[UR8][R14.64+0x8] ;  /* 0x000008080e027981 */ /* 0x008ea2000c1e1b00 */
[----:B------:R-:W-:-:S03]  /*5d50*/  UISETP.NE.AND UP1, UPT, UR7, 0x2, UPT ;  /* 0x000000020700788c */ /* 0x000fc6000bf25270 */
[----:B--2---:R0:W-:Y:S06]  /*5d60*/  STG.E.64 desc[UR8][R18.64+0x8], R2 ;  /* 0x0000080212007986 */ /* 0x0041ec000c101b08 */
[----:B------:R-:W-:Y:S05]  /*5d70*/  BRA.U !UP1, `(.L_x_84) ;  /* 0x0000000109247547 */ /* 0x000fea000b800000 */
[----:B0-----:R-:W2:Y:S04]  /*5d80*/  LDG.E.64 R2, desc[UR8][R14.64+0x10] ;  /* 0x000010080e027981 */ /* 0x001ea8000c1e1b00 */
[----:B--2---:R0:W-:Y:S01]  /*5d90*/  STG.E.64 desc[UR8][R18.64+0x10], R2 ;  /* 0x0000100212007986 */ /* 0x0041e2000c101b08 */
[----:B------:R-:W-:Y:S05]  /*5da0*/  BRA `(.L_x_84) ;  /* 0x0000000000187947 */ /* 0x000fea0003800000 */
.L_x_81:
[----:B0-----:R-:W2:Y:S01]  /*5db0*/  LDG.E.64 R2, desc[UR8][R16.64] ;  /* 0x0000000810027981 */ /* 0x001ea2000c1e1b00 */
[----:B------:R-:W2:Y:S01]  /*5dc0*/  LDCU.64 UR14, c[0x0][0x408] ;  /* 0x00008100ff0e77ac */ /* 0x000ea20008000a00 */
[----:B------:R-:W0:Y:S02]  /*5dd0*/  LDC.64 R14, c[0x0][0x3f8] ;  /* 0x0000fe00ff0e7b82 */ /* 0x000e240000000a00 */
[----:B0-----:R0:W-:Y:S01]  /*5de0*/  STG.E.64 desc[UR8][R16.64+0x10], R14 ;  /* 0x0000100e10007986 */ /* 0x0011e2000c101b08 */
[----:B--2---:R-:W-:-:S07]  /*5df0*/  DADD R2, R2, UR14 ;  /* 0x0000000e02027e29 */ /* 0x004fce0008000000 */
[----:B------:R0:W-:Y:S04]  /*5e00*/  STG.E.64 desc[UR8][R16.64], R2 ;  /* 0x0000000210007986 */ /* 0x0001e8000c101b08 */
.L_x_84:
[----:B------:R-:W-:Y:S01]  /*5e10*/  UIADD3 UR5, UPT, UPT, UR5, 0x1, URZ ;  /* 0x0000000105057890 */ /* 0x000fe2000fffe0ff */
[----:B------:R-:W-:Y:S11]  /*5e20*/  BRA.U UP0, `(.L_x_87) ;  /* 0xffffffe900987547 */ /* 0x000ff6000b83ffff */
[----:B0-----:R-:W0:Y:S01]  /*5e30*/  LDC R15, c[0x0][0x418] ;  /* 0x00010600ff0f7b82 */ /* 0x001e220000000800 */
[----:B------:R-:W-:-:S06]  /*5e40*/  UIADD3 UR4, UPT, UPT, UR4, 0x1, URZ ;  /* 0x0000000104047890 */ /* 0x000fcc000fffe0ff */
[----:B0-----:R-:W-:-:S13]  /*5e50*/  ISETP.NE.AND P0, PT, R15, UR4, PT ;  /* 0x000000040f007c0c */ /* 0x001fda000bf05270 */
[----:B------:R-:W-:Y:S05]  /*5e60*/  @!P0 BRA `(.L_x_68) ;  /* 0x0000002400f08947 */ /* 0x000fea0003800000 */
[----:B------:R-:W-:Y:S05]  /*5e70*/  BRA `(.L_x_88) ;  /* 0xffffffe800607947 */ /* 0x000fea000383ffff */
.L_x_70:
[C---:B------:R-:W-:Y:S01]  /*5e80*/  IADD3 R8, PT, PT, R6.reuse, -0x1, RZ ;  /* 0xffffffff06087810 */ /* 0x040fe20007ffe0ff */
[----:B------:R-:W-:Y:S01]  /*5e90*/  UMOV UR4, URZ ;  /* 0x000000ff00047c82 */ /* 0x000fe20008000000 */
[C---:B------:R-:W-:Y:S02]  /*5ea0*/  LOP3.LUT R7, R6.reuse, 0x7, RZ, 0xc0, !PT ;  /* 0x0000000706077812 */ /* 0x040fe400078ec0ff */
[C---:B------:R-:W-:Y:S02]  /*5eb0*/  LOP3.LUT R5, R6.reuse, 0x3, RZ, 0xc0, !PT ;  /* 0x0000000306057812 */ /* 0x040fe400078ec0ff */
[----:B------:R-:W-:-:S07]  /*5ec0*/  LOP3.LUT R6, R6, 0x7ffffff8, RZ, 0xc0, !PT ;  /* 0x7ffffff806067812 */ /* 0x000fce00078ec0ff */
.L_x_101:
[----:B------:R-:W0:Y:S01]  /*5ed0*/  LDC.64 R10, c[0x0][0x418] ;  /* 0x00010600ff0a7b82 */ /* 0x000e220000000a00 */
[----:B------:R-:W-:-:S07]  /*5ee0*/  UMOV UR5, URZ ;  /* 0x000000ff00057c82 */ /* 0x000fce0008000000 */
[----:B------:R-:W1:Y:S08]  /*5ef0*/  LDC R2, c[0x0][0x420] ;  /* 0x00010800ff027b82 */ /* 0x000e700000000800 */
[----:B------:R-:W2:Y:S01]  /*5f00*/  LDC.64 R16, c[0x0][0x428] ;  /* 0x00010a00ff107b82 */ /* 0x000ea20000000a00 */
[----:B0-----:R-:W-:Y:S02]  /*5f10*/  IMAD R9, R10, UR4, R13 ;  /* 0x000000040a097c24 */ /* 0x001fe4000f8e020d */
[----:B------:R-:W-:-:S02]  /*5f20*/  IMAD R10, R11, UR4, R12 ;  /* 0x000000040b0a7c24 */ /* 0x000fc4000f8e020c */
[----:B-1----:R-:W-:-:S04]  /*5f30*/  IMAD R9, R9, R2, RZ ;  /* 0x0000000209097224 */ /* 0x002fc800078e02ff */
[----:B------:R-:W-:-:S04]  /*5f40*/  IMAD R3, R2, UR4, R9 ;  /* 0x0000000402037c24 */ /* 0x000fc8000f8e0209 */
[----:B--2---:R-:W-:-:S07]  /*5f50*/  IMAD.WIDE R16, R3, 0x8, R16 ;  /* 0x0000000803107825 */ /* 0x004fce00078e0210 */
.L_x_100:
[----:B0-----:R-:W0:Y:S01]  /*5f60*/  LDC R11, c[0x0][0x41c] ;  /* 0x00010700ff0b7b82 */ /* 0x001e220000000800 */
[----:B------:R-:W-:Y:S01]  /*5f70*/  ISETP.GE.U32.AND P0, PT, R8, 0x7, PT ;  /* 0x000000070800780c */ /* 0x000fe20003f06070 */
[----:B-1----:R-:W-:Y:S01]  /*5f80*/  IMAD.MOV.U32 R3, RZ, RZ, RZ ;  /* 0x000000ffff037224 */ /* 0x002fe200078e00ff */
[----:B------:R-:W-:Y:S01]  /*5f90*/  CS2R R24, SRZ ;  /* 0x0000000000187805 */ /* 0x000fe2000001ff00 */
[----:B0-----:R-:W-:-:S10]  /*5fa0*/  IMAD R4, R11, UR5, R12 ;  /* 0x000000050b047c24 */ /* 0x001fd4000f8e020c */
[----:B------:R-:W-:Y:S05]  /*5fb0*/  @!P0 BRA `(.L_x_89) ;  /* 0x0000000000ac8947 */ /* 0x000fea0003800000 */
[----:B------:R-:W-:Y:S01]  /*5fc0*/  CS2R R24, SRZ ;  /* 0x0000000000187805 */ /* 0x000fe2000001ff00 */
[----:B------:R-:W-:-:S06]  /*5fd0*/  UMOV UR6, URZ ;  /* 0x000000ff00067c82 */ /* 0x000fcc0008000000 */
.L_x_90:
[----:B------:R-:W0:Y:S01]  /*5fe0*/  LDC.64 R50, c[0x0][0x3a0] ;  /* 0x0000e800ff327b82 */ /* 0x000e220000000a00 */
[----:B------:R-:W-:Y:S01]  /*5ff0*/  IADD3 R49, PT, PT, R10, UR6, RZ ;  /* 0x000000060a317c10 */ /* 0x000fe2000fffe0ff */
[----:B------:R-:W-:-:S04]  /*6000*/  VIADD R3, R4, UR6 ;  /* 0x0000000604037c36 */ /* 0x000fc80008000000 */
        /* <DEDUP_REMOVED lines=37> */
[----:B------:R-:W-:-:S07]  /*6260*/  MOV R3, R6 ;  /* 0x0000000600037202 */ /* 0x000fce0000000f00 */
.L_x_89:
[----:B------:R-:W-:-:S13]  /*6270*/  ISETP.NE.AND P0, PT, R7, RZ, PT ;  /* 0x000000ff0700720c */ /* 0x000fda0003f05270 */
[----:B------:R-:W-:Y:S05]  /*6280*/  @!P0 BRA `(.L_x_91) ;  /* 0x0000000000d08947 */ /* 0x000fea0003800000 */
[----:B------:R-:W-:Y:S01]  /*6290*/  VIADD R2, R7, 0xffffffff ;  /* 0xffffffff07027836 */ /* 0x000fe20000000000 */
[----:B------:R-:W-:-:S04]  /*62a0*/  ISETP.NE.AND P1, PT, R5, RZ, PT ;  /* 0x000000ff0500720c */ /* 0x000fc80003f25270 */
[----:B------:R-:W-:-:S13]  /*62b0*/  ISETP.GE.U32.AND P0, PT, R2, 0x3, PT ;  /* 0x000000030200780c */ /* 0x000fda0003f06070 */
[----:B------:R-:W-:Y:S05]  /*62c0*/  @!P0 BRA `(.L_x_92) ;  /* 0x0000000000588947 */ /* 0x000fea0003800000 */
[----:B------:R-:W0:Y:S01]  /*62d0*/  LDC.64 R20, c[0x0][0x3a0] ;  /* 0x0000e800ff147b82 */ /* 0x000e220000000a00 */
[----:B------:R-:W-:Y:S01]  /*62e0*/  IADD3 R15, PT, PT, R10, R3, RZ ;  /* 0x000000030a0f7210 */ /* 0x000fe20007ffe0ff */
[----:B------:R-:W-:-:S04]  /*62f0*/  IMAD.IADD R19, R4, 0x1, R3 ;  /* 0x0000000104137824 */ /* 0x000fc800078e0203 */
        /* <DEDUP_REMOVED lines=9> */
[----:B------:R-:W5:Y:S01]  /*6390*/  LDG.E.64 R36, desc[UR8][R20.64+0x18] ;  /* 0x0000180814247981 */ /* 0x000f62000c1e1b00 */
[----:B------:R-:W-:Y:S01]  /*63a0*/  IADD3 R3, PT, PT, R3, 0x4, RZ ;  /* 0x0000000403037810 */ /* 0x000fe20007ffe0ff */
[----:B---3--:R-:W-:-:S02]  /*63b0*/  DADD R18, R18, -R22 ;  /* 0x0000000012127229 */ /* 0x008fc40000000816 */
[----:B--2---:R-:W-:-:S06]  /*63c0*/  DADD R26, R26, -R28 ;  /* 0x000000001a1a7229 */ /* 0x004fcc000000081c */
[----:B------:R-:W-:Y:S02]  /*63d0*/  DFMA R18, R18, R18, R24 ;  /* 0x000000121212722b */ /* 0x000fe40000000018 */
[----:B----4-:R-:W-:-:S06]  /*63e0*/  DADD R30, R30, -R32 ;  /* 0x000000001e1e7229 */ /* 0x010fcc0000000820 */
[----:B------:R-:W-:Y:S02]  /*63f0*/  DFMA R18, R26, R26, R18 ;  /* 0x0000001a1a12722b */ /* 0x000fe40000000012 */
[----:B-----5:R-:W-:-:S06]  /*6400*/  DADD R34, R34, -R36 ;  /* 0x0000000022227229 */ /* 0x020fcc0000000824 */
[----:B------:R-:W-:-:S08]  /*6410*/  DFMA R18, R30, R30, R18 ;  /* 0x0000001e1e12722b */ /* 0x000fd00000000012 */
[----:B------:R-:W-:-:S11]  /*6420*/  DFMA R24, R34, R34, R18 ;  /* 0x000000222218722b */ /* 0x000fd60000000012 */
.L_x_92:
[----:B------:R-:W-:Y:S05]  /*6430*/  @!P1 BRA `(.L_x_91) ;  /* 0x0000000000649947 */ /* 0x000fea0003800000 */
[----:B------:R-:W-:Y:S02]  /*6440*/  ISETP.NE.AND P0, PT, R5, 0x1, PT ;  /* 0x000000010500780c */ /* 0x000fe40003f05270 */
[----:B------:R-:W-:-:S11]  /*6450*/  LOP3.LUT P1, RZ, R11, 0x1, RZ, 0xc0, !PT ;  /* 0x000000010bff7812 */ /* 0x000fd6000782c0ff */
[----:B------:R-:W0:Y:S01]  /*6460*/  @P0 LDC.64 R14, c[0x0][0x3a0] ;  /* 0x0000e800ff0e0b82 */ /* 0x000e220000000a00 */
[----:B------:R-:W-:Y:S01]  /*6470*/  @P0 IADD3 R23, PT, PT, R4, R3, RZ ;  /* 0x0000000304170210 */ /* 0x000fe20007ffe0ff */
[----:B------:R-:W-:Y:S02]  /*6480*/  @P0 IMAD.IADD R21, R10, 0x1, R3 ;  /* 0x000000010a150824 */ /* 0x000fe400078e0203 */
[----:B------:R-:W-:-:S04]  /*6490*/  @P0 VIADD R3, R3, 0x2 ;  /* 0x0000000203030836 */ /* 0x000fc80000000000 */
[----:B------:R-:W1:Y:S01]  /*64a0*/  @P1 LDC.64 R32, c[0x0][0x3a0] ;  /* 0x0000e800ff201b82 */ /* 0x000e620000000a00 */
[----:B0-----:R-:W-:-:S04]  /*64b0*/  @P0 IMAD.WIDE R20, R21, 0x8, R14 ;  /* 0x0000000815140825 */ /* 0x001fc800078e020e */
[----:B------:R-:W-:Y:S01]  /*64c0*/  @P0 IMAD.WIDE R22, R23, 0x8, R14 ;  /* 0x0000000817160825 */ /* 0x000fe200078e020e */
[----:B------:R-:W2:Y:S04]  /*64d0*/  @P0 LDG.E.64 R18, desc[UR8][R20.64] ;  /* 0x0000000814120981 */ /* 0x000ea8000c1e1b00 */
[----:B------:R-:W2:Y:S01]  /*64e0*/  @P0 LDG.E.64 R26, desc[UR8][R22.64] ;  /* 0x00000008161a0981 */ /* 0x000ea2000c1e1b00 */
[----:B------:R-:W-:Y:S01]  /*64f0*/  @P1 IADD3 R15, PT, PT, R4, R3, RZ ;  /* 0x00000003040f1210 */ /* 0x000fe20007ffe0ff */
[----:B------:R-:W-:Y:S02]  /*6500*/  @P1 IMAD.IADD R3, R10, 0x1, R3 ;  /* 0x000000010a031824 */ /* 0x000fe400078e0203 */
[----:B------:R-:W3:Y:S04]  /*6510*/  @P0 LDG.E.64 R28, desc[UR8][R20.64+0x8] ;  /* 0x00000808141c0981 */ /* 0x000ee8000c1e1b00 */
[----:B------:R-:W3:Y:S01]  /*6520*/  @P0 LDG.E.64 R30, desc[UR8][R22.64+0x8] ;  /* 0x00000808161e0981 */ /* 0x000ee2000c1e1b00 */
[----:B-1----:R-:W-:-:S04]  /*6530*/  @P1 IMAD.WIDE R2, R3, 0x8, R32 ;  /* 0x0000000803021825 */ /* 0x002fc800078e0220 */
[----:B------:R-:W-:Y:S02]  /*6540*/  @P1 IMAD.WIDE R14, R15, 0x8, R32 ;  /* 0x000000080f0e1825 */ /* 0x000fe400078e0220 */
        /* <DEDUP_REMOVED lines=8> */
.L_x_91:
[----:B------:R-:W0:Y:S01]  /*65d0*/  MUFU.RSQ64H R27, R25 ;  /* 0x00000019001b7308 */ /* 0x000e220000001c00 */
[----:B------:R-:W-:Y:S01]  /*65e0*/  IADD3 R26, PT, PT, R25, -0x3500000, RZ ;  /* 0xfcb00000191a7810 */ /* 0x000fe20007ffe0ff */
[----:B------:R-:W-:Y:S01]  /*65f0*/  IMAD.MOV.U32 R14, RZ, RZ, 0x0 ;  /* 0x00000000ff0e7424 */ /* 0x000fe200078e00ff */
[----:B------:R-:W-:Y:S01]  /*6600*/  MOV R15, 0x3fd80000 ;  /* 0x3fd80000000f7802 */ /* 0x000fe20000000f00 */
[----:B------:R-:W-:Y:S01]  /*6610*/  BSSY.RECONVERGENT B0, `(.L_x_93) ;  /* 0x0000016000007945 */ /* 0x000fe20003800200 */
[----:B------:R-:W-:Y:S02]  /*6620*/  ISETP.GE.U32.AND P0, PT, R26, 0x7ca00000, PT ;  /* 0x7ca000001a00780c */ /* 0x000fe40003f06070 */
[----:B0-----:R-:W-:-:S08]  /*6630*/  DMUL R2, R26, R26 ;  /* 0x0000001a1a027228 */ /* 0x001fd00000000000 */
[----:B------:R-:W-:-:S08]  /*6640*/  DFMA R2, -R2, R24, 1 ;  /* 0x3ff000000202742b */ /* 0x000fd00000000118 */
[----:B------:R-:W-:Y:S02]  /*6650*/  DFMA R14, R2, R14, 0.5 ;  /* 0x3fe00000020e742b */ /* 0x000fe4000000000e */
[----:B------:R-:W-:-:S08]  /*6660*/  DMUL R2, R26, R2 ;  /* 0x000000021a027228 */ /* 0x000fd00000000000 */
[----:B------:R-:W-:-:S08]  /*6670*/  DFMA R14, R14, R2, R26 ;  /* 0x000000020e0e722b */ /* 0x000fd0000000001a */
[----:B------:R-:W-:Y:S02]  /*6680*/  DMUL R22, R14, R24 ;  /* 0x000000180e167228 */ /* 0x000fe40000000000 */
[----:B------:R-:W-:Y:S01]  /*6690*/  VIADD R19, R15, 0xfff00000 ;  /* 0xfff000000f137836 */ /* 0x000fe20000000000 */
[----:B------:R-:W-:-:S05]  /*66a0*/  MOV R18, R14 ;  /* 0x0000000e00127202 */ /* 0x000fca0000000f00 */
[----:B------:R-:W-:-:S08]  /*66b0*/  DFMA R20, R22, -R22, R24 ;  /* 0x800000161614722b */ /* 0x000fd00000000018 */
[----:B------:R-:W-:Y:S01]  /*66c0*/  DFMA R2, R20, R18, R22 ;  /* 0x000000121402722b */ /* 0x000fe20000000016 */
[----:B------:R-:W-:Y:S10]  /*66d0*/  @!P0 BRA `(.L_x_94) ;  /* 0x0000000000248947 */ /* 0x000ff40003800000 */
[----:B------:R-:W-:Y:S01]  /*66e0*/  MOV R2, R22 ;  /* 0x0000001600027202 */ /* 0x000fe20000000f00 */
[----:B------:R-:W-:Y:S01]  /*66f0*/  IMAD.MOV.U32 R3, RZ, RZ, R23 ;  /* 0x000000ffff037224 */ /* 0x000fe200078e0017 */
[----:B------:R-:W-:Y:S01]  /*6700*/  MOV R22, R24 ;  /* 0x0000001800167202 */ /* 0x000fe20000000f00 */
[----:B------:R-:W-:Y:S01]  /*6710*/  IMAD.MOV.U32 R18, RZ, RZ, R14 ;  /* 0x000000ffff127224 */ /* 0x000fe200078e000e */
[----:B------:R-:W-:Y:S01]  /*6720*/  MOV R4, 0x6750 ;  /* 0x0000675000047802 */ /* 0x000fe20000000f00 */
[----:B------:R-:W-:-:S07]  /*6730*/  IMAD.MOV.U32 R23, RZ, RZ, R25 ;  /* 0x000000ffff177224 */ /* 0x000fce00078e0019 */
[----:B------:R-:W-:Y:S05]  /*6740*/  CALL.REL.NOINC `($__internal_2_$__cuda_sm20_dsqrt_rn_f64_mediumpath_v1) ;  /* 0x000000fc000c7944 */ /* 0x000fea0003c00000 */
[----:B------:R-:W-:Y:S01]  /*6750*/  MOV R2, R18 ;  /* 0x0000001200027202 */ /* 0x000fe20000000f00 */
[----:B------:R-:W-:-:S07]  /*6760*/  IMAD.MOV.U32 R3, RZ, RZ, R19 ;  /* 0x000000ffff037224 */ /* 0x000fce00078e0013 */
.L_x_94:
[----:B------:R-:W-:Y:S05]  /*6770*/  BSYNC.RECONVERGENT B0 ;  /* 0x0000000000007941 */ /* 0x000fea0003800200 */
.L_x_93:
[----:B------:R-:W0:Y:S08]  /*6780*/  LDC R4, c[0x0][0x420] ;  /* 0x00010800ff047b82 */ /* 0x000e300000000800 */
[----:B------:R-:W1:Y:S01]  /*6790*/  LDC.64 R14, c[0x0][0x428] ;  /* 0x00010a00ff0e7b82 */ /* 0x000e620000000a00 */
[----:B0-----:R-:W-:-:S04]  /*67a0*/  IMAD R11, R4, UR5, R9 ;  /* 0x00000005040b7c24 */ /* 0x001fc8000f8e0209 */
[----:B-1----:R-:W-:-:S05]  /*67b0*/  IMAD.WIDE R14, R11, 0x8, R14 ;  /* 0x000000080b0e7825 */ /* 0x002fca00078e020e */
[----:B------:R0:W5:Y:S01]  /*67c0*/  LDG.E.64 R18, desc[UR8][R14.64] ;  /* 0x000000080e127981 */ /* 0x000162000c1e1b00 */
[----:B------:R-:W-:Y:S02]  /*67d0*/  HFMA2 R20, -RZ, RZ, 1323, -4.565715789794921875e-05 ;  /* 0x652b82feff147431 */ /* 0x000fe400000001ff */
        /* <DEDUP_REMOVED lines=43> */
[----:B------:R-:W-:Y:S01]  /*6a90*/  LEA R23, R20, R27, 0x14 ;  /* 0x0000001b14177211 */ /* 0x000fe200078ea0ff */
[----:B------:R-:W-:Y:S01]  /*6aa0*/  IMAD.MOV.U32 R22, RZ, RZ, R26 ;  /* 0x000000ffff167224 */ /* 0x000fe200078e001a */
[----:B0-----:R-:W-:Y:S06]  /*6ab0*/  @!P0 BRA `(.L_x_96) ;  /* 0x0000000000348947 */ /* 0x001fec0003800000 */
[----:B------:R-:W-:Y:S01]  /*6ac0*/  FSETP.GEU.AND P1, PT, |R29|, 4.2275390625, PT ;  /* 0x408748001d00780b */ /* 0x000fe20003f2e200 */
[----:B------:R-:W-:Y:S02]  /*6ad0*/  DADD R22, -R2, +INF ;  /* 0x7ff0000002167429 */ /* 0x000fe40000000100 */
[----:B------:R-:W-:-:S08]  /*6ae0*/  DSETP.GT.AND P0, PT, R24, RZ, PT ;  /* 0x000000ff1800722a */ /* 0x000fd00003f04000 */
[----:B------:R-:W-:Y:S02]  /*6af0*/  FSEL R22, R22, RZ, !P0 ;  /* 0x000000ff16167208 */ /* 0x000fe40004000000 */
[----:B------:R-:W-:Y:S01]  /*6b00*/  @!P1 LEA.HI R4, R20, R20, RZ, 0x1 ;  /* 0x0000001414049211 */ /* 0x000fe200078f08ff */
[----:B------:R-:W-:Y:S01]  /*6b10*/  @!P1 IMAD.MOV.U32 R24, RZ, RZ, RZ ;  /* 0x000000ffff189224 */ /* 0x000fe200078e00ff */
[----:B------:R-:W-:Y:S02]  /*6b20*/  FSEL R23, R23, RZ, !P0 ;  /* 0x000000ff17177208 */ /* 0x000fe40004000000 */
[----:B------:R-:W-:-:S04]  /*6b30*/  @!P1 SHF.R.S32.HI R21, RZ, 0x1, R4 ;  /* 0x00000001ff159819 */ /* 0x000fc80000011404 */
[----:B------:R-:W-:Y:S01]  /*6b40*/  @!P1 IADD3 R20, PT, PT, R20, -R21, RZ ;  /* 0x8000001514149210 */ /* 0x000fe20007ffe0ff */
[----:B------:R-:W-:-:S03]  /*6b50*/  @!P1 IMAD R21, R21, 0x100000, R27 ;  /* 0x0010000015159824 */ /* 0x000fc600078e021b */
[----:B------:R-:W-:Y:S02]  /*6b60*/  @!P1 LEA R25, R20, 0x3ff00000, 0x14 ;  /* 0x3ff0000014199811 */ /* 0x000fe400078ea0ff */
[----:B------:R-:W-:-:S06]  /*6b70*/  @!P1 MOV R20, R26 ;  /* 0x0000001a00149202 */ /* 0x000fcc0000000f00 */
[----:B------:R-:W-:-:S11]  /*6b80*/  @!P1 DMUL R22, R20, R24 ;  /* 0x0000001814169228 */ /* 0x000fd60000000000 */
.L_x_96:
[----:B------:R-:W-:Y:S05]  /*6b90*/  BSYNC.RECONVERGENT B0 ;  /* 0x0000000000007941 */ /* 0x000fea0003800200 */
.L_x_95:
[----:B------:R-:W0:Y:S01]  /*6ba0*/  LDCU UR10, c[0x0][0x404] ;  /* 0x00008080ff0a77ac */ /* 0x000e220008000800 */
[----:B------:R-:W1:Y:S01]  /*6bb0*/  LDC.64 R24, c[0x0][0x400] ;  /* 0x00010000ff187b82 */ /* 0x000e620000000a00 */
[----:B------:R-:W-:Y:S01]  /*6bc0*/  MOV R20, 0x1 ;  /* 0x0000000100147802 */ /* 0x000fe20000000f00 */
        /* <DEDUP_REMOVED lines=20> */
[----:B------:R-:W-:Y:S01]  /*6d10*/  MOV R2, 0x6d50 ;  /* 0x00006d5000027802 */ /* 0x000fe20000000f00 */
[----:B0-----:R-:W-:Y:S01]  /*6d20*/  IMAD.U32 R26, RZ, RZ, UR6 ;  /* 0x00000006ff1a7e24 */ /* 0x001fe2000f8e00ff */
[----:B------:R-:W-:-:S07]  /*6d30*/  MOV R27, UR7 ;  /* 0x00000007001b7c02 */ /* 0x000fce0008000f00 */
[----:B------:R-:W-:Y:S05]  /*6d40*/  CALL.REL.NOINC `($__internal_1_$__cuda_sm20_div_rn_f64_full) ;  /* 0x000000f000247944 */ /* 0x000fea0003c00000 */
.L_x_98:
[----:B------:R-:W-:Y:S05]  /*6d50*/  BSYNC.RECONVERGENT B1 ;  /* 0x0000000000017941 */ /* 0x000fea0003800200 */
.L_x_97:
[----:B------:R-:W2:Y:S01]  /*6d60*/  LDG.E.64 R2, desc[UR8][R14.64+0x8] ;  /* 0x000008080e027981 */ /* 0x000ea2000c1e1b00 */
[----:B------:R-:W-:Y:S01]  /*6d70*/  UISETP.NE.AND UP0, UPT, UR4, UR5, UPT ;  /* 0x000000050400728c */ /* 0x000fe2000bf05270 */
[----:B--2---:R-:W-:-:S07]  /*6d80*/  DADD R2, R2, R32 ;  /* 0x0000000002027229 */ /* 0x004fce0000000020 */
[----:B------:R0:W-:Y:S01]  /*6d90*/  STG.E.64 desc[UR8][R14.64+0x8], R2 ;  /* 0x000008020e007986 */ /* 0x0001e2000c101b08 */
[----:B------:R-:W-:Y:S05]  /*6da0*/  BRA.U UP0, `(.L_x_99) ;  /* 0x0000000100187547 */ /* 0x000fea000b800000 */
[----:B0-----:R-:W2:Y:S01]  /*6db0*/  LDG.E.64 R2, desc[UR8][R16.64] ;  /* 0x0000000810027981 */ /* 0x001ea2000c1e1b00 */
[----:B------:R-:W2:Y:S01]  /*6dc0*/  LDCU.64 UR6, c[0x0][0x408] ;  /* 0x00008100ff0677ac */ /* 0x000ea20008000a00 */
[----:B------:R-:W0:Y:S02]  /*6dd0*/  LDC.64 R14, c[0x0][0x3f8] ;  /* 0x0000fe00ff0e7b82 */ /* 0x000e240000000a00 */
[----:B0-----:R1:W-:Y:S01]  /*6de0*/  STG.E.64 desc[UR8][R16.64+0x10], R14 ;  /* 0x0000100e10007986 */ /* 0x0013e2000c101b08 */
[----:B--2---:R-:W-:-:S07]  /*6df0*/  DADD R2, R2, UR6 ;  /* 0x0000000602027e29 */ /* 0x004fce0008000000 */
[----:B------:R1:W-:Y:S04]  /*6e00*/  STG.E.64 desc[UR8][R16.64], R2 ;  /* 0x0000000210007986 */ /* 0x0003e8000c101b08 */
.L_x_99:
[----:B------:R-:W-:Y:S02]  /*6e10*/  UISETP.NE.AND UP0, UPT, UR4, UR5, UPT ;  /* 0x000000050400728c */ /* 0x000fe4000bf05270 */
[----:B------:R-:W-:-:S07]  /*6e20*/  UIADD3 UR5, UPT, UPT, UR5, 0x1, URZ ;  /* 0x0000000105057890 */ /* 0x000fce000fffe0ff */
[----:B------:R-:W-:Y:S05]  /*6e30*/  BRA.U UP0, `(.L_x_100) ;  /* 0xfffffff100487547 */ /* 0x000fea000b83ffff */
[----:B01----:R-:W0:Y:S01]  /*6e40*/  LDC R15, c[0x0][0x418] ;  /* 0x00010600ff0f7b82 */ /* 0x003e220000000800 */
[----:B------:R-:W-:-:S06]  /*6e50*/  UIADD3 UR4, UPT, UPT, UR4, 0x1, URZ ;  /* 0x0000000104047890 */ /* 0x000fcc000fffe0ff */
[----:B0-----:R-:W-:-:S13]  /*6e60*/  ISETP.NE.AND P0, PT, R15, UR4, PT ;  /* 0x000000040f007c0c */ /* 0x001fda000bf05270 */
[----:B------:R-:W-:Y:S05]  /*6e70*/  @!P0 BRA `(.L_x_68) ;  /* 0x0000001400ec8947 */ /* 0x000fea0003800000 */
[----:B------:R-:W-:Y:S05]  /*6e80*/  BRA `(.L_x_101) ;  /* 0xfffffff000107947 */ /* 0x000fea000383ffff */
.L_x_69:
[----:B------:R-:W-:-:S09]  /*6e90*/  UISETP.GT.AND UP0, UPT, UR7, URZ, UPT ;  /* 0x000000ff0700728c */ /* 0x000fd2000bf04270 */
[----:B------:R-:W-:Y:S05]  /*6ea0*/  BRA.U UP0, `(.L_x_102) ;  /* 0x0000000900947547 */ /* 0x000fea000b800000 */
[----:B------:R-:W-:Y:S01]  /*6eb0*/  IMAD.MOV.U32 R2, RZ, RZ, 0x0 ;  /* 0x00000000ff027424 */ /* 0x000fe200078e00ff */
[----:B------:R-:W-:Y:S01]  /*6ec0*/  MOV R3, 0x43380000 ;  /* 0x4338000000037802 */ /* 0x000fe20000000f00 */
        /* <DEDUP_REMOVED lines=39> */
.L_x_109:
[----:B0-2---:R-:W0:Y:S01]  /*7140*/  LDC R6, c[0x0][0x418] ;  /* 0x00010600ff067b82 */ /* 0x005e220000000800 */
[----:B-1----:R-:W1:Y:S01]  /*7150*/  LDCU UR5, c[0x0][0x420] ;  /* 0x00008400ff0577ac */ /* 0x002e620008000800 */
[----:B------:R-:W-:-:S06]  /*7160*/  UISETP.NE.AND UP0, UPT, UR4, URZ, UPT ;  /* 0x000000ff0400728c */ /* 0x000fcc000bf05270 */
[----:B---3--:R-:W2:Y:S01]  /*7170*/  LDC.64 R20, c[0x0][0x428] ;  /* 0x00010a00ff147b82 */ /* 0x008ea20000000a00 */
[----:B-1----:R-:W-:Y:S01]  /*7180*/  IMAD.U32 R5, RZ, RZ, UR5 ;  /* 0x00000005ff057e24 */ /* 0x002fe2000f8e00ff */
[----:B------:R-:W-:Y:S01]  /*7190*/  UMOV UR5, URZ ;  /* 0x000000ff00057c82 */ /* 0x000fe20008000000 */
[----:B0-----:R-:W-:-:S04]  /*71a0*/  IMAD R6, R6, UR4, R13 ;  /* 0x0000000406067c24 */ /* 0x001fc8000f8e020d */
[----:B------:R-:W-:-:S04]  /*71b0*/  IMAD R6, R6, R5, RZ ;  /* 0x0000000506067224 */ /* 0x000fc800078e02ff */
[----:B------:R-:W-:-:S04]  /*71c0*/  IMAD R3, R5, UR4, R6 ;  /* 0x0000000405037c24 */ /* 0x000fc8000f8e0206 */
[----:B--2---:R-:W-:Y:S01]  /*71d0*/  IMAD.WIDE R20, R3, 0x8, R20 ;  /* 0x0000000803147825 */ /* 0x004fe200078e0214 */
[----:B------:R-:W-:Y:S06]  /*71e0*/  BRA.U !UP0, `(.L_x_103) ;  /* 0x0000000508007547 */ /* 0x000fec000b800000 */
[----:B------:R-:W0:Y:S01]  /*71f0*/  LDC R5, c[0x0][0x420] ;  /* 0x00010800ff057b82 */ /* 0x000e220000000800 */
[----:B------:R-:W-:Y:S01]  /*7200*/  HFMA2 R7, -RZ, RZ, 0, 0 ;  /* 0x00000000ff077431 */ /* 0x000fe200000001ff */
[----:B------:R-:W-:Y:S01]  /*7210*/  UIADD3 UR5, UPT, UPT, UR4, 0x1, URZ ;  /* 0x0000000104057890 */ /* 0x000fe2000fffe0ff */
[----:B------:R-:W1:Y:S05]  /*7220*/  LDCU UR6, c[0x0][0x420] ;  /* 0x00008400ff0677ac */ /* 0x000e6a0008000800 */
[----:B------:R-:W2:Y:S01]  /*7230*/  LDC.64 R14, c[0x0][0x428] ;  /* 0x00010a00ff0e7b82 */ /* 0x000ea20000000a00 */
[----:B------:R-:W3:Y:S01]  /*7240*/  LDCU UR7, c[0x0][0x404] ;  /* 0x00008080ff0777ac */ /* 0x000ee20008000800 */
[----:B------:R-:W4:Y:S06]  /*7250*/  LDCU.64 UR10, c[0x0][0x3f8] ;  /* 0x00007f00ff0a77ac */ /* 0x000f2c0008000a00 */
[----:B------:R-:W0:Y:S01]  /*7260*/  LDC.64 R10, c[0x0][0x400] ;  /* 0x00010000ff0a7b82 */ /* 0x000e220000000a00 */
[----:B------:R-:W0:Y:S01]  /*7270*/  LDCU.64 UR14, c[0x0][0x408] ;  /* 0x00008100ff0e77ac */ /* 0x000e220008000a00 */
[----:B------:R-:W-:-:S06]  /*7280*/  ULOP3.LUT UR5, UR5, 0xfffffffe, URZ, 0xc0, !UPT ;  /* 0xfffffffe05057892 */ /* 0x000fcc000f8ec0ff */
[----:B-1----:R-:W0:Y:S06]  /*7290*/  LDC.64 R8, c[0x0][0x3f8] ;  /* 0x0000fe00ff087b82 */ /* 0x002e2c0000000a00 */
.L_x_106:
[----:B------:R-:W-:-:S04]  /*72a0*/  IMAD R19, R7, UR6, R6 ;  /* 0x0000000607137c24 */ /* 0x000fc8000f8e0206 */
[----:B--2---:R-:W-:-:S05]  /*72b0*/  IMAD.WIDE R18, R19, 0x8, R14 ;  /* 0x0000000813127825 */ /* 0x004fca00078e020e */
[----:B0-----:R-:W2:Y:S01]  /*72c0*/  LDG.E.64 R2, desc[UR8][R18.64] ;  /* 0x0000000812027981 */ /* 0x001ea2000c1e1b00 */
[----:B-1-3--:R-:W0:Y:S01]  /*72d0*/  MUFU.RCP64H R23, UR7 ;  /* 0x0000000700177d08 */ /* 0x00ae220008001800 */
[----:B------:R-:W-:Y:S01]  /*72e0*/  IMAD.MOV.U32 R22, RZ, RZ, 0x1 ;  /* 0x00000001ff167424 */ /* 0x000fe200078e00ff */
[----:B----4-:R-:W-:-:S08]  /*72f0*/  DMUL R28, R16, UR10 ;  /* 0x0000000a101c7c28 */ /* 0x010fd00008000000 */
[----:B------:R-:W-:Y:S02]  /*7300*/  DMUL R28, RZ, R28 ;  /* 0x0000001cff1c7228 */ /* 0x000fe40000000000 */
[----:B0-----:R-:W-:-:S08]  /*7310*/  DFMA R24, R22, -R10, 1 ;  /* 0x3ff000001618742b */ /* 0x001fd0000000080a */
[----:B------:R-:W-:Y:S01]  /*7320*/  FSETP.GEU.AND P1, PT, |R29|, 6.5827683646048100446e-37, PT ;  /* 0x036000001d00780b */ /* 0x000fe20003f2e200 */
[----:B------:R-:W-:-:S08]  /*7330*/  DFMA R24, R24, R24, R24 ;  /* 0x000000181818722b */ /* 0x000fd00000000018 */
[----:B------:R-:W-:-:S08]  /*7340*/  DFMA R24, R22, R24, R22 ;  /* 0x000000181618722b */ /* 0x000fd00000000016 */
[----:B------:R-:W-:-:S08]  /*7350*/  DFMA R22, R24, -R10, 1 ;  /* 0x3ff000001816742b */ /* 0x000fd0000000080a */
[----:B------:R-:W-:-:S08]  /*7360*/  DFMA R24, R24, R22, R24 ;  /* 0x000000161818722b */ /* 0x000fd00000000018 */
[----:B------:R-:W-:-:S08]  /*7370*/  DMUL R32, R24, R28 ;  /* 0x0000001c18207228 */ /* 0x000fd00000000000 */
[----:B------:R-:W-:-:S08]  /*7380*/  DFMA R22, R32, -R10, R28 ;  /* 0x8000000a2016722b */ /* 0x000fd0000000001c */
[----:B------:R-:W-:-:S10]  /*7390*/  DFMA R32, R24, R22, R32 ;  /* 0x000000161820722b */ /* 0x000fd40000000020 */
[----:B------:R-:W-:-:S05]  /*73a0*/  FFMA R4, RZ, UR7, R33 ;  /* 0x00000007ff047c23 */ /* 0x000fca0008000021 */
[----:B------:R-:W-:Y:S01]  /*73b0*/  FSETP.GT.AND P0, PT, |R4|, 1.469367938527859385e-39, PT ;  /* 0x001000000400780b */ /* 0x000fe20003f04200 */
[----:B--2---:R-:W-:-:S07]  /*73c0*/  DADD R2, R16, R2 ;  /* 0x0000000010027229 */ /* 0x004fce0000000002 */
[----:B------:R0:W-:Y:S05]  /*73d0*/  STG.E.64 desc[UR8][R18.64], R2 ;  /* 0x0000000212007986 */ /* 0x0001ea000c101b08 */
[----:B------:R-:W-:Y:S05]  /*73e0*/  @P0 BRA P1, `(.L_x_104) ;  /* 0x0000000000140947 */ /* 0x000fea0000800000 */
[----:B------:R-:W1:Y:S01]  /*73f0*/  LDCU.64 UR12, c[0x0][0x400] ;  /* 0x00008000ff0c77ac */ /* 0x000e620008000a00 */
[----:B0-----:R-:W-:Y:S02]  /*7400*/  MOV R2, 0x7440 ;  /* 0x0000744000027802 */ /* 0x001fe40000000f00 */
[----:B-1----:R-:W-:Y:S01]  /*7410*/  MOV R26, UR12 ;  /* 0x0000000c001a7c02 */ /* 0x002fe20008000f00 */
[----:B------:R-:W-:-:S07]  /*7420*/  IMAD.U32 R27, RZ, RZ, UR13 ;  /* 0x0000000dff1b7e24 */ /* 0x000fce000f8e00ff */
[----:B------:R-:W-:Y:S05]  /*7430*/  CALL.REL.NOINC `($__internal_1_$__cuda_sm20_div_rn_f64_full) ;  /* 0x000000e800687944 */ /* 0x000fea0003c00000 */
.L_x_104:
[----:B0-----:R-:W2:Y:S01]  /*7440*/  LDG.E.64 R2, desc[UR8][R18.64+0x8] ;  /* 0x0000080812027981 */ /* 0x001ea2000c1e1b00 */
[----:B------:R-:W-:-:S13]  /*7450*/  ISETP.NE.AND P0, PT, R7, UR4, PT ;  /* 0x0000000407007c0c */ /* 0x000fda000bf05270 */
[----:B------:R-:W0:Y:S08]  /*7460*/  @!P0 LDC.64 R24, c[0x0][0x408] ;  /* 0x00010200ff188b82 */ /* 0x000e300000000a00 */
[----:B------:R-:W1:Y:S01]  /*7470*/  @!P0 LDC.64 R30, c[0x0][0x3f8] ;  /* 0x0000fe00ff1e8b82 */ /* 0x000e620000000a00 */
[----:B--2---:R-:W-:-:S07]  /*7480*/  DADD R2, R2, R32 ;  /* 0x0000000002027229 */ /* 0x004fce0000000020 */
[----:B------:R2:W-:Y:S04]  /*7490*/  STG.E.64 desc[UR8][R18.64+0x8], R2 ;  /* 0x0000080212007986 */ /* 0x0005e8000c101b08 */
[----:B------:R-:W0:Y:S04]  /*74a0*/  @!P0 LDG.E.64 R22, desc[UR8][R20.64] ;  /* 0x0000000814168981 */ /* 0x000e28000c1e1b00 */
[----:B-1----:R1:W-:Y:S01]  /*74b0*/  @!P0 STG.E.64 desc[UR8][R20.64+0x10], R30 ;  /* 0x0000101e14008986 */ /* 0x0023e2000c101b08 */
[----:B0-----:R-:W-:Y:S01]  /*74c0*/  @!P0 DADD R22, R22, R24 ;  /* 0x0000000016168229 */ /* 0x001fe20000000018 */
[----:B------:R-:W-:-:S06]  /*74d0*/  IMAD.WIDE R24, R5, 0x8, R18 ;  /* 0x0000000805187825 */ /* 0x000fcc00078e0212 */
[----:B------:R1:W-:Y:S04]  /*74e0*/  @!P0 STG.E.64 desc[UR8][R20.64], R22 ;  /* 0x0000001614008986 */ /* 0x0003e8000c101b08 */
[----:B------:R-:W3:Y:S04]  /*74f0*/  LDG.E.64 R26, desc[UR8][R24.64] ;  /* 0x00000008181a7981 */ /* 0x000ee8000c1e1b00 */
[----:B------:R-:W4:Y:S01]  /*7500*/  LDG.E.64 R28, desc[UR8][R24.64+0x8] ;  /* 0x00000808181c7981 */ /* 0x000f22000c1e1b00 */
[----:B--2---:R-:W-:-:S04]  /*7510*/  IADD3 R2, PT, PT, R7, 0x1, RZ ;  /* 0x0000000107027810 */ /* 0x004fc80007ffe0ff */
[----:B------:R-:W-:Y:S01]  /*7520*/  ISETP.NE.AND P0, PT, R2, UR4, PT ;  /* 0x0000000402007c0c */ /* 0x000fe2000bf05270 */
[----:B---3--:R-:W-:Y:S02]  /*7530*/  DADD R26, R16, R26 ;  /* 0x00000000101a7229 */ /* 0x008fe4000000001a */
[----:B----4-:R-:W-:-:S05]  /*7540*/  DADD R28, R28, R32 ;  /* 0x000000001c1c7229 */ /* 0x010fca0000000020 */
[----:B------:R1:W-:Y:S04]  /*7550*/  STG.E.64 desc[UR8][R24.64], R26 ;  /* 0x0000001a18007986 */ /* 0x0003e8000c101b08 */
[----:B------:R1:W-:Y:S01]  /*7560*/  STG.E.64 desc[UR8][R24.64+0x8], R28 ;  /* 0x0000081c18007986 */ /* 0x0003e2000c101b08 */
[----:B------:R-:W-:Y:S05]  /*7570*/  @P0 BRA `(.L_x_105) ;  /* 0x0000000000100947 */ /* 0x000fea0003800000 */
[----:B------:R-:W2:Y:S04]  /*7580*/  LDG.E.64 R2, desc[UR8][R20.64] ;  /* 0x0000000814027981 */ /* 0x000ea8000c1e1b00 */
[----:B------:R0:W-:Y:S01]  /*7590*/  STG.E.64 desc[UR8][R20.64+0x10], R8 ;  /* 0x0000100814007986 */ /* 0x0001e2000c101b08 */
[----:B--2---:R-:W-:-:S07]  /*75a0*/  DADD R2, R2, UR14 ;  /* 0x0000000e02027e29 */ /* 0x004fce0008000000 */
[----:B------:R0:W-:Y:S04]  /*75b0*/  STG.E.64 desc[UR8][R20.64], R2 ;  /* 0x0000000214007986 */ /* 0x0001e8000c101b08 */
.L_x_105:
[----:B------:R-:W-:-:S05]  /*75c0*/  VIADD R7, R7, 0x2 ;  /* 0x0000000207077836 */ /* 0x000fca0000000000 */
[----:B------:R-:W-:-:S13]  /*75d0*/  ISETP.NE.AND P0, PT, R7, UR5, PT ;  /* 0x0000000507007c0c */ /* 0x000fda000bf05270 */
[----:B------:R-:W-:Y:S05]  /*75e0*/  @P0 BRA `(.L_x_106) ;  /* 0xfffffffc002c0947 */ /* 0x000fea000383ffff */
.L_x_103:
[----:B------:R-:W-:-:S04]  /*75f0*/  ULOP3.LUT UR6, UR4, 0x1, URZ, 0xc0, !UPT ;  /* 0x0000000104067892 */ /* 0x000fc8000f8ec0ff */
[----:B------:R-:W-:-:S09]  /*7600*/  UISETP.NE.U32.AND UP0, UPT, UR6, 0x1, UPT ;  /* 0x000000010600788c */ /* 0x000fd2000bf05070 */
[----:B------:R-:W-:Y:S05]  /*7610*/  BRA.U !UP0, `(.L_x_107) ;  /* 0x0000000108a47547 */ /* 0x000fea000b800000 */
[----:B0-----:R-:W0:Y:S01]  /*7620*/  LDC.64 R2, c[0x0][0x428] ;  /* 0x00010a00ff027b82 */ /* 0x001e220000000a00 */
[----:B------:R-:W-:Y:S01]  /*7630*/  IMAD R7, R5, UR5, R6 ;  /* 0x0000000505077c24 */ /* 0x000fe2000f8e0206 */
[----:B------:R-:W2:Y:S06]  /*7640*/  LDCU UR10, c[0x0][0x404] ;  /* 0x00008080ff0a77ac */ /* 0x000eac0008000800 */
[----:B------:R-:W3:Y:S01]  /*7650*/  LDC.64 R8, c[0x0][0x400] ;  /* 0x00010000ff087b82 */ /* 0x000ee20000000a00 */
[----:B------:R-:W-:Y:S01]  /*7660*/  MOV R4, 0x1 ;  /* 0x0000000100047802 */ /* 0x000fe20000000f00 */
[----:B------:R-:W4:Y:S01]  /*7670*/  LDCU.64 UR6, c[0x0][0x3f8] ;  /* 0x00007f00ff0677ac */ /* 0x000f220008000a00 */
[----:B0-----:R-:W-:-:S05]  /*7680*/  IMAD.WIDE R6, R7, 0x8, R2 ;  /* 0x0000000807067825 */ /* 0x001fca00078e0202 */
[----:B------:R-:W5:Y:S01]  /*7690*/  LDG.E.64 R2, desc[UR8][R6.64] ;  /* 0x0000000806027981 */ /* 0x000f62000c1e1b00 */
[----:B--2---:R-:W3:Y:S02]  /*76a0*/  MUFU.RCP64H R5, UR10 ;  /* 0x0000000a00057d08 */ /* 0x004ee40008001800 */
[----:B---3--:R-:W-:-:S08]  /*76b0*/  DFMA R10, R4, -R8, 1 ;  /* 0x3ff00000040a742b */ /* 0x008fd00000000808 */
[----:B------:R-:W-:-:S08]  /*76c0*/  DFMA R10, R10, R10, R10 ;  /* 0x0000000a0a0a722b */ /* 0x000fd0000000000a */
[----:B------:R-:W-:Y:S02]  /*76d0*/  DFMA R10, R4, R10, R4 ;  /* 0x0000000a040a722b */ /* 0x000fe40000000004 */
[----:B----4-:R-:W-:-:S06]  /*76e0*/  DMUL R4, R16, UR6 ;  /* 0x0000000610047c28 */ /* 0x010fcc0008000000 */
[----:B------:R-:W-:Y:S02]  /*76f0*/  DFMA R14, R10, -R8, 1 ;  /* 0x3ff000000a0e742b */ /* 0x000fe40000000808 */
[----:B-1----:R-:W-:-:S06]  /*7700*/  DMUL R28, RZ, R4 ;  /* 0x00000004ff1c7228 */ /* 0x002fcc0000000000 */
[----:B------:R-:W-:-:S04]  /*7710*/  DFMA R14, R10, R14, R10 ;  /* 0x0000000e0a0e722b */ /* 0x000fc8000000000a */
[----:B------:R-:W-:-:S04]  /*7720*/  FSETP.GEU.AND P1, PT, |R29|, 6.5827683646048100446e-37, PT ;  /* 0x036000001d00780b */ /* 0x000fc80003f2e200 */
[----:B------:R-:W-:-:S08]  /*7730*/  DMUL R32, R14, R28 ;  /* 0x0000001c0e207228 */ /* 0x000fd00000000000 */
[----:B------:R-:W-:-:S08]  /*7740*/  DFMA R8, R32, -R8, R28 ;  /* 0x800000082008722b */ /* 0x000fd0000000001c */
[----:B------:R-:W-:-:S10]  /*7750*/  DFMA R32, R14, R8, R32 ;  /* 0x000000080e20722b */ /* 0x000fd40000000020 */
[----:B------:R-:W-:-:S05]  /*7760*/  FFMA R4, RZ, UR10, R33 ;  /* 0x0000000aff047c23 */ /* 0x000fca0008000021 */
[----:B------:R-:W-:Y:S01]  /*7770*/  FSETP.GT.AND P0, PT, |R4|, 1.469367938527859385e-39, PT ;  /* 0x001000000400780b */ /* 0x000fe20003f04200 */
[----:B-----5:R-:W-:-:S07]  /*7780*/  DADD R2, R16, R2 ;  /* 0x0000000010027229 */ /* 0x020fce0000000002 */
[----:B------:R0:W-:Y:S05]  /*7790*/  STG.E.64 desc[UR8][R6.64], R2 ;  /* 0x0000000206007986 */ /* 0x0001ea000c101b08 */
[----:B------:R-:W-:Y:S05]  /*77a0*/  @P0 BRA P1, `(.L_x_108) ;  /* 0x0000000000140947 */ /* 0x000fea0000800000 */
[----:B------:R-:W1:Y:S01]  /*77b0*/  LDCU.64 UR6, c[0x0][0x400] ;  /* 0x00008000ff0677ac */ /* 0x000e620008000a00 */
[----:B0-----:R-:W-:Y:S01]  /*77c0*/  MOV R2, 0x7800 ;  /* 0x0000780000027802 */ /* 0x001fe20000000f00 */
[----:B-1----:R-:W-:Y:S01]  /*77d0*/  IMAD.U32 R26, RZ, RZ, UR6 ;  /* 0x00000006ff1a7e24 */ /* 0x002fe2000f8e00ff */
[----:B------:R-:W-:-:S07]  /*77e0*/  MOV R27, UR7 ;  /* 0x00000007001b7c02 */ /* 0x000fce0008000f00 */
[----:B------:R-:W-:Y:S05]  /*77f0*/  CALL.REL.NOINC `($__internal_1_$__cuda_sm20_div_rn_f64_full) ;  /* 0x000000e400787944 */ /* 0x000fea0003c00000 */
.L_x_108:
[----:B0-----:R-:W2:Y:S01]  /*7800*/  LDG.E.64 R2, desc[UR8][R6.64+0x8] ;  /* 0x0000080806027981 */ /* 0x001ea2000c1e1b00 */
[----:B------:R-:W-:Y:S01]  /*7810*/  UISETP.NE.AND UP0, UPT, UR4, UR5, UPT ;  /* 0x000000050400728c */ /* 0x000fe2000bf05270 */
[----:B--2---:R-:W-:-:S07]  /*7820*/  DADD R2, R2, R32 ;  /* 0x0000000002027229 */ /* 0x004fce0000000020 */
[----:B------:R2:W-:Y:S01]  /*7830*/  STG.E.64 desc[UR8][R6.64+0x8], R2 ;  /* 0x0000080206007986 */ /* 0x0005e2000c101b08 */
[----:B------:R-:W-:Y:S05]  /*7840*/  BRA.U UP0, `(.L_x_107) ;  /* 0x0000000100187547 */ /* 0x000fea000b800000 */
[----:B--2---:R-:W2:Y:S01]  /*7850*/  LDG.E.64 R2, desc[UR8][R20.64] ;  /* 0x0000000814027981 */ /* 0x004ea2000c1e1b00 */
[----:B------:R-:W2:Y:S01]  /*7860*/  LDCU.64 UR6, c[0x0][0x408] ;  /* 0x00008100ff0677ac */ /* 0x000ea20008000a00 */
[----:B------:R-:W0:Y:S02]  /*7870*/  LDC.64 R4, c[0x0][0x3f8] ;  /* 0x0000fe00ff047b82 */ /* 0x000e240000000a00 */
[----:B0-----:R3:W-:Y:S01]  /*7880*/  STG.E.64 desc[UR8][R20.64+0x10], R4 ;  /* 0x0000100414007986 */ /* 0x0017e2000c101b08 */
[----:B--2---:R-:W-:-:S07]  /*7890*/  DADD R2, R2, UR6 ;  /* 0x0000000602027e29 */ /* 0x004fce0008000000 */
[----:B------:R3:W-:Y:S04]  /*78a0*/  STG.E.64 desc[UR8][R20.64], R2 ;  /* 0x0000000214007986 */ /* 0x0007e8000c101b08 */
.L_x_107:
[----:B------:R-:W4:Y:S01]  /*78b0*/  LDC R15, c[0x0][0x418] ;  /* 0x00010600ff0f7b82 */ /* 0x000f220000000800 */
[----:B------:R-:W-:-:S06]  /*78c0*/  UIADD3 UR4, UPT, UPT, UR4, 0x1, URZ ;  /* 0x0000000104047890 */ /* 0x000fcc000fffe0ff */
[----:B----4-:R-:W-:-:S13]  /*78d0*/  ISETP.NE.AND P0, PT, R15, UR4, PT ;  /* 0x000000040f007c0c */ /* 0x010fda000bf05270 */
[----:B------:R-:W-:Y:S05]  /*78e0*/  @P0 BRA `(.L_x_109) ;  /* 0xfffffff800140947 */ /* 0x000fea000383ffff */
[----:B------:R-:W-:Y:S05]  /*78f0*/  BRA `(.L_x_68) ;  /* 0x0000000c004c7947 */ /* 0x000fea0003800000 */
.L_x_102:
[----:B------:R-:W-:Y:S01]  /*7900*/  IMAD.MOV.U32 R2, RZ, RZ, 0x0 ;  /* 0x00000000ff027424 */ /* 0x000fe200078e00ff */
[----:B------:R-:W-:Y:S01]  /*7910*/  MOV R3, 0x43380000 ;  /* 0x4338000000037802 */ /* 0x000fe20000000f00 */
[----:B------:R-:W-:Y:S01]  /*7920*/  UMOV UR4, 0xfefa39ef ;  /* 0xfefa39ef00047882 */ /* 0x000fe20000000000 */
[----:B------:R-:W-:Y:S01]  /*7930*/  UMOV UR5, 0x3fe62e42 ;  /* 0x3fe62e4200057882 */ /* 0x000fe20000000000 */
[----:B------:R-:W-:Y:S02]  /*7940*/  UIADD3 UR10, UPT, UPT, UR7, -0x1, URZ ;  /* 0xffffffff070a7890 */ /* 0x000fe4000fffe0ff */
[----:B------:R-:W-:Y:S01]  /*7950*/  ULOP3.LUT UR11, UR7, 0xf, URZ, 0xc0, !UPT ;  /* 0x0000000f070b7892 */ /* 0x000fe2000f8ec0ff */
[----:B------:R-:W-:Y:S01]  /*7960*/  DADD R2, -R2, 6.75539944105574400000e+15 ;  /* 0x4338000002027429 */ /* 0x000fe20000000100 */
[----:B------:R-:W-:Y:S02]  /*7970*/  ULOP3.LUT UR12, UR7, 0x7, URZ, 0xc0, !UPT ;  /* 0x00000007070c7892 */ /* 0x000fe4000f8ec0ff */
[----:B------:R-:W-:-:S02]  /*7980*/  ULOP3.LUT UR13, UR7, 0x7ffffff0, URZ, 0xc0, !UPT ;  /* 0x7ffffff0070d7892 */ /* 0x000fc4000f8ec0ff */
[----:B------:R-:W-:-:S03]  /*7990*/  ULOP3.LUT UR7, UR7, 0x3, URZ, 0xc0, !UPT ;  /* 0x0000000307077892 */ /* 0x000fc6000f8ec0ff */
        /* <DEDUP_REMOVED lines=36> */
.L_x_118:
[----:B---3--:R-:W0:Y:S01]  /*7be0*/  LDC R2, c[0x0][0x418] ;  /* 0x00010600ff027b82 */ /* 0x008e220000000800 */
[----:B------:R-:W-:-:S07]  /*7bf0*/  UMOV UR5, URZ ;  /* 0x000000ff00057c82 */ /* 0x000fce0008000000 */
[----:B-1----:R-:W1:Y:S08]  /*7c00*/  LDC R4, c[0x0][0x420] ;  /* 0x00010800ff047b82 */ /* 0x002e700000000800 */
[----:B--2---:R-:W2:Y:S01]  /*7c10*/  LDC.64 R14, c[0x0][0x428] ;  /* 0x00010a00ff0e7b82 */ /* 0x004ea20000000a00 */
[----:B0-----:R-:W-:-:S04]  /*7c20*/  IMAD R5, R2, UR4, R13 ;  /* 0x0000000402057c24 */ /* 0x001fc8000f8e020d */
[----:B-1----:R-:W-:-:S04]  /*7c30*/  IMAD R5, R5, R4, RZ ;  /* 0x0000000405057224 */ /* 0x002fc800078e02ff */
[----:B------:R-:W-:-:S04]  /*7c40*/  IMAD R3, R4, UR4, R5 ;  /* 0x0000000404037c24 */ /* 0x000fc8000f8e0205 */
[----:B--2-4-:R-:W-:-:S07]  /*7c50*/  IMAD.WIDE R14, R3, 0x8, R14 ;  /* 0x00000008030e7825 */ /* 0x014fce00078e020e */
.L_x_117:
[----:B0--3--:R-:W0:Y:S01]  /*7c60*/  LDC R2, c[0x0][0x420] ;  /* 0x00010800ff027b82 */ /* 0x009e220000000800 */
[----:B-1----:R-:W1:Y:S07]  /*7c70*/  LDCU UR6, c[0x0][0x404] ;  /* 0x00008080ff0677ac */ /* 0x002e6e0008000800 */
[----:B--2---:R-:W2:Y:S08]  /*7c80*/  LDC.64 R8, c[0x0][0x428] ;  /* 0x00010a00ff087b82 */ /* 0x004eb00000000a00 */
[----:B----4-:R-:W3:Y:S01]  /*7c90*/  LDC.64 R18, c[0x0][0x400] ;  /* 0x00010000ff127b82 */ /* 0x010ee20000000a00 */
[----:B------:R-:W-:Y:S01]  /*7ca0*/  IMAD.MOV.U32 R16, RZ, RZ, 0x1 ;  /* 0x00000001ff107424 */ /* 0x000fe200078e00ff */
[----:B------:R-:W4:Y:S01]  /*7cb0*/  LDCU.64 UR14, c[0x0][0x3f8] ;  /* 0x00007f00ff0e77ac */ /* 0x000f220008000a00 */
[----:B0-----:R-:W-:-:S04]  /*7cc0*/  IMAD R3, R2, UR5, R5 ;  /* 0x0000000502037c24 */ /* 0x001fc8000f8e0205 */
[----:B--2---:R-:W-:-:S05]  /*7cd0*/  IMAD.WIDE R8, R3, 0x8, R8 ;  /* 0x0000000803087825 */ /* 0x004fca00078e0208 */
[----:B------:R-:W2:Y:S01]  /*7ce0*/  LDG.E.64 R2, desc[UR8][R8.64] ;  /* 0x0000000808027981 */ /* 0x000ea2000c1e1b00 */
[----:B-1----:R-:W3:Y:S02]  /*7cf0*/  MUFU.RCP64H R17, UR6 ;  /* 0x0000000600117d08 */ /* 0x002ee40008001800 */
[----:B---3--:R-:W-:-:S08]  /*7d00*/  DFMA R20, R16, -R18, 1 ;  /* 0x3ff000001014742b */ /* 0x008fd00000000812 */
[----:B------:R-:W-:-:S08]  /*7d10*/  DFMA R20, R20, R20, R20 ;  /* 0x000000141414722b */ /* 0x000fd00000000014 */
[----:B------:R-:W-:Y:S02]  /*7d20*/  DFMA R20, R16, R20, R16 ;  /* 0x000000141014722b */ /* 0x000fe40000000010 */
[----:B----4-:R-:W-:-:S06]  /*7d30*/  DMUL R16, R6, UR14 ;  /* 0x0000000e06107c28 */ /* 0x010fcc0008000000 */
[----:B------:R-:W-:Y:S02]  /*7d40*/  DFMA R22, R20, -R18, 1 ;  /* 0x3ff000001416742b */ /* 0x000fe40000000812 */
[----:B------:R-:W-:-:S06]  /*7d50*/  DMUL R28, RZ, R16 ;  /* 0x00000010ff1c7228 */ /* 0x000fcc0000000000 */
[----:B------:R-:W-:-:S04]  /*7d60*/  DFMA R22, R20, R22, R20 ;  /* 0x000000161416722b */ /* 0x000fc80000000014 */
[----:B------:R-:W-:-:S04]  /*7d70*/  FSETP.GEU.AND P1, PT, |R29|, 6.5827683646048100446e-37, PT ;  /* 0x036000001d00780b */ /* 0x000fc80003f2e200 */
        /* <DEDUP_REMOVED lines=13> */
.L_x_110:
[----:B0-----:R-:W2:Y:S01]  /*7e50*/  LDG.E.64 R2, desc[UR8][R8.64+0x8] ;  /* 0x0000080808027981 */ /* 0x001ea2000c1e1b00 */
[----:B------:R-:W-:Y:S01]  /*7e60*/  UISETP.NE.AND UP0, UPT, UR4, UR5, UPT ;  /* 0x000000050400728c */ /* 0x000fe2000bf05270 */
[----:B--2---:R-:W-:-:S07]  /*7e70*/  DADD R2, R2, R32 ;  /* 0x0000000002027229 */ /* 0x004fce0000000020 */
[----:B------:R0:W-:Y:S01]  /*7e80*/  STG.E.64 desc[UR8][R8.64+0x8], R2 ;  /* 0x0000080208007986 */ /* 0x0001e2000c101b08 */
[----:B------:R-:W-:Y:S05]  /*7e90*/  BRA.U !UP0, `(.L_x_111) ;  /* 0x0000000508b47547 */ /* 0x000fea000b800000 */
[----:B------:R-:W1:Y:S01]  /*7ea0*/  LDCU UR6, c[0x0][0x418] ;  /* 0x00008300ff0677ac */ /* 0x000e620008000800 */
[----:B0-----:R-:W0:Y:S01]  /*7eb0*/  LDC R2, c[0x0][0x420] ;  /* 0x00010800ff027b82 */ /* 0x001e220000000800 */
[----:B------:R-:W-:Y:S01]  /*7ec0*/  MOV R3, RZ ;  /* 0x000000ff00037202 */ /* 0x000fe20000000f00 */
[----:B------:R-:W-:Y:S02]  /*7ed0*/  UISETP.GE.U32.AND UP1, UPT, UR10, 0xf, UPT ;  /* 0x0000000f0a00788c */ /* 0x000fe4000bf26070 */
[----:B-1----:R-:W-:-:S06]  /*7ee0*/  UIMAD UR6, UR5, UR6, UR4 ;  /* 0x00000006050672a4 */ /* 0x002fcc000f8e0204 */
[----:B0-----:R-:W-:Y:S01]  /*7ef0*/  IMAD R2, R2, UR6, R11 ;  /* 0x0000000602027c24 */ /* 0x001fe2000f8e020b */
[----:B------:R-:W-:Y:S06]  /*7f00*/  BRA.U !UP1, `(.L_x_112) ;  /* 0x0000000109a47547 */ /* 0x000fec000b800000 */
[----:B------:R-:W-:-:S07]  /*7f10*/  IMAD.MOV.U32 R3, RZ, RZ, RZ ;  /* 0x000000ffff037224 */ /* 0x000fce00078e00ff */
.L_x_113:
[----:B------:R-:W-:Y:S01]  /*7f20*/  IMAD.WIDE R16, R3, 0x8, R8 ;  /* 0x0000000803107825 */ /* 0x000fe200078e0208 */
[----:B----4-:R-:W0:Y:S04]  /*7f30*/  LDC.64 R20, c[0x0][0x428] ;  /* 0x00010a00ff147b82 */ /* 0x010e280000000a00 */
        /* <DEDUP_REMOVED lines=38> */
.L_x_112:
[----:B------:R-:W-:-:S09]  /*81a0*/  UISETP.NE.AND UP1, UPT, UR11, URZ, UPT ;  /* 0x000000ff0b00728c */ /* 0x000fd2000bf25270 */
[----:B------:R-:W-:Y:S05]  /*81b0*/  BRA.U !UP1, `(.L_x_114) ;  /* 0x0000000509047547 */ /* 0x000fea000b800000 */
[----:B------:R-:W-:Y:S02]  /*81c0*/  UIADD3 UR6, UPT, UPT, UR11, -0x1, URZ ;  /* 0xffffffff0b067890 */ /* 0x000fe4000fffe0ff */
[----:B------:R-:W-:Y:S02]  /*81d0*/  UISETP.NE.AND UP2, UPT, UR12, URZ, UPT ;  /* 0x000000ff0c00728c */ /* 0x000fe4000bf45270 */
[----:B------:R-:W-:-:S09]  /*81e0*/  UISETP.GE.U32.AND UP1, UPT, UR6, 0x7, UPT ;  /* 0x000000070600788c */ /* 0x000fd2000bf26070 */
[----:B------:R-:W-:Y:S05]  /*81f0*/  BRA.U !UP1, `(.L_x_115) ;  /* 0x0000000109547547 */ /* 0x000fea000b800000 */
[----:B------:R-:W-:Y:S01]  /*8200*/  IMAD.WIDE.U32 R16, R3, 0x8, R8 ;  /* 0x0000000803107825 */ /* 0x000fe200078e0008 */
[----:B----4-:R-:W0:Y:S04]  /*8210*/  LDC.64 R20, c[0x0][0x428] ;  /* 0x00010a00ff147b82 */ /* 0x010e280000000a00 */
        /* <DEDUP_REMOVED lines=19> */
.L_x_115:
[----:B------:R-:W-:Y:S05]  /*8350*/  BRA.U !UP2, `(.L_x_114) ;  /* 0x000000010a9c7547 */ /* 0x000fea000b800000 */
[----:B------:R-:W-:Y:S02]  /*8360*/  UIADD3 UR6, UPT, UPT, UR12, -0x1, URZ ;  /* 0xffffffff0c067890 */ /* 0x000fe4000fffe0ff */
[----:B------:R-:W-:Y:S02]  /*8370*/  UISETP.NE.AND UP2, UPT, UR7, URZ, UPT ;  /* 0x000000ff0700728c */ /* 0x000fe4000bf45270 */
[----:B------:R-:W-:-:S09]  /*8380*/  UISETP.GE.U32.AND UP1, UPT, UR6, 0x3, UPT ;  /* 0x000000030600788c */ /* 0x000fd2000bf26070 */
[----:B------:R-:W-:Y:S05]  /*8390*/  BRA.U !UP1, `(.L_x_116) ;  /* 0x0000000109347547 */ /* 0x000fea000b800000 */
[----:B------:R-:W-:Y:S01]  /*83a0*/  IMAD.WIDE R16, R3, 0x8, R8 ;  /* 0x0000000803107825 */ /* 0x000fe200078e0208 */
[----:B--2-4-:R-:W0:Y:S04]  /*83b0*/  LDC.64 R20, c[0x0][0x428] ;  /* 0x00010a00ff147b82 */ /* 0x014e280000000a00 */
        /* <DEDUP_REMOVED lines=11> */
.L_x_116:
[----:B------:R-:W-:Y:S05]  /*8470*/  BRA.U !UP2, `(.L_x_114) ;  /* 0x000000010a547547 */ /* 0x000fea000b800000 */
[----:B------:R-:W-:Y:S01]  /*8480*/  IMAD.WIDE R16, R3, 0x8, R8 ;  /* 0x0000000803107825 */ /* 0x000fe200078e0208 */
[----:B0-2-4-:R-:W0:Y:S04]  /*8490*/  LDC.64 R18, c[0x0][0x428] ;  /* 0x00010a00ff127b82 */ /* 0x015e280000000a00 */
[----:B------:R-:W2:Y:S01]  /*84a0*/  LDG.E.64 R8, desc[UR8][R16.64] ;  /* 0x0000000810087981 */ /* 0x000ea2000c1e1b00 */
[----:B------:R-:W-:Y:S01]  /*84b0*/  IMAD.IADD R3, R2, 0x1, R3 ;  /* 0x0000000102037824 */ /* 0x000fe200078e0203 */
[----:B------:R-:W-:-:S03]  /*84c0*/  UISETP.NE.AND UP1, UPT, UR7, 0x1, UPT ;  /* 0x000000010700788c */ /* 0x000fc6000bf25270 */
[----:B0-----:R-:W-:-:S05]  /*84d0*/  IMAD.WIDE R18, R3, 0x8, R18 ;  /* 0x0000000803127825 */ /* 0x001fca00078e0212 */
[----:B--2---:R1:W-:Y:S01]  /*84e0*/  STG.E.64 desc[UR8][R18.64], R8 ;  /* 0x0000000812007986 */ /* 0x0043e2000c101b08 */
[----:B------:R-:W-:Y:S05]  /*84f0*/  BRA.U !UP1, `(.L_x_114) ;  /* 0x0000000109347547 */ /* 0x000fea000b800000 */
[----:B------:R-:W2:Y:S01]  /*8500*/  LDG.E.64 R2, desc[UR8][R16.64+0x8] ;  /* 0x0000080810027981 */ /* 0x000ea2000c1e1b00 */
[----:B------:R-:W-:-:S03]  /*8510*/  UISETP.NE.AND UP1, UPT, UR7, 0x2, UPT ;  /* 0x000000020700788c */ /* 0x000fc6000bf25270 */
[----:B--2---:R3:W-:Y:S06]  /*8520*/  STG.E.64 desc[UR8][R18.64+0x8], R2 ;  /* 0x0000080212007986 */ /* 0x0047ec000c101b08 */
[----:B------:R-:W-:Y:S05]  /*8530*/  BRA.U !UP1, `(.L_x_114) ;  /* 0x0000000109247547 */ /* 0x000fea000b800000 */
[----:B---3--:R-:W2:Y:S04]  /*8540*/  LDG.E.64 R2, desc[UR8][R16.64+0x10] ;  /* 0x0000100810027981 */ /* 0x008ea8000c1e1b00 */
[----:B--2---:R0:W-:Y:S01]  /*8550*/  STG.E.64 desc[UR8][R18.64+0x10], R2 ;  /* 0x0000100212007986 */ /* 0x0041e2000c101b08 */
[----:B------:R-:W-:Y:S05]  /*8560*/  BRA `(.L_x_114) ;  /* 0x0000000000187947 */ /* 0x000fea0003800000 */
.L_x_111:
[----:B0-----:R-:W2:Y:S01]  /*8570*/  LDG.E.64 R2, desc[UR8][R14.64] ;  /* 0x000000080e027981 */ /* 0x001ea2000c1e1b00 */
[----:B------:R-:W2:Y:S01]  /*8580*/  LDCU.64 UR14, c[0x0][0x408] ;  /* 0x00008100ff0e77ac */ /* 0x000ea20008000a00 */
[----:B------:R-:W0:Y:S02]  /*8590*/  LDC.64 R8, c[0x0][0x3f8] ;  /* 0x0000fe00ff087b82 */ /* 0x000e240000000a00 */
[----:B0-----:R0:W-:Y:S01]  /*85a0*/  STG.E.64 desc[UR8][R14.64+0x10], R8 ;  /* 0x000010080e007986 */ /* 0x0011e2000c101b08 */
[----:B--2---:R-:W-:-:S07]  /*85b0*/  DADD R2, R2, UR14 ;  /* 0x0000000e02027e29 */ /* 0x004fce0008000000 */
[----:B------:R0:W-:Y:S04]  /*85c0*/  STG.E.64 desc[UR8][R14.64], R2 ;  /* 0x000000020e007986 */ /* 0x0001e8000c101b08 */
.L_x_114:
[----:B------:R-:W-:Y:S01]  /*85d0*/  UIADD3 UR5, UPT, UPT, UR5, 0x1, URZ ;  /* 0x0000000105057890 */ /* 0x000fe2000fffe0ff */
[----:B------:R-:W-:Y:S11]  /*85e0*/  BRA.U UP0, `(.L_x_117) ;  /* 0xfffffff5009c7547 */ /* 0x000ff6000b83ffff */
[----:B0-----:R-:W0:Y:S01]  /*85f0*/  LDC R15, c[0x0][0x418] ;  /* 0x00010600ff0f7b82 */ /* 0x001e220000000800 */
[----:B------:R-:W-:-:S06]  /*8600*/  UIADD3 UR4, UPT, UPT, UR4, 0x1, URZ ;  /* 0x0000000104047890 */ /* 0x000fcc000fffe0ff */
[----:B0-----:R-:W-:-:S13]  /*8610*/  ISETP.NE.AND P0, PT, R15, UR4, PT ;  /* 0x000000040f007c0c */ /* 0x001fda000bf05270 */
[----:B------:R-:W-:Y:S05]  /*8620*/  @P0 BRA `(.L_x_118) ;  /* 0xfffffff4006c0947 */ /* 0x000fea000383ffff */
.L_x_68:
[----:B------:R-:W-:-:S13]  /*8630*/  ISETP.GE.AND P0, PT, R15, 0x1, PT ;  /* 0x000000010f00780c */ /* 0x000fda0003f06270 */
[----:B------:R-:W-:Y:S05]  /*8640*/  @!P0 BRA `(.L_x_119) ;  /* 0x0000002c00288947 */ /* 0x000fea0003800000 */
[-C--:B-1-3--:R-:W-:Y:S01]  /*8650*/  IMAD R5, R0, R15.reuse, RZ ;  /* 0x0000000f00057224 */ /* 0x08afe200078e02ff */
[----:B--2---:R-:W-:Y:S01]  /*8660*/  PRMT R6, RZ, 0x7610, R6 ;  /* 0x00007610ff067816 */ /* 0x004fe20000000006 */
[----:B------:R-:W1:Y:S01]  /*8670*/  LDCU.U16 UR11, c[0x0][0x418] ;  /* 0x00008300ff0b77ac */ /* 0x000e620008000400 */
[----:B------:R-:W-:Y:S01]  /*8680*/  PRMT R7, RZ, 0x7610, R7 ;  /* 0x00007610ff077816 */ /* 0x000fe20000000007 */
[----:B0-----:R-:W-:Y:S01]  /*8690*/  IMAD R9, R5, R15, RZ ;  /* 0x0000000f05097224 */ /* 0x001fe200078e02ff */
[----:B------:R-:W-:Y:S01]  /*86a0*/  PRMT R8, RZ, 0x7610, R8 ;  /* 0x00007610ff087816 */ /* 0x000fe20000000008 */
[----:B------:R-:W-:-:S06]  /*86b0*/  UMOV UR4, URZ ;  /* 0x000000ff00047c82 */ /* 0x000fcc0008000000 */
.L_x_171:
[----:B0-----:R-:W0:Y:S01]  /*86c0*/  LDC R4, c[0x0][0x418] ;  /* 0x00010600ff047b82 */ /* 0x001e220000000800 */
[----:B------:R-:W-:Y:S01]  /*86d0*/  UISETP.NE.AND UP0, UPT, UR4, URZ, UPT ;  /* 0x000000ff0400728c */ /* 0x000fe2000bf05270 */
[----:B------:R-:W-:Y:S01]  /*86e0*/  LOP3.LUT R12, R8, 0xf, RZ, 0xc0, !PT ;  /* 0x0000000f080c7812 */ /* 0x000fe200078ec0ff */
[----:B------:R-:W-:Y:S01]  /*86f0*/  ULOP3.LUT UR5, URZ, UR4, URZ, 0x33, !UPT ;  /* 0x00000004ff057292 */ /* 0x000fe2000f8e33ff */
[----:B----4-:R-:W-:Y:S02]  /*8700*/  LOP3.LUT R24, R7, 0x7, RZ, 0xc0, !PT ;  /* 0x0000000707187812 */ /* 0x010fe400078ec0ff */
[----:B------:R-:W-:Y:S01]  /*8710*/  CS2R R2, SRZ ;  /* 0x0000000000027805 */ /* 0x000fe2000001ff00 */
[----:B------:R-:W-:Y:S01]  /*8720*/  UMOV UR7, UR4 ;  /* 0x0000000400077c82 */ /* 0x000fe20008000000 */
[----:B------:R-:W-:Y:S01]  /*8730*/  VIADD R14, R12, 0xffffffff ;  /* 0xffffffff0c0e7836 */ /* 0x000fe20000000000 */
[----:B------:R-:W-:Y:S02]  /*8740*/  IADD3 R13, PT, PT, R24, -0x1, RZ ;  /* 0xffffffff180d7810 */ /* 0x000fe40007ffe0ff */
[----:B0-2---:R-:W-:Y:S01]  /*8750*/  IADD3 R10, PT, PT, R4, UR5, RZ ;  /* 0x00000005040a7c10 */ /* 0x005fe2000fffe0ff */
[----:B------:R-:W-:Y:S06]  /*8760*/  BRA.U !UP0, `(.L_x_120) ;  /* 0x0000000508947547 */ /* 0x000fec000b800000 */
[----:B------:R-:W-:Y:S02]  /*8770*/  UISETP.GE.U32.AND UP0, UPT, UR4, 0x10, UPT ;  /* 0x000000100400788c */ /* 0x000fe4000bf06070 */
[----:B------:R-:W-:Y:S01]  /*8780*/  VIADD R11, R5, UR4 ;  /* 0x00000004050b7c36 */ /* 0x000fe20008000000 */
[----:B------:R-:W-:Y:S01]  /*8790*/  CS2R R2, SRZ ;  /* 0x0000000000027805 */ /* 0x000fe2000001ff00 */
[----:B------:R-:W-:-:S05]  /*87a0*/  UMOV UR5, URZ ;  /* 0x000000ff00057c82 */ /* 0x000fca0008000000 */
[----:B------:R-:W-:Y:S05]  /*87b0*/  BRA.U !UP0, `(.L_x_121) ;  /* 0x0000000108a47547 */ /* 0x000fea000b800000 */
[----:B------:R-:W-:Y:S01]  /*87c0*/  CS2R R2, SRZ ;  /* 0x0000000000027805 */ /* 0x000fe2000001ff00 */
[----:B------:R-:W-:Y:S01]  /*87d0*/  ULOP3.LUT UR5, UR4, 0x7ffffff0, URZ, 0xc0, !UPT ;  /* 0x7ffffff004057892 */ /* 0x000fe2000f8ec0ff */
[----:B------:R-:W-:-:S11]  /*87e0*/  UMOV UR6, URZ ;  /* 0x000000ff00067c82 */ /* 0x000fd60008000000 */
.L_x_122:
[----:B------:R-:W0:Y:S01]  /*87f0*/  LDC.64 R50, c[0x0][0x3a8] ;  /* 0x0000ea00ff327b82 */ /* 0x000e220000000a00 */
[----:B------:R-:W-:-:S04]  /*8800*/  IMAD R15, R11, R4, UR6 ;  /* 0x000000060b0f7e24 */ /* 0x000fc8000f8e0204 */
[----:B0-----:R-:W-:-:S05]  /*8810*/  IMAD.WIDE R50, R15, 0x8, R50 ;  /* 0x000000080f327825 */ /* 0x001fca00078e0232 */
[----:B------:R-:W2:Y:S04]  /*8820*/  LDG.E.64 R16, desc[UR8][R50.64] ;  /* 0x0000000832107981 */ /* 0x000ea8000c1e1b00 */
[----:B------:R-:W3:Y:S04]  /*8830*/  LDG.E.64 R18, desc[UR8][R50.64+0x8] ;  /* 0x0000080832127981 */ /* 0x000ee8000c1e1b00 */
        /* <DEDUP_REMOVED lines=14> */
[----:B------:R-:W-:-:S04]  /*8920*/  UIADD3 UR6, UPT, UPT, UR6, 0x10, URZ ;  /* 0x0000001006067890 */ /* 0x000fc8000fffe0ff */
[----:B------:R-:W-:Y:S01]  /*8930*/  UISETP.NE.AND UP0, UPT, UR6, UR5, UPT ;  /* 0x000000050600728c */ /* 0x000fe2000bf05270 */
[----:B--2---:R-:W-:-:S08]  /*8940*/  DFMA R2, R16, R16, R2 ;  /* 0x000000101002722b */ /* 0x004fd00000000002 */
[----:B---3--:R-:W-:-:S08]  /*8950*/  DFMA R2, R18, R18, R2 ;  /* 0x000000121202722b */ /* 0x008fd00000000002 */
[----:B----4-:R-:W-:-:S08]  /*8960*/  DFMA R2, R20, R20, R2 ;  /* 0x000000141402722b */ /* 0x010fd00000000002 */
[----:B-----5:R-:W-:-:S08]  /*8970*/  DFMA R2, R22, R22, R2 ;  /* 0x000000161602722b */ /* 0x020fd00000000002 */
[----:B------:R-:W-:-:S08]  /*8980*/  DFMA R2, R26, R26, R2 ;  /* 0x0000001a1a02722b */ /* 0x000fd00000000002 */
        /* <DEDUP_REMOVED lines=10> */
[----:B------:R-:W-:Y:S01]  /*8a30*/  DFMA R2, R48, R48, R2 ;  /* 0x000000303002722b */ /* 0x000fe20000000002 */
[----:B------:R-:W-:Y:S10]  /*8a40*/  BRA.U UP0, `(.L_x_122) ;  /* 0xfffffffd00687547 */ /* 0x000ff4000b83ffff */
.L_x_121:
[----:B------:R-:W-:-:S09]  /*8a50*/  ULOP3.LUT UP0, URZ, UR4, 0xf, URZ, 0xc0, !UPT ;  /* 0x0000000f04ff7892 */ /* 0x000fd2000f80c0ff */
[----:B------:R-:W-:Y:S05]  /*8a60*/  BRA.U !UP0, `(.L_x_120) ;  /* 0x0000000108d47547 */ /* 0x000fea000b800000 */
[----:B------:R-:W-:Y:S02]  /*8a70*/  ISETP.GE.U32.AND P0, PT, R14, 0x7, PT ;  /* 0x000000070e00780c */ /* 0x000fe40003f06070 */
[----:B------:R-:W-:-:S11]  /*8a80*/  LOP3.LUT P1, RZ, R12, 0x7, RZ, 0xc0, !PT ;  /* 0x000000070cff7812 */ /* 0x000fd6000782c0ff */
[----:B------:R-:W-:Y:S05]  /*8a90*/  @!P0 BRA `(.L_x_123) ;  /* 0x0000000000508947 */ /* 0x000fea0003800000 */
        /* <DEDUP_REMOVED lines=10> */
[----:B------:R-:W5:Y:S01]  /*8b40*/  LDG.E.64 R34, desc[UR8][R16.64+0x38] ;  /* 0x0000380810227981 */ /* 0x000f62000c1e1b00 */
[----:B------:R-:W-:Y:S01]  /*8b50*/  UIADD3 UR5, UPT, UPT, UR5, 0x8, URZ ;  /* 0x0000000805057890 */ /* 0x000fe2000fffe0ff */
[----:B--2---:R-:W-:-:S08]  /*8b60*/  DFMA R2, R18, R18, R2 ;  /* 0x000000121202722b */ /* 0x004fd00000000002 */
[----:B---3--:R-:W-:-:S08]  /*8b70*/  DFMA R2, R20, R20, R2 ;  /* 0x000000141402722b */ /* 0x008fd00000000002 */
[----:B----4-:R-:W-:-:S08]  /*8b80*/  DFMA R2, R22, R22, R2 ;  /* 0x000000161602722b */ /* 0x010fd00000000002 */
[----:B-----5:R-:W-:-:S08]  /*8b90*/  DFMA R2, R26, R26, R2 ;  /* 0x0000001a1a02722b */ /* 0x020fd00000000002 */
[----:B------:R-:W-:-:S08]  /*8ba0*/  DFMA R2, R28, R28, R2 ;  /* 0x0000001c1c02722b */ /* 0x000fd00000000002 */
[----:B------:R-:W-:-:S08]  /*8bb0*/  DFMA R2, R30, R30, R2 ;  /* 0x0000001e1e02722b */ /* 0x000fd00000000002 */
[----:B------:R-:W-:-:S08]  /*8bc0*/  DFMA R2, R32, R32, R2 ;  /* 0x000000202002722b */ /* 0x000fd00000000002 */
[----:B------:R-:W-:-:S11]  /*8bd0*/  DFMA R2, R34, R34, R2 ;  /* 0x000000222202722b */ /* 0x000fd60000000002 */
.L_x_123:
[----:B------:R-:W-:Y:S05]  /*8be0*/  @!P1 BRA `(.L_x_120) ;  /* 0x0000000000749947 */ /* 0x000fea0003800000 */
[----:B------:R-:W-:Y:S02]  /*8bf0*/  ISETP.GE.U32.AND P0, PT, R13, 0x3, PT ;  /* 0x000000030d00780c */ /* 0x000fe40003f06070 */
[----:B------:R-:W-:-:S04]  /*8c00*/  LOP3.LUT R25, R24, 0x3, RZ, 0xc0, !PT ;  /* 0x0000000318197812 */ /* 0x000fc800078ec0ff */
[----:B------:R-:W-:-:S07]  /*8c10*/  ISETP.NE.AND P1, PT, R25, RZ, PT ;  /* 0x000000ff1900720c */ /* 0x000fce0003f25270 */
[----:B------:R-:W-:Y:S06]  /*8c20*/  @!P0 BRA `(.L_x_124) ;  /* 0x0000000000308947 */ /* 0x000fec0003800000 */
[----:B------:R-:W0:Y:S01]  /*8c30*/  LDC.64 R16, c[0x0][0x3a8] ;  /* 0x0000ea00ff107b82 */ /* 0x000e220000000a00 */
[----:B------:R-:W-:-:S04]  /*8c40*/  IMAD R15, R11, R4, UR5 ;  /* 0x000000050b0f7e24 */ /* 0x000fc8000f8e0204 */
[----:B0-----:R-:W-:-:S05]  /*8c50*/  IMAD.WIDE R16, R15, 0x8, R16 ;  /* 0x000000080f107825 */ /* 0x001fca00078e0210 */
[----:B------:R-:W2:Y:S04]  /*8c60*/  LDG.E.64 R18, desc[UR8][R16.64] ;  /* 0x0000000810127981 */ /* 0x000ea8000c1e1b00 */
[----:B------:R-:W3:Y:S04]  /*8c70*/  LDG.E.64 R20, desc[UR8][R16.64+0x8] ;  /* 0x0000080810147981 */ /* 0x000ee8000c1e1b00 */
[----:B------:R-:W4:Y:S04]  /*8c80*/  LDG.E.64 R22, desc[UR8][R16.64+0x10] ;  /* 0x0000100810167981 */ /* 0x000f28000c1e1b00 */
[----:B------:R-:W5:Y:S01]  /*8c90*/  LDG.E.64 R26, desc[UR8][R16.64+0x18] ;  /* 0x00001808101a7981 */ /* 0x000f62000c1e1b00 */
[----:B------:R-:W-:Y:S01]  /*8ca0*/  UIADD3 UR5, UPT, UPT, UR5, 0x4, URZ ;  /* 0x0000000405057890 */ /* 0x000fe2000fffe0ff */
[----:B--2---:R-:W-:-:S08]  /*8cb0*/  DFMA R2, R18, R18, R2 ;  /* 0x000000121202722b */ /* 0x004fd00000000002 */
[----:B---3--:R-:W-:-:S08]  /*8cc0*/  DFMA R2, R20, R20, R2 ;  /* 0x000000141402722b */ /* 0x008fd00000000002 */
[----:B----4-:R-:W-:-:S08]  /*8cd0*/  DFMA R2, R22, R22, R2 ;  /* 0x000000161602722b */ /* 0x010fd00000000002 */
[----:B-----5:R-:W-:-:S11]  /*8ce0*/  DFMA R2, R26, R26, R2 ;  /* 0x0000001a1a02722b */ /* 0x020fd60000000002 */
.L_x_124:
[----:B------:R-:W-:Y:S05]  /*8cf0*/  @!P1 BRA `(.L_x_120) ;  /* 0x0000000000309947 */ /* 0x000fea0003800000 */
[----:B------:R-:W0:Y:S01]  /*8d00*/  LDC.64 R20, c[0x0][0x3a8] ;  /* 0x0000ea00ff147b82 */ /* 0x000e220000000a00 */
[----:B------:R-:W-:-:S04]  /*8d10*/  IMAD R11, R11, R4, UR5 ;  /* 0x000000050b0b7e24 */ /* 0x000fc8000f8e0204 */
[----:B0-----:R-:W-:-:S05]  /*8d20*/  IMAD.WIDE R20, R11, 0x8, R20 ;  /* 0x000000080b147825 */ /* 0x001fca00078e0214 */
[----:B------:R-:W2:Y:S01]  /*8d30*/  LDG.E.64 R16, desc[UR8][R20.64] ;  /* 0x0000000814107981 */ /* 0x000ea2000c1e1b00 */
[----:B------:R-:W-:Y:S01]  /*8d40*/  ISETP.NE.AND P0, PT, R25, 0x1, PT ;  /* 0x000000011900780c */ /* 0x000fe20003f05270 */
[----:B--2---:R-:W-:-:S12]  /*8d50*/  DFMA R2, R16, R16, R2 ;  /* 0x000000101002722b */ /* 0x004fd80000000002 */
[----:B------:R-:W-:Y:S05]  /*8d60*/  @!P0 BRA `(.L_x_120) ;  /* 0x0000000000148947 */ /* 0x000fea0003800000 */
[----:B------:R-:W-:Y:S01]  /*8d70*/  ISETP.NE.AND P0, PT, R25, 0x2, PT ;  /* 0x000000021900780c */ /* 0x000fe20003f05270 */
[----:B------:R-:W2:-:S12]  /*8d80*/  LDG.E.64 R16, desc[UR8][R20.64+0x8] ;  /* 0x0000080814107981 */ /* 0x000e98000c1e1b00 */
[----:B------:R-:W3:Y:S01]  /*8d90*/  @P0 LDG.E.64 R18, desc[UR8][R20.64+0x10] ;  /* 0x0000100814120981 */ /* 0x000ee2000c1e1b00 */
[----:B--2---:R-:W-:-:S08]  /*8da0*/  DFMA R2, R16, R16, R2 ;  /* 0x000000101002722b */ /* 0x004fd00000000002 */
[----:B---3--:R-:W-:-:S11]  /*8db0*/  @P0 DFMA R2, R18, R18, R2 ;  /* 0x000000121202022b */ /* 0x008fd60000000002 */
.L_x_120:
[----:B------:R-:W0:Y:S01]  /*8dc0*/  LDC.64 R16, c[0x0][0x3a8] ;  /* 0x0000ea00ff107b82 */ /* 0x000e220000000a00 */
[----:B------:R-:W-:-:S05]  /*8dd0*/  IMAD R15, R4, UR4, R9 ;  /* 0x00000004040f7c24 */ /* 0x000fca000f8e0209 */
[----:B------:R-:W-:-:S05]  /*8de0*/  IADD3 R11, PT, PT, R15, UR4, RZ ;  /* 0x000000040f0b7c10 */ /* 0x000fca000fffe0ff */
[----:B0-----:R-:W-:-:S05]  /*8df0*/  IMAD.WIDE R16, R11, 0x8, R16 ;  /* 0x000000080b107825 */ /* 0x001fca00078e0210 */
[----:B------:R-:W2:Y:S01]  /*8e00*/  LDG.E.64 R18, desc[UR8][R16.64] ;  /* 0x0000000810127981 */ /* 0x000ea2000c1e1b00 */
[----:B------:R-:W-:Y:S01]  /*8e10*/  BSSY.RECONVERGENT B0, `(.L_x_125) ;  /* 0x000001b000007945 */ /* 0x000fe20003800200 */
[----:B--2---:R-:W-:Y:S01]  /*8e20*/  DADD R22, R18, -R2 ;  /* 0x0000000012167229 */ /* 0x004fe20000000802 */
[----:B------:R-:W-:Y:S01]  /*8e30*/  MOV R18, 0x0 ;  /* 0x0000000000127802 */ /* 0x000fe20000000f00 */
[----:B------:R-:W-:-:S04]  /*8e40*/  IMAD.MOV.U32 R19, RZ, RZ, 0x3fd80000 ;  /* 0x3fd80000ff137424 */ /* 0x000fc800078e00ff */
[----:B------:R-:W0:Y:S04]  /*8e50*/  MUFU.RSQ64H R27, R23 ;  /* 0x00000017001b7308 */ /* 0x000e280000001c00 */
[----:B------:R-:W-:-:S05]  /*8e60*/  VIADD R26, R23, 0xfcb00000 ;  /* 0xfcb00000171a7836 */ /* 0x000fca0000000000 */
[----:B------:R-:W-:Y:S01]  /*8e70*/  ISETP.GE.U32.AND P0, PT, R26, 0x7ca00000, PT ;  /* 0x7ca000001a00780c */ /* 0x000fe20003f06070 */
[----:B0-----:R-:W-:-:S08]  /*8e80*/  DMUL R2, R26, R26 ;  /* 0x0000001a1a027228 */ /* 0x001fd00000000000 */
[----:B------:R-:W-:-:S08]  /*8e90*/  DFMA R2, R22, -R2, 1 ;  /* 0x3ff000001602742b */ /* 0x000fd00000000802 */
        /* <DEDUP_REMOVED lines=13> */
[----:B------:R-:W-:Y:S02]  /*8f70*/  MOV R3, R29 ;  /* 0x0000001d00037202 */ /* 0x000fe40000000f00 */
[----:B------:R-:W-:-:S07]  /*8f80*/  MOV R4, 0x8fa0 ;  /* 0x00008fa000047802 */ /* 0x000fce0000000f00 */
[----:B-1----:R-:W-:Y:S05]  /*8f90*/  CALL.REL.NOINC `($__internal_2_$__cuda_sm20_dsqrt_rn_f64_mediumpath_v1) ;  /* 0x000000d000f87944 */ /* 0x002fea0003c00000 */
[----:B------:R-:W-:Y:S01]  /*8fa0*/  IMAD.MOV.U32 R2, RZ, RZ, R18 ;  /* 0x000000ffff027224 */ /* 0x000fe200078e0012 */
[----:B------:R-:W-:-:S07]  /*8fb0*/  MOV R3, R19 ;  /* 0x0000001300037202 */ /* 0x000fce0000000f00 */
.L_x_126:
[----:B-1----:R-:W-:Y:S05]  /*8fc0*/  BSYNC.RECONVERGENT B0 ;  /* 0x0000000000007941 */ /* 0x002fea0003800200 */
.L_x_125:
[----:B------:R-:W0:Y:S01]  /*8fd0*/  LDCU UR5, c[0x0][0x418] ;  /* 0x00008300ff0577ac */ /* 0x000e220008000800 */
[----:B------:R1:W-:Y:S01]  /*8fe0*/  STG.E.64 desc[UR8][R16.64], R2 ;  /* 0x0000000210007986 */ /* 0x0003e2000c101b08 */
[----:B------:R-:W-:-:S04]  /*8ff0*/  UIADD3 UR4, UPT, UPT, UR4, 0x1, URZ ;  /* 0x0000000104047890 */ /* 0x000fc8000fffe0ff */
[----:B0-----:R-:W-:-:S09]  /*9000*/  UISETP.GE.AND UP0, UPT, UR4, UR5, UPT ;  /* 0x000000050400728c */ /* 0x001fd2000bf06270 */
[----:B-1----:R-:W-:Y:S05]  /*9010*/  BRA.U UP0, `(.L_x_127) ;  /* 0x00000021009c7547 */ /* 0x002fea000b800000 */
[----:B------:R-:W-:Y:S02]  /*9020*/  UISETP.NE.AND UP0, UPT, UR7, URZ, UPT ;  /* 0x000000ff0700728c */ /* 0x000fe4000bf05270 */
[----:B------:R-:W-:-:S07]  /*9030*/  VIADD R11, R9, UR7 ;  /* 0x00000007090b7c36 */ /* 0x000fce0008000000 */
[----:B------:R-:W-:Y:S05]  /*9040*/  BRA.U !UP0, `(.L_x_128) ;  /* 0x0000000908b07547 */ /* 0x000fea000b800000 */
[----:B------:R-:W-:Y:S01]  /*9050*/  LOP3.LUT R10, R24, 0x3, RZ, 0xc0, !PT ;  /* 0x00000003180a7812 */ /* 0x000fe200078ec0ff */
[----:B------:R-:W-:Y:S01]  /*9060*/  ULOP3.LUT UR10, UR7, 0x7ffffff0, URZ, 0xc0, !UPT ;  /* 0x7ffffff0070a7892 */ /* 0x000fe2000f8ec0ff */
[----:B------:R-:W-:-:S11]  /*9070*/  UMOV UR6, UR4 ;  /* 0x0000000400067c82 */ /* 0x000fd60008000000 */
.L_x_136:
[----:B0-----:R-:W0:Y:S01]  /*9080*/  LDC R2, c[0x0][0x418] ;  /* 0x00010600ff027b82 */ /* 0x001e220000000800 */
[----:B------:R-:W-:Y:S01]  /*9090*/  UISETP.GE.U32.AND UP0, UPT, UR7, 0x10, UPT ;  /* 0x000000100700788c */ /* 0x000fe2000bf06070 */
[----:B------:R-:W-:Y:S01]  /*90a0*/  CS2R R30, SRZ ;  /* 0x00000000001e7805 */ /* 0x000fe2000001ff00 */
[----:B------:R-:W-:Y:S01]  /*90b0*/  UMOV UR5, URZ ;  /* 0x000000ff00057c82 */ /* 0x000fe20008000000 */
[----:B0-----:R-:W-:Y:S01]  /*90c0*/  IMAD R4, R2, UR6, R9 ;  /* 0x0000000602047c24 */ /* 0x001fe2000f8e0209 */
[----:B------:R-:W-:-:S06]  /*90d0*/  UIADD3 UR6, UPT, UPT, UR6, 0x1, URZ ;  /* 0x0000000106067890 */ /* 0x000fcc000fffe0ff */
[----:B------:R-:W-:Y:S01]  /*90e0*/  ISETP.NE.AND P1, PT, R2, UR6, PT ;  /* 0x0000000602007c0c */ /* 0x000fe2000bf25270 */
[----:B------:R-:W-:-:S12]  /*90f0*/  BRA.U !UP0, `(.L_x_129) ;  /* 0x0000000108ec7547 */ /* 0x000fd8000b800000 */
[----:B------:R-:W-:Y:S01]  /*9100*/  CS2R R30, SRZ ;  /* 0x00000000001e7805 */ /* 0x000fe2000001ff00 */
[----:B------:R-:W-:-:S06]  /*9110*/  UMOV UR5, URZ ;  /* 0x000000ff00057c82 */ /* 0x000fcc0008000000 */
.L_x_130:
[----:B------:R-:W0:Y:S01]  /*9120*/  LDC.64 R58, c[0x0][0x3a8] ;  /* 0x0000ea00ff3a7b82 */ /* 0x000e220000000a00 */
[----:B------:R-:W-:Y:S01]  /*9130*/  IADD3 R61, PT, PT, R15, UR5, RZ ;  /* 0x000000050f3d7c10 */ /* 0x000fe2000fffe0ff */
[----:B------:R-:W-:-:S04]  /*9140*/  VIADD R3, R4, UR5 ;  /* 0x0000000504037c36 */ /* 0x000fc80008000000 */
        /* <DEDUP_REMOVED lines=22> */
[----:B--2---:R-:W-:-:S03]  /*92b0*/  DFMA R30, R26, R24, R30 ;  /* 0x000000181a1e722b */ /* 0x004fc6000000001e */
[----:B------:R-:W2:Y:S04]  /*92c0*/  LDG.E.64 R24, desc[UR8][R60.64+0x48] ;  /* 0x000048083c187981 */ /* 0x000ea8000c1e1b00 */
[----:B------:R-:W2:Y:S01]  /*92d0*/  LDG.E.64 R26, desc[UR8][R58.64+0x48] ;  /* 0x000048083a1a7981 */ /* 0x000ea2000c1e1b00 */
[----:B---3--:R-:W-:-:S03]  /*92e0*/  DFMA R34, R28, R34, R30 ;  /* 0x000000221c22722b */ /* 0x008fc6000000001e */
[----:B------:R-:W3:Y:S04]  /*92f0*/  LDG.E.64 R28, desc[UR8][R60.64+0x50] ;  /* 0x000050083c1c7981 */ /* 0x000ee8000c1e1b00 */
[----:B------:R-:W3:Y:S01]  /*9300*/  LDG.E.64 R30, desc[UR8][R58.64+0x50] ;  /* 0x000050083a1e7981 */ /* 0x000ee2000c1e1b00 */
[----:B----4-:R-:W-:-:S03]  /*9310*/  DFMA R38, R32, R38, R34 ;  /* 0x000000262026722b */ /* 0x010fc60000000022 */
[----:B------:R-:W4:Y:S04]  /*9320*/  LDG.E.64 R32, desc[UR8][R60.64+0x58] ;  /* 0x000058083c207981 */ /* 0x000f28000c1e1b00 */
[----:B------:R-:W4:Y:S01]  /*9330*/  LDG.E.64 R34, desc[UR8][R58.64+0x58] ;  /* 0x000058083a227981 */ /* 0x000f22000c1e1b00 */
[----:B-----5:R-:W-:-:S03]  /*9340*/  DFMA R42, R36, R42, R38 ;  /* 0x0000002a242a722b */ /* 0x020fc60000000026 */
[----:B------:R-:W5:Y:S04]  /*9350*/  LDG.E.64 R36, desc[UR8][R60.64+0x60] ;  /* 0x000060083c247981 */ /* 0x000f68000c1e1b00 */
[----:B------:R-:W5:Y:S01]  /*9360*/  LDG.E.64 R38, desc[UR8][R58.64+0x60] ;  /* 0x000060083a267981 */ /* 0x000f62000c1e1b00 */
[----:B------:R-:W-:-:S03]  /*9370*/  DFMA R46, R40, R46, R42 ;  /* 0x0000002e282e722b */ /* 0x000fc6000000002a */
[----:B------:R-:W5:Y:S04]  /*9380*/  LDG.E.64 R40, desc[UR8][R60.64+0x68] ;  /* 0x000068083c287981 */ /* 0x000f68000c1e1b00 */
[----:B------:R-:W5:Y:S01]  /*9390*/  LDG.E.64 R42, desc[UR8][R58.64+0x68] ;  /* 0x000068083a2a7981 */ /* 0x000f62000c1e1b00 */
[----:B------:R-:W-:-:S03]  /*93a0*/  DFMA R56, R44, R56, R46 ;  /* 0x000000382c38722b */ /* 0x000fc6000000002e */
[----:B------:R-:W5:Y:S04]  /*93b0*/  LDG.E.64 R44, desc[UR8][R60.64+0x70] ;  /* 0x000070083c2c7981 */ /* 0x000f68000c1e1b00 */
[----:B------:R-:W5:Y:S01]  /*93c0*/  LDG.E.64 R46, desc[UR8][R58.64+0x70] ;  /* 0x000070083a2e7981 */ /* 0x000f62000c1e1b00 */
[----:B------:R-:W-:-:S08]  /*93d0*/  DFMA R52, R54, R52, R56 ;  /* 0x000000343634722b */ /* 0x000fd00000000038 */
[----:B------:R-:W-:-:S08]  /*93e0*/  DFMA R2, R2, R18, R52 ;  /* 0x000000120202722b */ /* 0x000fd00000000034 */
[----:B------:R-:W-:Y:S01]  /*93f0*/  DFMA R2, R20, R22, R2 ;  /* 0x000000161402722b */ /* 0x000fe20000000002 */
[----:B------:R-:W-:-:S04]  /*9400*/  UIADD3 UR5, UPT, UPT, UR5, 0x10, URZ ;  /* 0x0000001005057890 */ /* 0x000fc8000fffe0ff */
[----:B------:R-:W-:-:S03]  /*9410*/  UISETP.NE.AND UP0, UPT, UR5, UR10, UPT ;  /* 0x0000000a0500728c */ /* 0x000fc6000bf05270 */
[----:B--2---:R-:W-:-:S08]  /*9420*/  DFMA R2, R24, R26, R2 ;  /* 0x0000001a1802722b */ /* 0x004fd00000000002 */
[----:B---3--:R-:W-:-:S08]  /*9430*/  DFMA R2, R28, R30, R2 ;  /* 0x0000001e1c02722b */ /* 0x008fd00000000002 */
[----:B----4-:R-:W-:-:S08]  /*9440*/  DFMA R2, R32, R34, R2 ;  /* 0x000000222002722b */ /* 0x010fd00000000002 */
[----:B-----5:R-:W-:-:S08]  /*9450*/  DFMA R2, R36, R38, R2 ;  /* 0x000000262402722b */ /* 0x020fd00000000002 */
[----:B------:R-:W-:-:S08]  /*9460*/  DFMA R2, R40, R42, R2 ;  /* 0x0000002a2802722b */ /* 0x000fd00000000002 */
[----:B------:R-:W-:-:S08]  /*9470*/  DFMA R2, R44, R46, R2 ;  /* 0x0000002e2c02722b */ /* 0x000fd00000000002 */
[----:B------:R-:W-:Y:S01]  /*9480*/  DFMA R30, R48, R50, R2 ;  /* 0x00000032301e722b */ /* 0x000fe20000000002 */
[----:B------:R-:W-:Y:S10]  /*9490*/  BRA.U UP0, `(.L_x_130) ;  /* 0xfffffffd00207547 */ /* 0x000ff4000b83ffff */
[----:B------:R-:W-:-:S05]  /*94a0*/  UMOV UR5, UR10 ;  /* 0x0000000a00057c82 */ /* 0x000fca0008000000 */
.L_x_129:
[----:B------:R-:W-:-:S09]  /*94b0*/  ULOP3.LUT UP0, URZ, UR7, 0xf, URZ, 0xc0, !UPT ;  /* 0x0000000f07ff7892 */ /* 0x000fd2000f80c0ff */
[----:B------:R-:W-:Y:S05]  /*94c0*/  BRA.U !UP0, `(.L_x_131) ;  /* 0x0000000508247547 */ /* 0x000fea000b800000 */
[----:B------:R-:W-:Y:S02]  /*94d0*/  ISETP.GE.U32.AND P0, PT, R14, 0x7, PT ;  /* 0x000000070e00780c */ /* 0x000fe40003f06070 */
[----:B------:R-:W-:-:S11]  /*94e0*/  LOP3.LUT P2, RZ, R12, 0x7, RZ, 0xc0, !PT ;  /* 0x000000070cff7812 */ /* 0x000fd6000784c0ff */
[----:B------:R-:W-:Y:S05]  /*94f0*/  @!P0 BRA `(.L_x_132) ;  /* 0x0000000000788947 */ /* 0x000fea0003800000 */
        /* <DEDUP_REMOVED lines=30> */
.L_x_132:
[----:B------:R-:W-:Y:S05]  /*96e0*/  @!P2 BRA `(.L_x_131) ;  /* 0x00000000009ca947 */ /* 0x000fea0003800000 */
[----:B------:R-:W-:Y:S02]  /*96f0*/  ISETP.GE.U32.AND P2, PT, R13, 0x3, PT ;  /* 0x000000030d00780c */ /* 0x000fe40003f46070 */
[----:B------:R-:W-:-:S11]  /*9700*/  ISETP.NE.AND P0, PT, R10, RZ, PT ;  /* 0x000000ff0a00720c */ /* 0x000fd60003f05270 */
[----:B------:R-:W-:Y:S05]  /*9710*/  @!P2 BRA `(.L_x_133) ;  /* 0x000000000048a947 */ /* 0x000fea0003800000 */
        /* <DEDUP_REMOVED lines=13> */
[----:B------:R-:W-:Y:S01]  /*97f0*/  UIADD3 UR5, UPT, UPT, UR5, 0x4, URZ ;  /* 0x0000000405057890 */ /* 0x000fe2000fffe0ff */
[----:B---3--:R-:W-:-:S08]  /*9800*/  DFMA R2, R2, R22, R30 ;  /* 0x000000160202722b */ /* 0x008fd0000000001e */
[----:B--2---:R-:W-:-:S08]  /*9810*/  DFMA R2, R24, R26, R2 ;  /* 0x0000001a1802722b */ /* 0x004fd00000000002 */
[----:B----4-:R-:W-:-:S08]  /*9820*/  DFMA R2, R28, R32, R2 ;  /* 0x000000201c02722b */ /* 0x010fd00000000002 */
[----:B-----5:R-:W-:-:S11]  /*9830*/  DFMA R30, R34, R36, R2 ;  /* 0x00000024221e722b */ /* 0x020fd60000000002 */
.L_x_133:
[----:B------:R-:W-:Y:S05]  /*9840*/  @!P0 BRA `(.L_x_131) ;  /* 0x0000000000448947 */ /* 0x000fea0003800000 */
[----:B------:R-:W0:Y:S01]  /*9850*/  LDC.64 R26, c[0x0][0x3a8] ;  /* 0x0000ea00ff1a7b82 */ /* 0x000e220000000a00 */
[----:B------:R-:W-:Y:S01]  /*9860*/  IADD3 R25, PT, PT, R15, UR5, RZ ;  /* 0x000000050f197c10 */ /* 0x000fe2000fffe0ff */
[----:B------:R-:W-:-:S04]  /*9870*/  VIADD R3, R4, UR5 ;  /* 0x0000000504037c36 */ /* 0x000fc80008000000 */
[----:B0-----:R-:W-:-:S04]  /*9880*/  IMAD.WIDE R24, R25, 0x8, R26 ;  /* 0x0000000819187825 */ /* 0x001fc800078e021a */
[----:B------:R-:W-:Y:S02]  /*9890*/  IMAD.WIDE R26, R3, 0x8, R26 ;  /* 0x00000008031a7825 */ /* 0x000fe400078e021a */
[----:B------:R-:W2:Y:S04]  /*98a0*/  LDG.E.64 R2, desc[UR8][R24.64] ;  /* 0x0000000818027981 */ /* 0x000ea8000c1e1b00 */
[----:B------:R-:W2:Y:S01]  /*98b0*/  LDG.E.64 R18, desc[UR8][R26.64] ;  /* 0x000000081a127981 */ /* 0x000ea2000c1e1b00 */
[----:B------:R-:W-:Y:S01]  /*98c0*/  ISETP.NE.AND P0, PT, R10, 0x1, PT ;  /* 0x000000010a00780c */ /* 0x000fe20003f05270 */
[----:B--2---:R-:W-:-:S12]  /*98d0*/  DFMA R30, R2, R18, R30 ;  /* 0x00000012021e722b */ /* 0x004fd8000000001e */
[----:B------:R-:W-:Y:S05]  /*98e0*/  @!P0 BRA `(.L_x_131) ;  /* 0x00000000001c8947 */ /* 0x000fea0003800000 */
[----:B------:R-:W-:Y:S01]  /*98f0*/  ISETP.NE.AND P0, PT, R10, 0x2, PT ;  /* 0x000000020a00780c */ /* 0x000fe20003f05270 */
[----:B------:R-:W2:Y:S04]  /*9900*/  LDG.E.64 R2, desc[UR8][R24.64+0x8] ;  /* 0x0000080818027981 */ /* 0x000ea8000c1e1b00 */
[----:B------:R-:W2:Y:S08]  /*9910*/  LDG.E.64 R18, desc[UR8][R26.64+0x8] ;  /* 0x000008081a127981 */ /* 0x000eb0000c1e1b00 */
[----:B------:R-:W3:Y:S04]  /*9920*/  @P0 LDG.E.64 R20, desc[UR8][R24.64+0x10] ;  /* 0x0000100818140981 */ /* 0x000ee8000c1e1b00 */
[----:B------:R-:W3:Y:S01]  /*9930*/  @P0 LDG.E.64 R22, desc[UR8][R26.64+0x10] ;  /* 0x000010081a160981 */ /* 0x000ee2000c1e1b00 */
[----:B--2---:R-:W-:-:S08]  /*9940*/  DFMA R30, R2, R18, R30 ;  /* 0x00000012021e722b */ /* 0x004fd0000000001e */
[----:B---3--:R-:W-:-:S11]  /*9950*/  @P0 DFMA R30, R20, R22, R30 ;  /* 0x00000016141e022b */ /* 0x008fd6000000001e */
.L_x_131:
[----:B------:R-:W2:Y:S01]  /*9960*/  LDG.E.64 R26, desc[UR8][R16.64] ;  /* 0x00000008101a7981 */ /* 0x000ea2000c1e1b00 */
[----:B------:R-:W0:Y:S01]  /*9970*/  LDC.64 R18, c[0x0][0x3a8] ;  /* 0x0000ea00ff127b82 */ /* 0x000e220000000a00 */
[----:B------:R-:W-:-:S05]  /*9980*/  IADD3 R3, PT, PT, R4, UR7, RZ ;  /* 0x0000000704037c10 */ /* 0x000fca000fffe0ff */
[----:B0-----:R-:W-:-:S05]  /*9990*/  IMAD.WIDE R18, R3, 0x8, R18 ;  /* 0x0000000803127825 */ /* 0x001fca00078e0212 */
[----:B------:R-:W3:Y:S01]  /*99a0*/  LDG.E.64 R2, desc[UR8][R18.64] ;  /* 0x0000000812027981 */ /* 0x000ee2000c1e1b00 */
[----:B------:R-:W-:Y:S01]  /*99b0*/  IMAD.MOV.U32 R20, RZ, RZ, 0x1 ;  /* 0x00000001ff147424 */ /* 0x000fe200078e00ff */
[----:B------:R-:W-:Y:S01]  /*99c0*/  BSSY.RECONVERGENT B1, `(.L_x_134) ;  /* 0x0000011000017945 */ /* 0x000fe20003800200 */
[----:B--2---:R-:W0:Y:S04]  /*99d0*/  MUFU.RCP64H R21, R27 ;  /* 0x0000001b00157308 */ /* 0x004e280000001800 */
[----:B0-----:R-:W-:-:S08]  /*99e0*/  DFMA R22, -R26, R20, 1 ;  /* 0x3ff000001a16742b */ /* 0x001fd00000000114 */
[----:B------:R-:W-:Y:S02]  /*99f0*/  DFMA R22, R22, R22, R22 ;  /* 0x000000161616722b */ /* 0x000fe40000000016 */
[----:B---3--:R-:W-:-:S06]  /*9a00*/  DADD R28, R2, -R30 ;  /* 0x00000000021c7229 */ /* 0x008fcc000000081e */
[----:B------:R-:W-:-:S04]  /*9a10*/  DFMA R22, R20, R22, R20 ;  /* 0x000000161416722b */ /* 0x000fc80000000014 */
[----:B------:R-:W-:-:S04]  /*9a20*/  FSETP.GEU.AND P2, PT, |R29|, 6.5827683646048100446e-37, PT ;  /* 0x036000001d00780b */ /* 0x000fc80003f4e200 */
[----:B------:R-:W-:-:S08]  /*9a30*/  DFMA R20, -R26, R22, 1 ;  /* 0x3ff000001a14742b */ /* 0x000fd00000000116 */
[----:B------:R-:W-:-:S08]  /*9a40*/  DFMA R20, R22, R20, R22 ;  /* 0x000000141614722b */ /* 0x000fd00000000016 */
[----:B------:R-:W-:-:S08]  /*9a50*/  DMUL R32, R28, R20 ;  /* 0x000000141c207228 */ /* 0x000fd00000000000 */
[----:B------:R-:W-:-:S08]  /*9a60*/  DFMA R2, -R26, R32, R28 ;  /* 0x000000201a02722b */ /* 0x000fd0000000011c */
[----:B------:R-:W-:-:S10]  /*9a70*/  DFMA R32, R20, R2, R32 ;  /* 0x000000021420722b */ /* 0x000fd40000000020 */
[----:B------:R-:W-:-:S05]  /*9a80*/  FFMA R2, RZ, R27, R33 ;  /* 0x0000001bff027223 */ /* 0x000fca0000000021 */
[----:B------:R-:W-:-:S13]  /*9a90*/  FSETP.GT.AND P0, PT, |R2|, 1.469367938527859385e-39, PT ;  /* 0x001000000200780b */ /* 0x000fda0003f04200 */
[----:B------:R-:W-:Y:S05]  /*9aa0*/  @P0 BRA P2, `(.L_x_135) ;  /* 0x0000000000080947 */ /* 0x000fea0001000000 */
[----:B------:R-:W-:-:S07]  /*9ab0*/  MOV R2, 0x9ad0 ;  /* 0x00009ad000027802 */ /* 0x000fce0000000f00 */
[----:B------:R-:W-:Y:S05]  /*9ac0*/  CALL.REL.NOINC `($__internal_1_$__cuda_sm20_div_rn_f64_full) ;  /* 0x000000c000c47944 */ /* 0x000fea0003c00000 */
.L_x_135:
[----:B------:R-:W-:Y:S05]  /*9ad0*/  BSYNC.RECONVERGENT B1 ;  /* 0x0000000000017941 */ /* 0x000fea0003800200 */
.L_x_134:
[----:B------:R0:W-:Y:S01]  /*9ae0*/  STG.E.64 desc[UR8][R18.64], R32 ;  /* 0x0000002012007986 */ /* 0x0001e2000c101b08 */
[----:B------:R-:W-:Y:S05]  /*9af0*/  @P1 BRA `(.L_x_136) ;  /* 0xfffffff400601947 */ /* 0x000fea000383ffff */
[----:B------:R-:W-:Y:S05]  /*9b00*/  BRA `(.L_x_127) ;  /* 0x0000001400e07947 */ /* 0x000fea0003800000 */
.L_x_128:
[----:B------:R-:W-:-:S04]  /*9b10*/  UIADD3 UR5, UPT, UPT, -UR7, -0x2, UR5 ;  /* 0xfffffffe07057890 */ /* 0x000fc8000fffe105 */
[----:B------:R-:W-:-:S03]  /*9b20*/  UISETP.GE.U32.AND UP0, UPT, UR5, 0x7, UPT ;  /* 0x000000070500788c */ /* 0x000fc6000bf06070 */
[----:B------:R-:W-:-:S06]  /*9b30*/  UMOV UR5, 0x1 ;  /* 0x0000000100057882 */ /* 0x000fcc0000000000 */
[----:B------:R-:W-:Y:S05]  /*9b40*/  BRA.U !UP0, `(.L_x_137) ;  /* 0x0000000908e47547 */ /* 0x000fea000b800000 */
[----:B------:R-:W0:Y:S01]  /*9b50*/  LDC R14, c[0x0][0x418] ;  /* 0x00010600ff0e7b82 */ /* 0x000e220000000800 */
[----:B------:R-:W-:Y:S01]  /*9b60*/  LOP3.LUT R12, R10, 0xfffffff8, RZ, 0xc0, !PT ;  /* 0xfffffff80a0c7812 */ /* 0x000fe200078ec0ff */
[----:B------:R-:W-:-:S06]  /*9b70*/  UMOV UR5, 0x1 ;  /* 0x0000000100057882 */ /* 0x000fcc0000000000 */
[----:B------:R-:W1:Y:S02]  /*9b80*/  LDC.64 R18, c[0x0][0x3a8] ;  /* 0x0000ea00ff127b82 */ /* 0x000e640000000a00 */
.L_x_154:
[----:B------:R-:W2:Y:S01]  /*9b90*/  LDG.E.64 R26, desc[UR8][R16.64] ;  /* 0x00000008101a7981 */ /* 0x000ea2000c1e1b00 */
[----:B0-----:R-:W-:-:S04]  /*9ba0*/  IMAD R23, R14, UR5, R11 ;  /* 0x000000050e177c24 */ /* 0x001fc8000f8e020b */
[----:B-1----:R-:W-:-:S05]  /*9bb0*/  IMAD.WIDE R22, R23, 0x8, R18 ;  /* 0x0000000817167825 */ /* 0x002fca00078e0212 */
[----:B------:R-:W3:Y:S01]  /*9bc0*/  LDG.E.64 R28, desc[UR8][R22.64] ;  /* 0x00000008161c7981 */ /* 0x000ee2000c1e1b00 */
[----:B------:R-:W-:Y:S01]  /*9bd0*/  HFMA2 R2, -RZ, RZ, 0, 5.9604644775390625e-08 ;  /* 0x00000001ff027431 */ /* 0x000fe200000001ff */
[----:B------:R-:W-:Y:S01]  /*9be0*/  BSSY.RECONVERGENT B1, `(.L_x_138) ;  /* 0x0000010000017945 */ /* 0x000fe20003800200 */
[----:B--2---:R-:W0:Y:S01]  /*9bf0*/  MUFU.RCP64H R3, R27 ;  /* 0x0000001b00037308 */ /* 0x004e220000001800 */
[----:B---3--:R-:W-:-:S03]  /*9c00*/  FSETP.GEU.AND P1, PT, |R29|, 6.5827683646048100446e-37, PT ;  /* 0x036000001d00780b */ /* 0x008fc60003f2e200 */
[----:B0-----:R-:W-:-:S08]  /*9c10*/  DFMA R20, -R26, R2, 1 ;  /* 0x3ff000001a14742b */ /* 0x001fd00000000102 */
[----:B------:R-:W-:-:S08]  /*9c20*/  DFMA R20, R20, R20, R20 ;  /* 0x000000141414722b */ /* 0x000fd00000000014 */
[----:B------:R-:W-:-:S08]  /*9c30*/  DFMA R20, R2, R20, R2 ;  /* 0x000000140214722b */ /* 0x000fd00000000002 */
        /* <DEDUP_REMOVED lines=10> */
.L_x_139:
[----:B------:R-:W-:Y:S05]  /*9ce0*/  BSYNC.RECONVERGENT B1 ;  /* 0x0000000000017941 */ /* 0x000fea0003800200 */
.L_x_138:
[----:B------:R0:W-:Y:S04]  /*9cf0*/  STG.E.64 desc[UR8][R22.64], R32 ;  /* 0x0000002016007986 */ /* 0x0001e8000c101b08 */
[----:B------:R-:W2:Y:S01]  /*9d00*/  LDG.E.64 R26, desc[UR8][R16.64] ;  /* 0x00000008101a7981 */ /* 0x000ea2000c1e1b00 */
[----:B------:R-:W-:-:S05]  /*9d10*/  IMAD.WIDE.U32 R20, R14, 0x8, R22 ;  /* 0x000000080e147825 */ /* 0x000fca00078e0016 */
[----:B------:R-:W3:Y:S01]  /*9d20*/  LDG.E.64 R28, desc[UR8][R20.64] ;  /* 0x00000008141c7981 */ /* 0x000ee2000c1e1b00 */
[----:B------:R-:W-:Y:S01]  /*9d30*/  IMAD.MOV.U32 R2, RZ, RZ, 0x1 ;  /* 0x00000001ff027424 */ /* 0x000fe200078e00ff */
[----:B------:R-:W-:Y:S01]  /*9d40*/  BSSY.RECONVERGENT B1, `(.L_x_140) ;  /* 0x0000010000017945 */ /* 0x000fe20003800200 */
[----:B--2---:R-:W1:Y:S01]  /*9d50*/  MUFU.RCP64H R3, R27 ;  /* 0x0000001b00037308 */ /* 0x004e620000001800 */
[----:B---3--:R-:W-:-:S03]  /*9d60*/  FSETP.GEU.AND P1, PT, |R29|, 6.5827683646048100446e-37, PT ;  /* 0x036000001d00780b */ /* 0x008fc60003f2e200 */
[----:B-1----:R-:W-:-:S08]  /*9d70*/  DFMA R24, -R26, R2, 1 ;  /* 0x3ff000001a18742b */ /* 0x002fd00000000102 */
[----:B------:R-:W-:-:S08]  /*9d80*/  DFMA R24, R24, R24, R24 ;  /* 0x000000181818722b */ /* 0x000fd00000000018 */
[----:B------:R-:W-:-:S08]  /*9d90*/  DFMA R24, R2, R24, R2 ;  /* 0x000000180218722b */ /* 0x000fd00000000002 */
[----:B------:R-:W-:-:S08]  /*9da0*/  DFMA R2, -R26, R24, 1 ;  /* 0x3ff000001a02742b */ /* 0x000fd00000000118 */
[----:B------:R-:W-:-:S08]  /*9db0*/  DFMA R2, R24, R2, R24 ;  /* 0x000000021802722b */ /* 0x000fd00000000018 */
[----:B0-----:R-:W-:-:S08]  /*9dc0*/  DMUL R32, R28, R2 ;  /* 0x000000021c207228 */ /* 0x001fd00000000000 */
[----:B------:R-:W-:-:S08]  /*9dd0*/  DFMA R22, -R26, R32, R28 ;  /* 0x000000201a16722b */ /* 0x000fd0000000011c */
[----:B------:R-:W-:-:S10]  /*9de0*/  DFMA R32, R2, R22, R32 ;  /* 0x000000160220722b */ /* 0x000fd40000000020 */
[----:B------:R-:W-:-:S05]  /*9df0*/  FFMA R2, RZ, R27, R33 ;  /* 0x0000001bff027223 */ /* 0x000fca0000000021 */
[----:B------:R-:W-:-:S13]  /*9e00*/  FSETP.GT.AND P0, PT, |R2|, 1.469367938527859385e-39, PT ;  /* 0x001000000200780b */ /* 0x000fda0003f04200 */
[----:B------:R-:W-:Y:S05]  /*9e10*/  @P0 BRA P1, `(.L_x_141) ;  /* 0x0000000000080947 */ /* 0x000fea0000800000 */
[----:B------:R-:W-:-:S07]  /*9e20*/  MOV R2, 0x9e40 ;  /* 0x00009e4000027802 */ /* 0x000fce0000000f00 */
[----:B------:R-:W-:Y:S05]  /*9e30*/  CALL.REL.NOINC `($__internal_1_$__cuda_sm20_div_rn_f64_full) ;  /* 0x000000bc00e87944 */ /* 0x000fea0003c00000 */
.L_x_141:
[----:B------:R-:W-:Y:S05]  /*9e40*/  BSYNC.RECONVERGENT B1 ;  /* 0x0000000000017941 */ /* 0x000fea0003800200 */
.L_x_140:
[----:B------:R0:W-:Y:S04]  /*9e50*/  STG.E.64 desc[UR8][R20.64], R32 ;  /* 0x0000002014007986 */ /* 0x0001e8000c101b08 */
[----:B------:R-:W2:Y:S01]  /*9e60*/  LDG.E.64 R26, desc[UR8][R16.64] ;  /* 0x00000008101a7981 */ /* 0x000ea2000c1e1b00 */
[----:B------:R-:W-:-:S05]  /*9e70*/  IMAD.WIDE.U32 R22, R14, 0x8, R20 ;  /* 0x000000080e167825 */ /* 0x000fca00078e0014 */
[----:B------:R-:W3:Y:S01]  /*9e80*/  LDG.E.64 R28, desc[UR8][R22.64] ;  /* 0x00000008161c7981 */ /* 0x000ee2000c1e1b00 */
[----:B------:R-:W-:Y:S01]  /*9e90*/  MOV R2, 0x1 ;  /* 0x0000000100027802 */ /* 0x000fe20000000f00 */
        /* <DEDUP_REMOVED lines=16> */
.L_x_143:
[----:B------:R-:W-:Y:S05]  /*9fa0*/  BSYNC.RECONVERGENT B1 ;  /* 0x0000000000017941 */ /* 0x000fea0003800200 */
.L_x_142:
        /* <DEDUP_REMOVED lines=21> */
.L_x_145:
[----:B------:R-:W-:Y:S05]  /*a100*/  BSYNC.RECONVERGENT B1 ;  /* 0x0000000000017941 */ /* 0x000fea0003800200 */
.L_x_144:
        /* <DEDUP_REMOVED lines=21> */
.L_x_147:
[----:B------:R-:W-:Y:S05]  /*a260*/  BSYNC.RECONVERGENT B1 ;  /* 0x0000000000017941 */ /* 0x000fea0003800200 */
.L_x_146:
        /* <DEDUP_REMOVED lines=21> */
.L_x_149:
[----:B------:R-:W-:Y:S05]  /*a3c0*/  BSYNC.RECONVERGENT B1 ;  /* 0x0000000000017941 */ /* 0x000fea0003800200 */
.L_x_148:
        /* <DEDUP_REMOVED lines=21> */
.L_x_151:
[----:B------:R-:W-:Y:S05]  /*a520*/  BSYNC.RECONVERGENT B1 ;  /* 0x0000000000017941 */ /* 0x000fea0003800200 */
.L_x_150:
        /* <DEDUP_REMOVED lines=21> */
.L_x_153:
[----:B------:R-:W-:Y:S05]  /*a680*/  BSYNC.RECONVERGENT B1 ;  /* 0x0000000000017941 */ /* 0x000fea0003800200 */
.L_x_152:
[----:B------:R-:W-:Y:S01]  /*a690*/  UIADD3 UR6, UPT, UPT, UR5, 0x7, URZ ;  /* 0x0000000705067890 */ /* 0x000fe2000fffe0ff */
[----:B------:R2:W-:Y:S01]  /*a6a0*/  STG.E.64 desc[UR8][R20.64], R32 ;  /* 0x0000002014007986 */ /* 0x0005e2000c101b08 */
[----:B------:R-:W-:-:S04]  /*a6b0*/  UIADD3 UR5, UPT, UPT, UR5, 0x8, URZ ;  /* 0x0000000805057890 */ /* 0x000fc8000fffe0ff */
[----:B------:R-:W-:-:S13]  /*a6c0*/  ISETP.NE.AND P0, PT, R12, UR6, PT ;  /* 0x000000060c007c0c */ /* 0x000fda000bf05270 */
[----:B--2---:R-:W-:Y:S05]  /*a6d0*/  @P0 BRA `(.L_x_154) ;  /* 0xfffffff4002c0947 */ /* 0x004fea000383ffff */
.L_x_137:
[----:B------:R-:W-:-:S13]  /*a6e0*/  LOP3.LUT P0, RZ, R10, 0x7, RZ, 0xc0, !PT ;  /* 0x000000070aff7812 */ /* 0x000fda000780c0ff */
[----:B------:R-:W-:Y:S05]  /*a6f0*/  @!P0 BRA `(.L_x_127) ;  /* 0x0000000800e48947 */ /* 0x000fea0003800000 */
[----:B------:R-:W-:-:S04]  /*a700*/  LOP3.LUT R2, RZ, R7, RZ, 0x33, !PT ;  /* 0x00000007ff027212 */ /* 0x000fc800078e33ff */
[----:B------:R-:W-:-:S04]  /*a710*/  IADD3 R2, PT, PT, R2, UR11, RZ ;  /* 0x0000000b02027c10 */ /* 0x000fc8000fffe0ff */
[----:B------:R-:W-:-:S05]  /*a720*/  LOP3.LUT R10, R2, 0x7, RZ, 0xc0, !PT ;  /* 0x00000007020a7812 */ /* 0x000fca00078ec0ff */
[----:B------:R-:W-:-:S05]  /*a730*/  VIADD R2, R10, 0xffffffff ;  /* 0xffffffff0a027836 */ /* 0x000fca0000000000 */
[----:B------:R-:W-:-:S13]  /*a740*/  ISETP.GE.U32.AND P0, PT, R2, 0x3, PT ;  /* 0x000000030200780c */ /* 0x000fda0003f06070 */
[----:B------:R-:W-:Y:S05]  /*a750*/  @!P0 BRA `(.L_x_155) ;  /* 0x00000004007c8947 */ /* 0x000fea0003800000 */
[----:B------:R-:W2:Y:S01]  /*a760*/  LDG.E.64 R26, desc[UR8][R16.64] ;  /* 0x00000008101a7981 */ /* 0x000ea2000c1e1b00 */
[----:B------:R-:W0:Y:S08]  /*a770*/  LDC R2, c[0x0][0x418] ;  /* 0x00010600ff027b82 */ /* 0x000e300000000800 */
[----:B------:R-:W1:Y:S01]  /*a780*/  LDC.64 R14, c[0x0][0x3a8] ;  /* 0x0000ea00ff0e7b82 */ /* 0x000e620000000a00 */
[----:B0-----:R-:W-:-:S04]  /*a790*/  IMAD R3, R2, UR5, R11 ;  /* 0x0000000502037c24 */ /* 0x001fc8000f8e020b */
[----:B-1----:R-:W-:-:S05]  /*a7a0*/  IMAD.WIDE R14, R3, 0x8, R14 ;  /* 0x00000008030e7825 */ /* 0x002fca00078e020e */
[----:B------:R-:W3:Y:S01]  /*a7b0*/  LDG.E.64 R28, desc[UR8][R14.64] ;  /* 0x000000080e1c7981 */ /* 0x000ee2000c1e1b00 */
[----:B------:R-:W-:Y:S01]  /*a7c0*/  MOV R2, 0x1 ;  /* 0x0000000100027802 */ /* 0x000fe20000000f00 */
[----:B------:R-:W-:Y:S01]  /*a7d0*/  BSSY.RECONVERGENT B1, `(.L_x_156) ;  /* 0x0000010000017945 */ /* 0x000fe20003800200 */
[----:B--2---:R-:W0:Y:S04]  /*a7e0*/  MUFU.RCP64H R3, R27 ;  /* 0x0000001b00037308 */ /* 0x004e280000001800 */
[----:B0-----:R-:W-:-:S08]  /*a7f0*/  DFMA R12, -R26, R2, 1 ;  /* 0x3ff000001a0c742b */ /* 0x001fd00000000102 */
[----:B------:R-:W-:-:S08]  /*a800*/  DFMA R12, R12, R12, R12 ;  /* 0x0000000c0c0c722b */ /* 0x000fd0000000000c */
[----:B------:R-:W-:Y:S01]  /*a810*/  DFMA R12, R2, R12, R2 ;  /* 0x0000000c020c722b */ /* 0x000fe20000000002 */
[----:B---3--:R-:W-:-:S07]  /*a820*/  FSETP.GEU.AND P1, PT, |R29|, 6.5827683646048100446e-37, PT ;  /* 0x036000001d00780b */ /* 0x008fce0003f2e200 */
        /* <DEDUP_REMOVED lines=10> */
.L_x_157:
[----:B------:R-:W-:Y:S05]  /*a8d0*/  BSYNC.RECONVERGENT B1 ;  /* 0x0000000000017941 */ /* 0x000fea0003800200 */
.L_x_156:
[----:B------:R0:W-:Y:S01]  /*a8e0*/  STG.E.64 desc[UR8][R14.64], R32 ;  /* 0x000000200e007986 */ /* 0x0001e2000c101b08 */
[----:B------:R-:W1:Y:S03]  /*a8f0*/  LDC R13, c[0x0][0x418] ;  /* 0x00010600ff0d7b82 */ /* 0x000e660000000800 */
[----:B------:R-:W2:Y:S01]  /*a900*/  LDG.E.64 R26, desc[UR8][R16.64] ;  /* 0x00000008101a7981 */ /* 0x000ea2000c1e1b00 */
[----:B-1----:R-:W-:-:S05]  /*a910*/  IMAD.WIDE.U32 R12, R13, 0x8, R14 ;  /* 0x000000080d0c7825 */ /* 0x002fca00078e000e */
[----:B------:R-:W3:Y:S01]  /*a920*/  LDG.E.64 R28, desc[UR8][R12.64] ;  /* 0x000000080c1c7981 */ /* 0x000ee2000c1e1b00 */
[----:B------:R-:W-:Y:S01]  /*a930*/  IMAD.MOV.U32 R2, RZ, RZ, 0x1 ;  /* 0x00000001ff027424 */ /* 0x000fe200078e00ff */
[----:B------:R-:W-:Y:S01]  /*a940*/  BSSY.RECONVERGENT B1, `(.L_x_158) ;  /* 0x0000010000017945 */ /* 0x000fe20003800200 */
[----:B--2---:R-:W1:Y:S04]  /*a950*/  MUFU.RCP64H R3, R27 ;  /* 0x0000001b00037308 */ /* 0x004e680000001800 */
[----:B-1----:R-:W-:-:S08]  /*a960*/  DFMA R18, -R26, R2, 1 ;  /* 0x3ff000001a12742b */ /* 0x002fd00000000102 */
[----:B------:R-:W-:Y:S01]  /*a970*/  DFMA R18, R18, R18, R18 ;  /* 0x000000121212722b */ /* 0x000fe20000000012 */
[----:B---3--:R-:W-:-:S07]  /*a980*/  FSETP.GEU.AND P1, PT, |R29|, 6.5827683646048100446e-37, PT ;  /* 0x036000001d00780b */ /* 0x008fce0003f2e200 */
        /* <DEDUP_REMOVED lines=11> */
.L_x_159:
[----:B------:R-:W-:Y:S05]  /*aa40*/  BSYNC.RECONVERGENT B1 ;  /* 0x0000000000017941 */ /* 0x000fea0003800200 */
.L_x_158:
[----:B------:R0:W-:Y:S01]  /*aa50*/  STG.E.64 desc[UR8][R12.64], R32 ;  /* 0x000000200c007986 */ /* 0x0001e2000c101b08 */
[----:B------:R-:W1:Y:S03]  /*aa60*/  LDC R15, c[0x0][0x418] ;  /* 0x00010600ff0f7b82 */ /* 0x000e660000000800 */
[----:B------:R-:W2:Y:S01]  /*aa70*/  LDG.E.64 R26, desc[UR8][R16.64] ;  /* 0x00000008101a7981 */ /* 0x000ea2000c1e1b00 */
[----:B-1----:R-:W-:-:S05]  /*aa80*/  IMAD.WIDE.U32 R14, R15, 0x8, R12 ;  /* 0x000000080f0e7825 */ /* 0x002fca00078e000c */
[----:B------:R-:W3:Y:S01]  /*aa90*/  LDG.E.64 R28, desc[UR8][R14.64] ;  /* 0x000000080e1c7981 */ /* 0x000ee2000c1e1b00 */
[----:B------:R-:W-:Y:S01]  /*aaa0*/  MOV R2, 0x1 ;  /* 0x0000000100027802 */ /* 0x000fe20000000f00 */
        /* <DEDUP_REMOVED lines=16> */
.L_x_161:
[----:B------:R-:W-:Y:S05]  /*abb0*/  BSYNC.RECONVERGENT B1 ;  /* 0x0000000000017941 */ /* 0x000fea0003800200 */
.L_x_160:
        /* <DEDUP_REMOVED lines=22> */
.L_x_163:
[----:B------:R-:W-:Y:S05]  /*ad20*/  BSYNC.RECONVERGENT B1 ;  /* 0x0000000000017941 */ /* 0x000fea0003800200 */
.L_x_162:
[----:B------:R0:W-:Y:S01]  /*ad30*/  STG.E.64 desc[UR8][R12.64], R32 ;  /* 0x000000200c007986 */ /* 0x0001e2000c101b08 */
[----:B------:R-:W-:-:S12]  /*ad40*/  UIADD3 UR5, UPT, UPT, UR5, 0x4, URZ ;  /* 0x0000000405057890 */ /* 0x000fd8000fffe0ff */
.L_x_155:
[----:B------:R-:W-:-:S13]  /*ad50*/  LOP3.LUT P0, RZ, R10, 0x3, RZ, 0xc0, !PT ;  /* 0x000000030aff7812 */ /* 0x000fda000780c0ff */
[----:B------:R-:W-:Y:S05]  /*ad60*/  @!P0 BRA `(.L_x_127) ;  /* 0x0000000400488947 */ /* 0x000fea0003800000 */
[----:B------:R-:W-:-:S04]  /*ad70*/  LOP3.LUT R10, R6, 0x3, RZ, 0x3c, !PT ;  /* 0x00000003060a7812 */ /* 0x000fc800078e3cff */
[----:B------:R-:W-:-:S04]  /*ad80*/  IADD3 R10, PT, PT, R10, UR11, RZ ;  /* 0x0000000b0a0a7c10 */ /* 0x000fc8000fffe0ff */
[----:B------:R-:W-:-:S04]  /*ad90*/  LOP3.LUT R2, R10, 0x3, RZ, 0xc0, !PT ;  /* 0x000000030a027812 */ /* 0x000fc800078ec0ff */
[----:B------:R-:W-:-:S13]  /*ada0*/  ISETP.NE.AND P0, PT, R2, 0x1, PT ;  /* 0x000000010200780c */ /* 0x000fda0003f05270 */
[----:B------:R-:W-:Y:S05]  /*adb0*/  @!P0 BRA `(.L_x_164) ;  /* 0x0000000000c48947 */ /* 0x000fea0003800000 */
[----:B------:R-:W2:Y:S01]  /*adc0*/  LDG.E.64 R26, desc[UR8][R16.64] ;  /* 0x00000008101a7981 */ /* 0x000ea2000c1e1b00 */
[----:B------:R-:W1:Y:S08]  /*add0*/  LDC R2, c[0x0][0x418] ;  /* 0x00010600ff027b82 */ /* 0x000e700000000800 */
[----:B0-----:R-:W0:Y:S01]  /*ade0*/  LDC.64 R12, c[0x0][0x3a8] ;  /* 0x0000ea00ff0c7b82 */ /* 0x001e220000000a00 */
[----:B-1----:R-:W-:-:S04]  /*adf0*/  IMAD R3, R2, UR5, R11 ;  /* 0x0000000502037c24 */ /* 0x002fc8000f8e020b */
[----:B0-----:R-:W-:-:S05]  /*ae00*/  IMAD.WIDE R12, R3, 0x8, R12 ;  /* 0x00000008030c7825 */ /* 0x001fca00078e020c */
[----:B------:R-:W3:Y:S01]  /*ae10*/  LDG.E.64 R28, desc[UR8][R12.64] ;  /* 0x000000080c1c7981 */ /* 0x000ee2000c1e1b00 */
[----:B------:R-:W-:Y:S01]  /*ae20*/  IMAD.MOV.U32 R2, RZ, RZ, 0x1 ;  /* 0x00000001ff027424 */ /* 0x000fe200078e00ff */
        /* <DEDUP_REMOVED lines=16> */
.L_x_166:
[----:B------:R-:W-:Y:S05]  /*af30*/  BSYNC.RECONVERGENT B1 ;  /* 0x0000000000017941 */ /* 0x000fea0003800200 */
.L_x_165:
        /* <DEDUP_REMOVED lines=22> */
.L_x_168:
[----:B------:R-:W-:Y:S05]  /*b0a0*/  BSYNC.RECONVERGENT B1 ;  /* 0x0000000000017941 */ /* 0x000fea0003800200 */
.L_x_167:
[----:B------:R1:W-:Y:S01]  /*b0b0*/  STG.E.64 desc[UR8][R14.64], R32 ;  /* 0x000000200e007986 */ /* 0x0003e2000c101b08 */
[----:B------:R-:W-:-:S12]  /*b0c0*/  UIADD3 UR5, UPT, UPT, UR5, 0x2, URZ ;  /* 0x0000000205057890 */ /* 0x000fd8000fffe0ff */
.L_x_164:
[----:B------:R-:W-:-:S04]  /*b0d0*/  LOP3.LUT R10, R10, 0x1, RZ, 0xc0, !PT ;  /* 0x000000010a0a7812 */ /* 0x000fc800078ec0ff */
[----:B------:R-:W-:-:S13]  /*b0e0*/  ISETP.NE.U32.AND P0, PT, R10, 0x1, PT ;  /* 0x000000010a00780c */ /* 0x000fda0003f05070 */
[----:B------:R-:W-:Y:S05]  /*b0f0*/  @P0 BRA `(.L_x_127) ;  /* 0x0000000000640947 */ /* 0x000fea0003800000 */
[----:B------:R-:W2:Y:S01]  /*b100*/  LDG.E.64 R26, desc[UR8][R16.64] ;  /* 0x00000008101a7981 */ /* 0x000ea2000c1e1b00 */
[----:B------:R-:W3:Y:S08]  /*b110*/  LDC R4, c[0x0][0x418] ;  /* 0x00010600ff047b82 */ /* 0x000ef00000000800 */
[----:B------:R-:W4:Y:S01]  /*b120*/  LDC.64 R2, c[0x0][0x3a8] ;  /* 0x0000ea00ff027b82 */ /* 0x000f220000000a00 */
[----:B---3--:R-:W-:-:S04]  /*b130*/  IMAD R11, R4, UR5, R11 ;  /* 0x00000005040b7c24 */ /* 0x008fc8000f8e020b */
[----:B----4-:R-:W-:-:S05]  /*b140*/  IMAD.WIDE R10, R11, 0x8, R2 ;  /* 0x000000080b0a7825 */ /* 0x010fca00078e0202 */
        /* <DEDUP_REMOVED lines=10> */
[----:B-1----:R-:W-:-:S08]  /*b1f0*/  DMUL R32, R28, R2 ;  /* 0x000000021c207228 */ /* 0x002fd00000000000 */
[----:B------:R-:W-:-:S08]  /*b200*/  DFMA R12, -R26, R32, R28 ;  /* 0x000000201a0c722b */ /* 0x000fd0000000011c */
[----:B------:R-:W-:-:S10]  /*b210*/  DFMA R32, R2, R12, R32 ;  /* 0x0000000c0220722b */ /* 0x000fd40000000020 */
[----:B------:R-:W-:-:S05]  /*b220*/  FFMA R2, RZ, R27, R33 ;  /* 0x0000001bff027223 */ /* 0x000fca0000000021 */
[----:B------:R-:W-:-:S13]  /*b230*/  FSETP.GT.AND P0, PT, |R2|, 1.469367938527859385e-39, PT ;  /* 0x001000000200780b */ /* 0x000fda0003f04200 */
[----:B------:R-:W-:Y:S05]  /*b240*/  @P0 BRA P1, `(.L_x_170) ;  /* 0x0000000000080947 */ /* 0x000fea0000800000 */
[----:B------:R-:W-:-:S07]  /*b250*/  MOV R2, 0xb270 ;  /* 0x0000b27000027802 */ /* 0x000fce0000000f00 */
[----:B------:R-:W-:Y:S05]  /*b260*/  CALL.REL.NOINC `($__internal_1_$__cuda_sm20_div_rn_f64_full) ;  /* 0x000000a800dc7944 */ /* 0x000fea0003c00000 */
.L_x_170:
[----:B------:R-:W-:Y:S05]  /*b270*/  BSYNC.RECONVERGENT B1 ;  /* 0x0000000000017941 */ /* 0x000fea0003800200 */
.L_x_169:
[----:B------:R2:W-:Y:S02]  /*b280*/  STG.E.64 desc[UR8][R10.64], R32 ;  /* 0x000000200a007986 */ /* 0x0005e4000c101b08 */
.L_x_127:
[----:B-1----:R-:W1:Y:S01]  /*b290*/  LDC R15, c[0x0][0x418] ;  /* 0x00010600ff0f7b82 */ /* 0x002e620000000800 */
[----:B------:R-:W-:Y:S01]  /*b2a0*/  IADD3 R8, PT, PT, R8, 0x1, RZ ;  /* 0x0000000108087810 */ /* 0x000fe20007ffe0ff */
[----:B------:R-:W-:Y:S01]  /*b2b0*/  VIADD R7, R7, 0x1 ;  /* 0x0000000107077836 */ /* 0x000fe20000000000 */
[----:B------:R-:W-:Y:S02]  /*b2c0*/  IADD3 R6, PT, PT, R6, 0x1, RZ ;  /* 0x0000000106067810 */ /* 0x000fe40007ffe0ff */
[----:B-1----:R-:W-:-:S13]  /*b2d0*/  ISETP.NE.AND P0, PT, R15, UR4, PT ;  /* 0x000000040f007c0c */ /* 0x002fda000bf05270 */
[----:B------:R-:W-:Y:S05]  /*b2e0*/  @P0 BRA `(.L_x_171) ;  /* 0xffffffd000f40947 */ /* 0x000fea000383ffff */
.L_x_119:
[----:B------:R-:W5:Y:S02]  /*b2f0*/  LDCU.S8 UR4, c[0x0][0x425] ;  /* 0x000084a0ff0477ac */ /* 0x000f640008000200 */
[----:B-----5:R-:W-:-:S09]  /*b300*/  UISETP.NE.AND UP0, UPT, UR4, URZ, UPT ;  /* 0x000000ff0400728c */ /* 0x020fd2000bf05270 */
[----:B------:R-:W-:Y:S05]  /*b310*/  BRA.U !UP0, `(.L_x_172) ;  /* 0x0000000d08207547 */ /* 0x000fea000b800000 */
[----:B0-234-:R-:W0:Y:S01]  /*b320*/  LDC.64 R2, c[0x0][0x3a8] ;  /* 0x0000ea00ff027b82 */ /* 0x01de220000000a00 */
[----:B-1----:R-:W-:Y:S02]  /*b330*/  VIADD R8, R15, 0xffffffff ;  /* 0xffffffff0f087836 */ /* 0x002fe40000000000 */
[-C--:B------:R-:W-:Y:S02]  /*b340*/  IMAD R5, R0, R15.reuse, RZ ;  /* 0x0000000f00057224 */ /* 0x080fe400078e02ff */
[----:B------:R-:W-:-:S04]  /*b350*/  IMAD R4, R8, R15, R8 ;  /* 0x0000000f08047224 */ /* 0x000fc800078e0208 */
[----:B------:R-:W-:-:S04]  /*b360*/  IMAD R7, R5, R15, R4 ;  /* 0x0000000f05077224 */ /* 0x000fc800078e0204 */
[----:B0-----:R-:W-:-:S06]  /*b370*/  IMAD.WIDE R2, R7, 0x8, R2 ;  /* 0x0000000807027825 */ /* 0x001fcc00078e0202 */
[----:B------:R-:W2:Y:S01]  /*b380*/  LDG.E.64 R2, desc[UR8][R2.64] ;  /* 0x0000000802027981 */ /* 0x000ea2000c1e1b00 */
[----:B------:R-:W-:Y:S01]  /*b390*/  BSSY.RECONVERGENT B0, `(.L_x_173) ;  /* 0x000000e000007945 */ /* 0x000fe20003800200 */
[----:B--2---:R-:W0:Y:S01]  /*b3a0*/  MUFU.RCP64H R7, R3 ;  /* 0x0000000300077308 */ /* 0x004e220000001800 */
[----:B------:R-:W-:-:S04]  /*b3b0*/  IADD3 R6, PT, PT, R3, 0x300402, RZ ;  /* 0x0030040203067810 */ /* 0x000fc80007ffe0ff */
[----:B------:R-:W-:Y:S02]  /*b3c0*/  FSETP.GEU.AND P0, PT, |R6|, 5.8789094863358348022e-39, PT ;  /* 0x004004020600780b */ /* 0x000fe40003f0e200 */
[----:B0-----:R-:W-:-:S08]  /*b3d0*/  DFMA R10, -R2, R6, 1 ;  /* 0x3ff00000020a742b */ /* 0x001fd00000000106 */
[----:B------:R-:W-:-:S08]  /*b3e0*/  DFMA R10, R10, R10, R10 ;  /* 0x0000000a0a0a722b */ /* 0x000fd0000000000a */
[----:B------:R-:W-:-:S08]  /*b3f0*/  DFMA R10, R6, R10, R6 ;  /* 0x0000000a060a722b */ /* 0x000fd00000000006 */
[----:B------:R-:W-:-:S08]  /*b400*/  DFMA R12, -R2, R10, 1 ;  /* 0x3ff00000020c742b */ /* 0x000fd0000000010a */
[----:B------:R-:W-:Y:S01]  /*b410*/  DFMA R10, R10, R12, R10 ;  /* 0x0000000c0a0a722b */ /* 0x000fe2000000000a */
[----:B------:R-:W-:Y:S10]  /*b420*/  @P0 BRA `(.L_x_174) ;  /* 0x0000000000100947 */ /* 0x000ff40003800000 */
[----:B------:R-:W-:Y:S02]  /*b430*/  LOP3.LUT R4, R3, 0x7fffffff, RZ, 0xc0, !PT ;  /* 0x7fffffff03047812 */ /* 0x000fe400078ec0ff */
[----:B------:R-:W-:-:S03]  /*b440*/  MOV R9, 0xb470 ;  /* 0x0000b47000097802 */ /* 0x000fc60000000f00 */
[----:B------:R-:W-:-:S07]  /*b450*/  VIADD R10, R4, 0xfff00000 ;  /* 0xfff00000040a7836 */ /* 0x000fce0000000000 */
[----:B------:R-:W-:Y:S05]  /*b460*/  CALL.REL.NOINC `($__internal_0_$__cuda_sm20_dblrcp_rn_slowpath_v3) ;  /* 0x000000a400b47944 */ /* 0x000fea0003c00000 */
.L_x_174:
[----:B------:R-:W-:Y:S05]  /*b470*/  BSYNC.RECONVERGENT B0 ;  /* 0x0000000000007941 */ /* 0x000fea0003800200 */
.L_x_173:
[----:B------:R-:W0:Y:S01]  /*b480*/  LDC.64 R2, c[0x0][0x450] ;  /* 0x00011400ff027b82 */ /* 0x000e220000000a00 */
[----:B------:R-:W-:Y:S01]  /*b490*/  IADD3 R7, PT, PT, R5, R8, RZ ;  /* 0x0000000805077210 */ /* 0x000fe20007ffe0ff */
[----:B------:R-:W1:Y:S02]  /*b4a0*/  LDCU UR6, c[0x0][0x418] ;  /* 0x00008300ff0677ac */ /* 0x000e640008000800 */
[----:B-1----:R-:W-:Y:S02]  /*b4b0*/  UISETP.GE.AND UP0, UPT, UR6, 0x2, UPT ;  /* 0x000000020600788c */ /* 0x002fe4000bf06270 */
[----:B0-----:R-:W-:-:S05]  /*b4c0*/  IMAD.WIDE R2, R7, 0x8, R2 ;  /* 0x0000000807027825 */ /* 0x001fca00078e0202 */
[----:B------:R0:W-:Y:S02]  /*b4d0*/  STG.E.64 desc[UR8][R2.64], R10 ;  /* 0x0000000a02007986 */ /* 0x0001e4000c101b08 */
[----:B------:R-:W-:Y:S05]  /*b4e0*/  BRA.U !UP0, `(.L_x_172) ;  /* 0x0000000908ac7547 */ /* 0x000fea000b800000 */
[----:B------:R-:W-:Y:S01]  /*b4f0*/  PRMT R7, RZ, 0x7610, R7 ;  /* 0x00007610ff077816 */ /* 0x000fe20000000007 */
[----:B------:R-:W-:Y:S01]  /*b500*/  UIADD3 UR6, UPT, UPT, UR6, -0x2, URZ ;  /* 0xfffffffe06067890 */ /* 0x000fe2000fffe0ff */
[----:B------:R-:W-:Y:S01]  /*b510*/  PRMT R6, RZ, 0x7610, R6 ;  /* 0x00007610ff067816 */ /* 0x000fe20000000006 */
[----:B------:R-:W-:-:S10]  /*b520*/  UMOV UR4, URZ ;  /* 0x000000ff00047c82 */ /* 0x000fd40008000000 */
.L_x_181:
[----:B------:R-:W-:Y:S01]  /*b530*/  ISETP.GT.AND P0, PT, R8, UR6, PT ;  /* 0x0000000608007c0c */ /* 0x000fe2000bf04270 */
[----:B------:R-:W-:Y:S01]  /*b540*/  UMOV UR5, UR4 ;  /* 0x0000000400057c82 */ /* 0x000fe20008000000 */
[----:B------:R-:W-:Y:S01]  /*b550*/  UIADD3 UR4, UPT, UPT, UR4, 0x1, URZ ;  /* 0x0000000104047890 */ /* 0x000fe2000fffe0ff */
[----:B------:R-:W-:Y:S01]  /*b560*/  VIADD R6, R6, 0x1 ;  /* 0x0000000106067836 */ /* 0x000fe20000000000 */
[----:B0-----:R-:W-:-:S09]  /*b570*/  CS2R R2, SRZ ;  /* 0x0000000000027805 */ /* 0x001fd2000001ff00 */
[----:B------:R-:W-:Y:S05]  /*b580*/  @!P0 BRA `(.L_x_175) ;  /* 0x0000000400fc8947 */ /* 0x000fea0003800000 */
[----:B------:R-:W0:Y:S01]  /*b590*/  LDC R9, c[0x0][0x418] ;  /* 0x00010600ff097b82 */ /* 0x000e220000000800 */
[----:B------:R-:W-:Y:S01]  /*b5a0*/  UISETP.GE.U32.AND UP0, UPT, UR5, 0x7, UPT ;  /* 0x000000070500788c */ /* 0x000fe2000bf06070 */
[----:B------:R-:W-:Y:S02]  /*b5b0*/  MOV R4, R8 ;  /* 0x0000000800047202 */ /* 0x000fe40000000f00 */
[----:B------:R-:W-:Y:S01]  /*b5c0*/  CS2R R2, SRZ ;  /* 0x0000000000027805 */ /* 0x000fe2000001ff00 */
[----:B0-----:R-:W-:-:S05]  /*b5d0*/  IMAD R18, R5, R9, UR6 ;  /* 0x0000000605127e24 */ /* 0x001fca000f8e0209 */
[----:B------:R-:W-:Y:S05]  /*b5e0*/  BRA.U !UP0, `(.L_x_176) ;  /* 0x0000000108e87547 */ /* 0x000fea000b800000 */
[----:B------:R-:W-:Y:S01]  /*b5f0*/  IMAD.MOV.U32 R4, RZ, RZ, R8 ;  /* 0x000000ffff047224 */ /* 0x000fe200078e0008 */
[----:B------:R-:W-:Y:S01]  /*b600*/  CS2R R2, SRZ ;  /* 0x0000000000027805 */ /* 0x000fe2000001ff00 */
[----:B------:R-:W-:Y:S01]  /*b610*/  ULOP3.LUT UR7, UR4, 0xfffffff8, URZ, 0xc0, !UPT ;  /* 0xfffffff804077892 */ /* 0x000fe2000f8ec0ff */
[----:B------:R-:W-:-:S11]  /*b620*/  UMOV UR5, URZ ;  /* 0x000000ff00057c82 */ /* 0x000fd60008000000 */
.L_x_177:
[----:B------:R-:W0:Y:S01]  /*b630*/  LDC.64 R42, c[0x0][0x3a8] ;  /* 0x0000ea00ff2a7b82 */ /* 0x000e220000000a00 */
[----:B------:R-:W-:Y:S01]  /*b640*/  IADD3 R11, PT, PT, R5, R4, RZ ;  /* 0x00000004050b7210 */ /* 0x000fe20007ffe0ff */
[CC--:B------:R-:W-:Y:S02]  /*b650*/  IMAD R33, R4.reuse, R9.reuse, R18 ;  /* 0x0000000904217224 */ /* 0x0c0fe400078e0212 */
[----:B------:R-:W-:-:S04]  /*b660*/  IMAD R10, R4, R9, -R9 ;  /* 0x00000009040a7224 */ /* 0x000fc800078e0a09 */
[----:B------:R-:W1:Y:S01]  /*b670*/  LDC.64 R40, c[0x0][0x450] ;  /* 0x00011400ff287b82 */ /* 0x000e620000000a00 */
[----:B------:R-:W-:Y:S01]  /*b680*/  IMAD.IADD R39, R18, 0x1, R10 ;  /* 0x0000000112277824 */ /* 0x000fe200078e020a */
[----:B------:R-:W-:Y:S01]  /*b690*/  IADD3 R14, PT, PT, R10, -R9, RZ ;  /* 0x800000090a0e7210 */ /* 0x000fe20007ffe0ff */
[----:B0-----:R-:W-:-:S04]  /*b6a0*/  IMAD.WIDE R32, R33, 0x8, R42 ;  /* 0x0000000821207825 */ /* 0x001fc800078e022a */
[----:B-1----:R-:W-:Y:S02]  /*b6b0*/  IMAD.WIDE R40, R11, 0x8, R40 ;  /* 0x000000080b287825 */ /* 0x002fe400078e0228 */
[----:B------:R-:W2:Y:S04]  /*b6c0*/  LDG.E.64 R32, desc[UR8][R32.64] ;  /* 0x0000000820207981 */ /* 0x000ea8000c1e1b00 */
[----:B------:R-:W2:Y:S01]  /*b6d0*/  LDG.E.64 R12, desc[UR8][R40.64] ;  /* 0x00000008280c7981 */ /* 0x000ea2000c1e1b00 */
[----:B------:R-:W-:Y:S01]  /*b6e0*/  IMAD.WIDE R38, R39, 0x8, R42 ;  /* 0x0000000827267825 */ /* 0x000fe200078e022a */
[----:B------:R-:W-:Y:S02]  /*b6f0*/  IADD3 R16, PT, PT, R14, -R9, RZ ;  /* 0x800000090e107210 */ /* 0x000fe40007ffe0ff */
[----:B------:R-:W3:Y:S01]  /*b700*/  LDG.E.64 R10, desc[UR8][R40.64+-0x8] ;  /* 0xfffff808280a7981 */ /* 0x000ee2000c1e1b00 */
[----:B------:R-:W-:-:S03]  /*b710*/  IMAD.IADD R37, R18, 0x1, R14 ;  /* 0x0000000112257824 */ /* 0x000fc600078e020e */
[----:B------:R-:W3:Y:S01]  /*b720*/  LDG.E.64 R38, desc[UR8][R38.64] ;  /* 0x0000000826267981 */ /* 0x000ee2000c1e1b00 */
[----:B------:R-:W-:Y:S01]  /*b730*/  IMAD.WIDE R36, R37, 0x8, R42 ;  /* 0x0000000825247825 */ /* 0x000fe200078e022a */
[----:B------:R-:W-:Y:S02]  /*b740*/  IADD3 R19, PT, PT, R16, -R9, RZ ;  /* 0x8000000910137210 */ /* 0x000fe40007ffe0ff */
[----:B------:R-:W4:Y:S01]  /*b750*/  LDG.E.64 R14, desc[UR8][R40.64+-0x10] ;  /* 0xfffff008280e7981 */ /* 0x000f22000c1e1b00 */
[----:B------:R-:W-:-:S03]  /*b760*/  IMAD.IADD R35, R18, 0x1, R16 ;  /* 0x0000000112237824 */ /* 0x000fc600078e0210 */
[----:B------:R-:W4:Y:S01]  /*b770*/  LDG.E.64 R36, desc[UR8][R36.64] ;  /* 0x0000000824247981 */ /* 0x000f22000c1e1b00 */
[----:B------:R-:W-:-:S03]  /*b780*/  IMAD.WIDE R34, R35, 0x8, R42 ;  /* 0x0000000823227825 */ /* 0x000fc600078e022a */
[----:B------:R-:W5:Y:S01]  /*b790*/  LDG.E.64 R16, desc[UR8][R40.64+-0x18] ;  /* 0xffffe80828107981 */ /* 0x000f62000c1e1b00 */
[----:B------:R-:W-:Y:S01]  /*b7a0*/  IMAD.IADD R29, R18, 0x1, R19 ;  /* 0x00000001121d7824 */ /* 0x000fe200078e0213 */
[----:B------:R-:W-:Y:S02]  /*b7b0*/  IADD3 R19, PT, PT, R19, -R9, RZ ;  /* 0x8000000913137210 */ /* 0x000fe40007ffe0ff */
[----:B------:R-:W5:Y:S01]  /*b7c0*/  LDG.E.64 R34, desc[UR8][R34.64] ;  /* 0x0000000822227981 */ /* 0x000f62000c1e1b00 */
[----:B------:R-:W-:-:S03]  /*b7d0*/  IMAD.WIDE R28, R29, 0x8, R42 ;  /* 0x000000081d1c7825 */ /* 0x000fc600078e022a */
[----:B------:R-:W5:Y:S01]  /*b7e0*/  LDG.E.64 R30, desc[UR8][R40.64+-0x20] ;  /* 0xffffe008281e7981 */ /* 0x000f62000c1e1b00 */
[----:B------:R-:W-:Y:S01]  /*b7f0*/  IMAD.IADD R25, R18, 0x1, R19 ;  /* 0x0000000112197824 */ /* 0x000fe200078e0213 */
[----:B------:R-:W-:Y:S02]  /*b800*/  IADD3 R19, PT, PT, R19, -R9, RZ ;  /* 0x8000000913137210 */ /* 0x000fe40007ffe0ff */
[----:B------:R-:W5:Y:S01]  /*b810*/  LDG.E.64 R28, desc[UR8][R28.64] ;  /* 0x000000081c1c7981 */ /* 0x000f62000c1e1b00 */
[----:B------:R-:W-:-:S03]  /*b820*/  IMAD.WIDE R24, R25, 0x8, R42 ;  /* 0x0000000819187825 */ /* 0x000fc600078e022a */
[----:B------:R-:W5:Y:S01]  /*b830*/  LDG.E.64 R26, desc[UR8][R40.64+-0x28] ;  /* 0xffffd808281a7981 */ /* 0x000f62000c1e1b00 */
[----:B------:R-:W-:-:S03]  /*b840*/  IMAD.IADD R21, R18, 0x1, R19 ;  /* 0x0000000112157824 */ /* 0x000fc600078e0213 */
[----:B------:R-:W5:Y:S01]  /*b850*/  LDG.E.64 R24, desc[UR8][R24.64] ;  /* 0x0000000818187981 */ /* 0x000f62000c1e1b00 */
[----:B------:R-:W-:Y:S01]  /*b860*/  IMAD.WIDE R20, R21, 0x8, R42 ;  /* 0x0000000815147825 */ /* 0x000fe200078e022a */
[----:B------:R-:W-:Y:S02]  /*b870*/  IADD3 R19, PT, PT, R18, -R9, R19 ;  /* 0x8000000912137210 */ /* 0x000fe40007ffe013 */
[----:B------:R-:W5:Y:S04]  /*b880*/  LDG.E.64 R22, desc[UR8][R40.64+-0x30] ;  /* 0xffffd00828167981 */ /* 0x000f68000c1e1b00 */
[----:B------:R-:W5:Y:S01]  /*b890*/  LDG.E.64 R20, desc[UR8][R20.64] ;  /* 0x0000000814147981 */ /* 0x000f62000c1e1b00 */
[----:B------:R-:W-:-:S03]  /*b8a0*/  IMAD.WIDE R42, R19, 0x8, R42 ;  /* 0x00000008132a7825 */ /* 0x000fc600078e022a */
[----:B------:R-:W5:Y:S04]  /*b8b0*/  LDG.E.64 R44, desc[UR8][R40.64+-0x38] ;  /* 0xffffc808282c7981 */ /* 0x000f68000c1e1b00 */
[----:B------:R-:W5:Y:S01]  /*b8c0*/  LDG.E.64 R42, desc[UR8][R42.64] ;  /* 0x000000082a2a7981 */ /* 0x000f62000c1e1b00 */
[----:B------:R-:W-:-:S04]  /*b8d0*/  UIADD3 UR5, UPT, UPT, UR5, 0x8, URZ ;  /* 0x0000000805057890 */ /* 0x000fc8000fffe0ff */
[----:B------:R-:W-:Y:S01]  /*b8e0*/  UISETP.NE.AND UP0, UPT, UR5, UR7, UPT ;  /* 0x000000070500728c */ /* 0x000fe2000bf05270 */
[----:B------:R-:W-:Y:S01]  /*b8f0*/  IADD3 R4, PT, PT, R4, -0x8, RZ ;  /* 0xfffffff804047810 */ /* 0x000fe20007ffe0ff */
[----:B--2---:R-:W-:-:S08]  /*b900*/  DFMA R12, R32, R12, R2 ;  /* 0x0000000c200c722b */ /* 0x004fd00000000002 */
[----:B---3--:R-:W-:-:S08]  /*b910*/  DFMA R10, R38, R10, R12 ;  /* 0x0000000a260a722b */ /* 0x008fd0000000000c */
[----:B----4-:R-:W-:-:S08]  /*b920*/  DFMA R10, R36, R14, R10 ;  /* 0x0000000e240a722b */ /* 0x010fd0000000000a */
[----:B-----5:R-:W-:-:S08]  /*b930*/  DFMA R10, R34, R16, R10 ;  /* 0x00000010220a722b */ /* 0x020fd0000000000a */
[----:B------:R-:W-:-:S08]  /*b940*/  DFMA R10, R28, R30, R10 ;  /* 0x0000001e1c0a722b */ /* 0x000fd0000000000a */
[----:B------:R-:W-:-:S08]  /*b950*/  DFMA R10, R24, R26, R10 ;  /* 0x0000001a180a722b */ /* 0x000fd0000000000a */
[----:B------:R-:W-:-:S08]  /*b960*/  DFMA R10, R20, R22, R10 ;  /* 0x00000016140a722b */ /* 0x000fd0000000000a */
[----:B------:R-:W-:Y:S01]  /*b970*/  DFMA R2, R42, R44, R10 ;  /* 0x0000002c2a02722b */ /* 0x000fe2000000000a */
[----:B------:R-:W-:Y:S10]  /*b980*/  BRA.U UP0, `(.L_x_177) ;  /* 0xfffffffd00287547 */ /* 0x000ff4000b83ffff */
.L_x_176:
[----:B------:R-:W-:-:S09]  /*b990*/  ULOP3.LUT UP0, URZ, UR4, 0x7, URZ, 0xc0, !UPT ;  /* 0x0000000704ff7892 */ /* 0x000fd2000f80c0ff */
[----:B------:R-:W-:Y:S05]  /*b9a0*/  BRA.U !UP0, `(.L_x_175) ;  /* 0x0000000108f47547 */ /* 0x000fea000b800000 */
[----:B------:R-:W-:-:S04]  /*b9b0*/  LOP3.LUT R11, R6, 0x7, RZ, 0xc0, !PT ;  /* 0x00000007060b7812 */ /* 0x000fc800078ec0ff */
[C---:B------:R-:W-:Y:S01]  /*b9c0*/  LOP3.LUT P1, RZ, R11.reuse, 0x3, RZ, 0xc0, !PT ;  /* 0x000000030bff7812 */ /* 0x040fe2000782c0ff */
[----:B------:R-:W-:-:S05]  /*b9d0*/  VIADD R10, R11, 0xffffffff ;  /* 0xffffffff0b0a7836 */ /* 0x000fca0000000000 */
[----:B------:R-:W-:-:S13]  /*b9e0*/  ISETP.GE.U32.AND P0, PT, R10, 0x3, PT ;  /* 0x000000030a00780c */ /* 0x000fda0003f06070 */
[----:B------:R-:W-:Y:S05]  /*b9f0*/  @!P0 BRA `(.L_x_178) ;  /* 0x00000000006c8947 */ /* 0x000fea0003800000 */
        /* <DEDUP_REMOVED lines=11> */
[----:B------:R-:W-:-:S03]  /*bab0*/  IMAD.WIDE R16, R17, 0x8, R26 ;  /* 0x0000000811107825 */ /* 0x000fc600078e021a */
[----:B------:R-:W3:Y:S01]  /*bac0*/  LDG.E.64 R20, desc[UR8][R12.64+-0x8] ;  /* 0xfffff8080c147981 */ /* 0x000ee2000c1e1b00 */
[----:B------:R-:W-:-:S03]  /*bad0*/  IMAD.IADD R23, R18, 0x1, R19 ;  /* 0x0000000112177824 */ /* 0x000fc600078e0213 */
[----:B------:R-:W3:Y:S01]  /*bae0*/  LDG.E.64 R16, desc[UR8][R16.64] ;  /* 0x0000000810107981 */ /* 0x000ee2000c1e1b00 */
[----:B------:R-:W-:Y:S01]  /*baf0*/  IMAD.WIDE R22, R23, 0x8, R26 ;  /* 0x0000000817167825 */ /* 0x000fe200078e021a */
[----:B------:R-:W-:Y:S02]  /*bb00*/  IADD3 R19, PT, PT, R18, -R9, R19 ;  /* 0x8000000912137210 */ /* 0x000fe40007ffe013 */
[----:B------:R-:W4:Y:S04]  /*bb10*/  LDG.E.64 R24, desc[UR8][R12.64+-0x10] ;  /* 0xfffff0080c187981 */ /* 0x000f28000c1e1b00 */
[----:B------:R-:W4:Y:S01]  /*bb20*/  LDG.E.64 R22, desc[UR8][R22.64] ;  /* 0x0000000816167981 */ /* 0x000f22000c1e1b00 */
[----:B------:R-:W-:-:S03]  /*bb30*/  IMAD.WIDE R26, R19, 0x8, R26 ;  /* 0x00000008131a7825 */ /* 0x000fc600078e021a */
[----:B------:R-:W5:Y:S04]  /*bb40*/  LDG.E.64 R28, desc[UR8][R12.64+-0x18] ;  /* 0xffffe8080c1c7981 */ /* 0x000f68000c1e1b00 */
[----:B------:R-:W5:Y:S01]  /*bb50*/  LDG.E.64 R26, desc[UR8][R26.64] ;  /* 0x000000081a1a7981 */ /* 0x000f62000c1e1b00 */
[----:B------:R-:W-:Y:S01]  /*bb60*/  IADD3 R4, PT, PT, R4, -0x4, RZ ;  /* 0xfffffffc04047810 */ /* 0x000fe20007ffe0ff */
[----:B--2---:R-:W-:-:S08]  /*bb70*/  DFMA R10, R10, R14, R2 ;  /* 0x0000000e0a0a722b */ /* 0x004fd00000000002 */
[----:B---3--:R-:W-:-:S08]  /*bb80*/  DFMA R10, R16, R20, R10 ;  /* 0x00000014100a722b */ /* 0x008fd0000000000a */
[----:B----4-:R-:W-:-:S08]  /*bb90*/  DFMA R10, R22, R24, R10 ;  /* 0x00000018160a722b */ /* 0x010fd0000000000a */
[----:B-----5:R-:W-:-:S11]  /*bba0*/  DFMA R2, R26, R28, R10 ;  /* 0x0000001c1a02722b */ /* 0x020fd6000000000a */
.L_x_178:
[----:B------:R-:W-:Y:S05]  /*bbb0*/  @!P1 BRA `(.L_x_175) ;  /* 0x0000000000709947 */ /* 0x000fea0003800000 */
[C---:B------:R-:W-:Y:S02]  /*bbc0*/  LOP3.LUT P0, RZ, R7.reuse, 0x3, RZ, 0xc0, !PT ;  /* 0x0000000307ff7812 */ /* 0x040fe4000780c0ff */
[----:B------:R-:W-:-:S04]  /*bbd0*/  LOP3.LUT R14, R7, 0x1, RZ, 0xc0, !PT ;  /* 0x00000001070e7812 */ /* 0x000fc800078ec0ff */
[----:B------:R-:W-:-:S07]  /*bbe0*/  ISETP.NE.U32.AND P1, PT, R14, 0x1, PT ;  /* 0x000000010e00780c */ /* 0x000fce0003f25070 */
[----:B------:R-:W0:Y:S01]  /*bbf0*/  @P0 LDC.64 R10, c[0x0][0x3a8] ;  /* 0x0000ea00ff0a0b82 */ /* 0x000e220000000a00 */
[CC--:B------:R-:W-:Y:S02]  /*bc00*/  @P0 IMAD R15, R4.reuse, R9.reuse, R18 ;  /* 0x00000009040f0224 */ /* 0x0c0fe400078e0212 */
[----:B------:R-:W-:Y:S02]  /*bc10*/  @P0 IMAD.IADD R17, R5, 0x1, R4 ;  /* 0x0000000105110824 */ /* 0x000fe400078e0204 */
[C---:B------:R-:W-:Y:S02]  /*bc20*/  @P0 IMAD R19, R4.reuse, R9, -R9 ;  /* 0x0000000904130224 */ /* 0x040fe400078e0a09 */
[----:B------:R-:W-:Y:S01]  /*bc30*/  @P0 VIADD R4, R4, 0xfffffffe ;  /* 0xfffffffe04040836 */ /* 0x000fe20000000000 */
[----:B------:R-:W1:Y:S02]  /*bc40*/  @P0 LDC.64 R12, c[0x0][0x450] ;  /* 0x00011400ff0c0b82 */ /* 0x000e640000000a00 */
[----:B------:R-:W-:-:S06]  /*bc50*/  @P0 IADD3 R19, PT, PT, R18, R19, RZ ;  /* 0x0000001312130210 */ /* 0x000fcc0007ffe0ff */
[----:B------:R-:W2:Y:S08]  /*bc60*/  @P1 LDC.64 R24, c[0x0][0x3a8] ;  /* 0x0000ea00ff181b82 */ /* 0x000eb00000000a00 */
[----:B------:R-:W3:Y:S01]  /*bc70*/  @P1 LDC.64 R26, c[0x0][0x450] ;  /* 0x00011400ff1a1b82 */ /* 0x000ee20000000a00 */
[----:B0-----:R-:W-:-:S04]  /*bc80*/  @P0 IMAD.WIDE R14, R15, 0x8, R10 ;  /* 0x000000080f0e0825 */ /* 0x001fc800078e020a */
[----:B-1----:R-:W-:Y:S02]  /*bc90*/  @P0 IMAD.WIDE R16, R17, 0x8, R12 ;  /* 0x0000000811100825 */ /* 0x002fe400078e020c */
[----:B------:R-:W4:Y:S04]  /*bca0*/  @P0 LDG.E.64 R14, desc[UR8][R14.64] ;  /* 0x000000080e0e0981 */ /* 0x000f28000c1e1b00 */
[----:B------:R-:W4:Y:S01]  /*bcb0*/  @P0 LDG.E.64 R20, desc[UR8][R16.64] ;  /* 0x0000000810140981 */ /* 0x000f22000c1e1b00 */
[----:B------:R-:W-:Y:S01]  /*bcc0*/  @P0 IMAD.WIDE R22, R19, 0x8, R10 ;  /* 0x0000000813160825 */ /* 0x000fe200078e020a */
[----:B------:R-:W-:-:S03]  /*bcd0*/  @P1 IADD3 R13, PT, PT, R5, R4, RZ ;  /* 0x00000004050d1210 */ /* 0x000fc60007ffe0ff */
[----:B------:R-:W-:Y:S02]  /*bce0*/  @P1 IMAD R11, R4, R9, R18 ;  /* 0x00000009040b1224 */ /* 0x000fe400078e0212 */
[----:B------:R-:W5:Y:S02]  /*bcf0*/  @P0 LDG.E.64 R18, desc[UR8][R16.64+-0x8] ;  /* 0xfffff80810120981 */ /* 0x000f64000c1e1b00 */
[----:B--2---:R-:W-:Y:S02]  /*bd00*/  @P1 IMAD.WIDE R10, R11, 0x8, R24 ;  /* 0x000000080b0a1825 */ /* 0x004fe400078e0218 */
[----:B------:R-:W5:Y:S02]  /*bd10*/  @P0 LDG.E.64 R22, desc[UR8][R22.64] ;  /* 0x0000000816160981 */ /* 0x000f64000c1e1b00 */
[----:B---3--:R-:W-:Y:S02]  /*bd20*/  @P1 IMAD.WIDE R12, R13, 0x8, R26 ;  /* 0x000000080d0c1825 */ /* 0x008fe400078e021a */
[----:B------:R-:W2:Y:S04]  /*bd30*/  @P1 LDG.E.64 R10, desc[UR8][R10.64] ;  /* 0x000000080a0a1981 */ /* 0x000ea8000c1e1b00 */
[----:B------:R-:W2:Y:S01]  /*bd40*/  @P1 LDG.E.64 R12, desc[UR8][R12.64] ;  /* 0x000000080c0c1981 */ /* 0x000ea2000c1e1b00 */
[----:B----4-:R-:W-:-:S08]  /*bd50*/  @P0 DFMA R20, R14, R20, R2 ;  /* 0x000000140e14022b */ /* 0x010fd00000000002 */
[----:B-----5:R-:W-:-:S08]  /*bd60*/  @P0 DFMA R2, R22, R18, R20 ;  /* 0x000000121602022b */ /* 0x020fd00000000014 */
[----:B--2---:R-:W-:-:S11]  /*bd70*/  @P1 DFMA R2, R10, R12, R2 ;  /* 0x0000000c0a02122b */ /* 0x004fd60000000002 */
.L_x_175:
[----:B------:R-:W0:Y:S08]  /*bd80*/  LDC R4, c[0x0][0x418] ;  /* 0x00010600ff047b82 */ /* 0x000e300000000800 */
[----:B------:R-:W1:Y:S01]  /*bd90*/  LDC.64 R10, c[0x0][0x3a8] ;  /* 0x0000ea00ff0a7b82 */ /* 0x000e620000000a00 */
[----:B0-----:R-:W-:-:S04]  /*bda0*/  IMAD R9, R5, R4, UR6 ;  /* 0x0000000605097e24 */ /* 0x001fc8000f8e0204 */
[----:B------:R-:W-:-:S04]  /*bdb0*/  IMAD R9, R4, UR6, R9 ;  /* 0x0000000604097c24 */ /* 0x000fc8000f8e0209 */
[----:B-1----:R-:W-:-:S05]  /*bdc0*/  IMAD.WIDE R10, R9, 0x8, R10 ;  /* 0x00000008090a7825 */ /* 0x002fca00078e020a */
[----:B------:R-:W2:Y:S01]  /*bdd0*/  LDG.E.64 R26, desc[UR8][R10.64] ;  /* 0x000000080a1a7981 */ /* 0x000ea2000c1e1b00 */
[----:B------:R-:W-:Y:S01]  /*bde0*/  IMAD.MOV.U32 R12, RZ, RZ, 0x1 ;  /* 0x00000001ff0c7424 */ /* 0x000fe200078e00ff */
[----:B------:R-:W-:Y:S01]  /*bdf0*/  DADD R28, -RZ, -R2 ;  /* 0x00000000ff1c7229 */ /* 0x000fe20000000902 */
[----:B------:R-:W-:Y:S09]  /*be00*/  BSSY.RECONVERGENT B1, `(.L_x_179) ;  /* 0x0000010000017945 */ /* 0x000ff20003800200 */
[----:B------:R-:W-:Y:S01]  /*be10*/  FSETP.GEU.AND P1, PT, |R29|, 6.5827683646048100446e-37, PT ;  /* 0x036000001d00780b */ /* 0x000fe20003f2e200 */
[----:B--2---:R-:W0:Y:S02]  /*be20*/  MUFU.RCP64H R13, R27 ;  /* 0x0000001b000d7308 */ /* 0x004e240000001800 */
[----:B0-----:R-:W-:-:S08]  /*be30*/  DFMA R14, -R26, R12, 1 ;  /* 0x3ff000001a0e742b */ /* 0x001fd0000000010c */
[----:B------:R-:W-:-:S08]  /*be40*/  DFMA R14, R14, R14, R14 ;  /* 0x0000000e0e0e722b */ /* 0x000fd0000000000e */
[----:B------:R-:W-:-:S08]  /*be50*/  DFMA R14, R12, R14, R12 ;  /* 0x0000000e0c0e722b */ /* 0x000fd0000000000c */
[----:B------:R-:W-:-:S08]  /*be60*/  DFMA R12, -R26, R14, 1 ;  /* 0x3ff000001a0c742b */ /* 0x000fd0000000010e */
[----:B------:R-:W-:-:S08]  /*be70*/  DFMA R12, R14, R12, R14 ;  /* 0x0000000c0e0c722b */ /* 0x000fd0000000000e */
[----:B------:R-:W-:-:S08]  /*be80*/  DMUL R32, R12, -R2 ;  /* 0x800000020c207228 */ /* 0x000fd00000000000 */
[----:B------:R-:W-:-:S08]  /*be90*/  DFMA R14, -R26, R32, -R2 ;  /* 0x000000201a0e722b */ /* 0x000fd00000000902 */
[----:B------:R-:W-:-:S10]  /*bea0*/  DFMA R32, R12, R14, R32 ;  /* 0x0000000e0c20722b */ /* 0x000fd40000000020 */
[----:B------:R-:W-:-:S05]  /*beb0*/  FFMA R2, RZ, R27, R33 ;  /* 0x0000001bff027223 */ /* 0x000fca0000000021 */
[----:B------:R-:W-:-:S13]  /*bec0*/  FSETP.GT.AND P0, PT, |R2|, 1.469367938527859385e-39, PT ;  /* 0x001000000200780b */ /* 0x000fda0003f04200 */
[----:B------:R-:W-:Y:S05]  /*bed0*/  @P0 BRA P1, `(.L_x_180) ;  /* 0x0000000000080947 */ /* 0x000fea0000800000 */
[----:B------:R-:W-:-:S07]  /*bee0*/  MOV R2, 0xbf00 ;  /* 0x0000bf0000027802 */ /* 0x000fce0000000f00 */
[----:B------:R-:W-:Y:S05]  /*bef0*/  CALL.REL.NOINC `($__internal_1_$__cuda_sm20_div_rn_f64_full) ;  /* 0x0000009c00b87944 */ /* 0x000fea0003c00000 */
.L_x_180:
[----:B------:R-:W-:Y:S05]  /*bf00*/  BSYNC.RECONVERGENT B1 ;  /* 0x0000000000017941 */ /* 0x000fea0003800200 */
.L_x_179:
[----:B------:R-:W0:Y:S01]  /*bf10*/  LDC.64 R2, c[0x0][0x450] ;  /* 0x00011400ff027b82 */ /* 0x000e220000000a00 */
[----:B------:R-:W-:Y:S01]  /*bf20*/  IADD3 R9, PT, PT, R5, UR6, RZ ;  /* 0x0000000605097c10 */ /* 0x000fe2000fffe0ff */
[----:B------:R-:W-:Y:S01]  /*bf30*/  UISETP.NE.AND UP0, UPT, UR6, URZ, UPT ;  /* 0x000000ff0600728c */ /* 0x000fe2000bf05270 */
[----:B------:R-:W-:Y:S01]  /*bf40*/  VIADD R7, R7, 0x1 ;  /* 0x0000000107077836 */ /* 0x000fe20000000000 */
[----:B------:R-:W-:-:S07]  /*bf50*/  UIADD3 UR5, UPT, UPT, UR6, -0x1, URZ ;  /* 0xffffffff06057890 */ /* 0x000fce000fffe0ff */
[----:B------:R-:W-:Y:S01]  /*bf60*/  UMOV UR6, UR5 ;  /* 0x0000000500067c82 */ /* 0x000fe20008000000 */
[----:B0-----:R-:W-:-:S05]  /*bf70*/  IMAD.WIDE R2, R9, 0x8, R2 ;  /* 0x0000000809027825 */ /* 0x001fca00078e0202 */
[----:B------:R0:W-:Y:S01]  /*bf80*/  STG.E.64 desc[UR8][R2.64], R32 ;  /* 0x0000002002007986 */ /* 0x0001e2000c101b08 */
[----:B------:R-:W-:Y:S05]  /*bf90*/  BRA.U UP0, `(.L_x_181) ;  /* 0xfffffff500647547 */ /* 0x000fea000b83ffff */
.L_x_172:
[----:B------:R-:W5:Y:S02]  /*bfa0*/  LDCU.U8 UR4, c[0x0][0x424] ;  /* 0x00008480ff0477ac */ /* 0x000f640008000000 */
[----:B-----5:R-:W-:-:S04]  /*bfb0*/  UPRMT UR4, UR4, 0x8880, URZ ;  /* 0x0000888004047896 */ /* 0x020fc800080000ff */
[----:B------:R-:W-:-:S09]  /*bfc0*/  UISETP.NE.AND UP0, UPT, UR4, URZ, UPT ;  /* 0x000000ff0400728c */ /* 0x000fd2000bf05270 */
[----:B------:R-:W-:Y:S05]  /*bfd0*/  BRA.U !UP0, `(.L_x_182) ;  /* 0x0000002108747547 */ /* 0x000fea000b800000 */
[----:B------:R-:W5:Y:S02]  /*bfe0*/  LDCU UR5, c[0x0][0x414] ;  /* 0x00008280ff0577ac */ /* 0x000f640008000800 */
[----:B-----5:R-:W-:-:S09]  /*bff0*/  UISETP.GE.AND UP0, UPT, UR5, 0x1, UPT ;  /* 0x000000010500788c */ /* 0x020fd2000bf06270 */
[----:B------:R-:W-:Y:S05]  /*c000*/  BRA.U !UP0, `(.L_x_183) ;  /* 0x0000001508c07547 */ /* 0x000fea000b800000 */
[----:B------:R-:W2:Y:S01]  /*c010*/  LDCU UR4, c[0x0][0x418] ;  /* 0x00008300ff0477ac */ /* 0x000ea20008000800 */
[----:B01----:R-:W0:Y:S01]  /*c020*/  LDC.64 R8, c[0x0][0x3a8] ;  /* 0x0000ea00ff087b82 */ /* 0x003e220000000a00 */
[----:B------:R-:W-:Y:S02]  /*c030*/  UIADD3 UR6, UPT, UPT, UR5, -0x1, URZ ;  /* 0xffffffff05067890 */ /* 0x000fe4000fffe0ff */
[----:B------:R-:W-:Y:S02]  /*c040*/  ULOP3.LUT UR7, UR5, 0x7, URZ, 0xc0, !UPT ;  /* 0x0000000705077892 */ /* 0x000fe4000f8ec0ff */
[----:B------:R-:W-:Y:S01]  /*c050*/  UISETP.GE.U32.AND UP0, UPT, UR6, 0x7, UPT ;  /* 0x000000070600788c */ /* 0x000fe2000bf06070 */
[----:B--2---:R-:W-:-:S04]  /*c060*/  IMAD R6, R0, UR4, RZ ;  /* 0x0000000400067c24 */ /* 0x004fc8000f8e02ff */
[----:B---34-:R-:W-:Y:S01]  /*c070*/  IMAD R3, R6, UR4, RZ ;  /* 0x0000000406037c24 */ /* 0x018fe2000f8e02ff */
[----:B------:R-:W-:-:S03]  /*c080*/  UMOV UR4, URZ ;  /* 0x000000ff00047c82 */ /* 0x000fc60008000000 */
[----:B0-----:R-:W-:Y:S01]  /*c090*/  IMAD.WIDE R8, R3, 0x8, R8 ;  /* 0x0000000803087825 */ /* 0x001fe200078e0208 */
[----:B------:R-:W-:Y:S06]  /*c0a0*/  BRA.U !UP0, `(.L_x_184) ;  /* 0x0000000908cc7547 */ /* 0x000fec000b800000 */
[----:B------:R-:W0:Y:S01]  /*c0b0*/  LDC R5, c[0x0][0x414] ;  /* 0x00010500ff057b82 */ /* 0x000e220000000800 */
[----:B------:R-:W-:-:S03]  /*c0c0*/  ULOP3.LUT UR4, UR5, 0x7ffffff8, URZ, 0xc0, !UPT ;  /* 0x7ffffff805047892 */ /* 0x000fc6000f8ec0ff */
[----:B------:R-:W-:-:S04]  /*c0d0*/  UMOV UR5, URZ ;  /* 0x000000ff00057c82 */ /* 0x000fc80008000000 */
[----:B------:R-:W1:Y:S08]  /*c0e0*/  LDC.64 R14, c[0x0][0x448] ;  /* 0x00011200ff0e7b82 */ /* 0x000e700000000a00 */
[----:B------:R-:W2:Y:S02]  /*c0f0*/  LDC.64 R10, c[0x0][0x438] ;  /* 0x00010e00ff0a7b82 */ /* 0x000ea40000000a00 */
.L_x_201:
[----:B---3--:R-:W3:Y:S01]  /*c100*/  LDG.E.64 R26, desc[UR8][R8.64] ;  /* 0x00000008081a7981 */ /* 0x008ee2000c1e1b00 */
[----:B0-----:R-:W-:-:S04]  /*c110*/  IMAD R7, R6, R5, UR5 ;  /* 0x0000000506077e24 */ /* 0x001fc8000f8e0205 */
[----:B--2---:R-:W-:-:S05]  /*c120*/  IMAD.WIDE R12, R7, 0x8, R10 ;  /* 0x00000008070c7825 */ /* 0x004fca00078e020a */
[----:B------:R-:W2:Y:S01]  /*c130*/  LDG.E.64 R28, desc[UR8][R12.64] ;  /* 0x000000080c1c7981 */ /* 0x000ea2000c1e1b00 */
[----:B------:R-:W-:Y:S01]  /*c140*/  HFMA2 R2, -RZ, RZ, 0, 5.9604644775390625e-08 ;  /* 0x00000001ff027431 */ /* 0x000fe200000001ff */
[----:B------:R-:W-:Y:S01]  /*c150*/  UIADD3 UR5, UPT, UPT, UR5, 0x8, URZ ;  /* 0x0000000805057890 */ /* 0x000fe2000fffe0ff */
[----:B------:R-:W-:Y:S03]  /*c160*/  BSSY.RECONVERGENT B1, `(.L_x_185) ;  /* 0x0000011000017945 */ /* 0x000fe60003800200 */
[----:B------:R-:W-:Y:S01]  /*c170*/  UISETP.NE.AND UP0, UPT, UR5, UR4, UPT ;  /* 0x000000040500728c */ /* 0x000fe2000bf05270 */
[----:B---3--:R-:W0:Y:S01]  /*c180*/  MUFU.RCP64H R3, R27 ;  /* 0x0000001b00037308 */ /* 0x008e220000001800 */
[----:B--2---:R-:W-:Y:S01]  /*c190*/  FSETP.GEU.AND P1, PT, |R29|, 6.5827683646048100446e-37, PT ;  /* 0x036000001d00780b */ /* 0x004fe20003f2e200 */
        /* <DEDUP_REMOVED lines=12> */
[----:B-1----:R-:W-:Y:S05]  /*c260*/  CALL.REL.NOINC `($__internal_1_$__cuda_sm20_div_rn_f64_full) ;  /* 0x0000009800dc7944 */ /* 0x002fea0003c00000 */
.L_x_186:
[----:B------:R-:W-:Y:S05]  /*c270*/  BSYNC.RECONVERGENT B1 ;  /* 0x0000000000017941 */ /* 0x000fea0003800200 */
.L_x_185:
[----:B-1----:R-:W-:-:S05]  /*c280*/  IMAD.WIDE R16, R7, 0x8, R14 ;  /* 0x0000000807107825 */ /* 0x002fca00078e020e */
[----:B------:R0:W-:Y:S04]  /*c290*/  STG.E.64 desc[UR8][R16.64], R32 ;  /* 0x0000002010007986 */ /* 0x0001e8000c101b08 */
[----:B------:R-:W2:Y:S04]  /*c2a0*/  LDG.E.64 R26, desc[UR8][R8.64] ;  /* 0x00000008081a7981 */ /* 0x000ea8000c1e1b00 */
        /* <DEDUP_REMOVED lines=10> */
[----:B------:R-:W-:-:S08]  /*c350*/  DMUL R18, R28, R2 ;  /* 0x000000021c127228 */ /* 0x000fd00000000000 */
[----:B0-----:R-:W-:-:S08]  /*c360*/  DFMA R32, -R26, R18, R28 ;  /* 0x000000121a20722b */ /* 0x001fd0000000011c */
[----:B------:R-:W-:-:S10]  /*c370*/  DFMA R32, R2, R32, R18 ;  /* 0x000000200220722b */ /* 0x000fd40000000012 */
[----:B------:R-:W-:-:S05]  /*c380*/  FFMA R2, RZ, R27, R33 ;  /* 0x0000001bff027223 */ /* 0x000fca0000000021 */
[----:B------:R-:W-:-:S13]  /*c390*/  FSETP.GT.AND P0, PT, |R2|, 1.469367938527859385e-39, PT ;  /* 0x001000000200780b */ /* 0x000fda0003f04200 */
[----:B------:R-:W-:Y:S05]  /*c3a0*/  @P0 BRA P1, `(.L_x_188) ;  /* 0x0000000000080947 */ /* 0x000fea0000800000 */
[----:B------:R-:W-:-:S07]  /*c3b0*/  MOV R2, 0xc3d0 ;  /* 0x0000c3d000027802 */ /* 0x000fce0000000f00 */
[----:B------:R-:W-:Y:S05]  /*c3c0*/  CALL.REL.NOINC `($__internal_1_$__cuda_sm20_div_rn_f64_full) ;  /* 0x0000009800847944 */ /* 0x000fea0003c00000 */
.L_x_188:
[----:B------:R-:W-:Y:S05]  /*c3d0*/  BSYNC.RECONVERGENT B1 ;  /* 0x0000000000017941 */ /* 0x000fea0003800200 */
.L_x_187:
[----:B------:R0:W-:Y:S04]  /*c3e0*/  STG.E.64 desc[UR8][R16.64+0x8], R32 ;  /* 0x0000082010007986 */ /* 0x0001e8000c101b08 */
[----:B------:R-:W2:Y:S04]  /*c3f0*/  LDG.E.64 R26, desc[UR8][R8.64] ;  /* 0x00000008081a7981 */ /* 0x000ea8000c1e1b00 */
        /* <DEDUP_REMOVED lines=18> */
.L_x_190:
[----:B------:R-:W-:Y:S05]  /*c520*/  BSYNC.RECONVERGENT B1 ;  /* 0x0000000000017941 */ /* 0x000fea0003800200 */
.L_x_189:
        /* <DEDUP_REMOVED lines=20> */
.L_x_192:
[----:B------:R-:W-:Y:S05]  /*c670*/  BSYNC.RECONVERGENT B1 ;  /* 0x0000000000017941 */ /* 0x000fea0003800200 */
.L_x_191:
        /* <DEDUP_REMOVED lines=20> */
.L_x_194:
[----:B------:R-:W-:Y:S05]  /*c7c0*/  BSYNC.RECONVERGENT B1 ;  /* 0x0000000000017941 */ /* 0x000fea0003800200 */
.L_x_193:
        /* <DEDUP_REMOVED lines=20> */
.L_x_196:
[----:B------:R-:W-:Y:S05]  /*c910*/  BSYNC.RECONVERGENT B1 ;  /* 0x0000000000017941 */ /* 0x000fea0003800200 */
.L_x_195:
        /* <DEDUP_REMOVED lines=20> */
.L_x_198:
[----:B------:R-:W-:Y:S05]  /*ca60*/  BSYNC.RECONVERGENT B1 ;  /* 0x0000000000017941 */ /* 0x000fea0003800200 */
.L_x_197:
        /* <DEDUP_REMOVED lines=20> */
.L_x_200:
[----:B------:R-:W-:Y:S05]  /*cbb0*/  BSYNC.RECONVERGENT B1 ;  /* 0x0000000000017941 */ /* 0x000fea0003800200 */
.L_x_199:
[----:B------:R3:W-:Y:S01]  /*cbc0*/  STG.E.64 desc[UR8][R16.64+0x38], R32 ;  /* 0x0000382010007986 */ /* 0x0007e2000c101b08 */
[----:B------:R-:W-:Y:S05]  /*cbd0*/  BRA.U UP0, `(.L_x_201) ;  /* 0xfffffff500487547 */ /* 0x000fea000b83ffff */
.L_x_184:
[----:B------:R-:W-:-:S09]  /*cbe0*/  UISETP.NE.AND UP0, UPT, UR7, URZ, UPT ;  /* 0x000000ff0700728c */ /* 0x000fd2000bf05270 */
[----:B------:R-:W-:Y:S05]  /*cbf0*/  BRA.U !UP0, `(.L_x_183) ;  /* 0x0000000908c47547 */ /* 0x000fea000b800000 */
[----:B------:R-:W0:Y:S01]  /*cc00*/  LDC R7, c[0x0][0x414] ;  /* 0x00010500ff077b82 */ /* 0x000e220000000800 */
[----:B------:R-:W-:Y:S01]  /*cc10*/  UISETP.GE.U32.AND UP0, UPT, UR7, 0x4, UPT ;  /* 0x000000040700788c */ /* 0x000fe2000bf06070 */
[----:B0-----:R-:W-:-:S08]  /*cc20*/  LOP3.LUT R5, R7, 0x3, RZ, 0xc0, !PT ;  /* 0x0000000307057812 */ /* 0x001fd000078ec0ff */
[----:B------:R-:W-:Y:S05]  /*cc30*/  BRA.U !UP0, `(.L_x_202) ;  /* 0x0000000508687547 */ /* 0x000fea000b800000 */
[----:B------:R-:W2:Y:S01]  /*cc40*/  LDG.E.64 R26, desc[UR8][R8.64] ;  /* 0x00000008081a7981 */ /* 0x000ea2000c1e1b00 */
[----:B------:R-:W0:Y:S01]  /*cc50*/  LDC.64 R10, c[0x0][0x438] ;  /* 0x00010e00ff0a7b82 */ /* 0x000e220000000a00 */
[----:B------:R-:W-:-:S04]  /*cc60*/  IMAD R7, R6, R7, UR4 ;  /* 0x0000000406077e24 */ /* 0x000fc8000f8e0207 */
[----:B0-----:R-:W-:-:S05]  /*cc70*/  IMAD.WIDE R10, R7, 0x8, R10 ;  /* 0x00000008070a7825 */ /* 0x001fca00078e020a */
[----:B------:R-:W4:Y:S01]  /*cc80*/  LDG.E.64 R28, desc[UR8][R10.64] ;  /* 0x000000080a1c7981 */ /* 0x000f22000c1e1b00 */
[----:B------:R-:W-:Y:S01]  /*cc90*/  MOV R2, 0x1 ;  /* 0x0000000100027802 */ /* 0x000fe20000000f00 */
[----:B------:R-:W-:Y:S01]  /*cca0*/  BSSY.RECONVERGENT B1, `(.L_x_203) ;  /* 0x0000010000017945 */ /* 0x000fe20003800200 */
[----:B--2---:R-:W0:Y:S04]  /*ccb0*/  MUFU.RCP64H R3, R27 ;  /* 0x0000001b00037308 */ /* 0x004e280000001800 */
[----:B0-----:R-:W-:-:S08]  /*ccc0*/  DFMA R12, -R26, R2, 1 ;  /* 0x3ff000001a0c742b */ /* 0x001fd00000000102 */
[----:B------:R-:W-:Y:S01]  /*ccd0*/  DFMA R12, R12, R12, R12 ;  /* 0x0000000c0c0c722b */ /* 0x000fe2000000000c */
[----:B----4-:R-:W-:-:S07]  /*cce0*/  FSETP.GEU.AND P1, PT, |R29|, 6.5827683646048100446e-37, PT ;  /* 0x036000001d00780b */ /* 0x010fce0003f2e200 */
[----:B------:R-:W-:-:S08]  /*ccf0*/  DFMA R12, R2, R12, R2 ;  /* 0x0000000c020c722b */ /* 0x000fd00000000002 */
[----:B------:R-:W-:-:S08]  /*cd00*/  DFMA R2, -R26, R12, 1 ;  /* 0x3ff000001a02742b */ /* 0x000fd0000000010c */
[----:B------:R-:W-:-:S08]  /*cd10*/  DFMA R2, R12, R2, R12 ;  /* 0x000000020c02722b */ /* 0x000fd0000000000c */
[----:B---3--:R-:W-:-:S08]  /*cd20*/  DMUL R32, R28, R2 ;  /* 0x000000021c207228 */ /* 0x008fd00000000000 */
[----:B------:R-:W-:-:S08]  /*cd30*/  DFMA R12, -R26, R32, R28 ;  /* 0x000000201a0c722b */ /* 0x000fd0000000011c */
[----:B------:R-:W-:-:S10]  /*cd40*/  DFMA R32, R2, R12, R32 ;  /* 0x0000000c0220722b */ /* 0x000fd40000000020 */
[----:B------:R-:W-:-:S05]  /*cd50*/  FFMA R2, RZ, R27, R33 ;  /* 0x0000001bff027223 */ /* 0x000fca0000000021 */
[----:B------:R-:W-:-:S13]  /*cd60*/  FSETP.GT.AND P0, PT, |R2|, 1.469367938527859385e-39, PT ;  /* 0x001000000200780b */ /* 0x000fda0003f04200 */
[----:B------:R-:W-:Y:S05]  /*cd70*/  @P0 BRA P1, `(.L_x_204) ;  /* 0x0000000000080947 */ /* 0x000fea0000800000 */
[----:B------:R-:W-:-:S07]  /*cd80*/  MOV R2, 0xcda0 ;  /* 0x0000cda000027802 */ /* 0x000fce0000000f00 */
[----:B------:R-:W-:Y:S05]  /*cd90*/  CALL.REL.NOINC `($__internal_1_$__cuda_sm20_div_rn_f64_full) ;  /* 0x0000009000107944 */ /* 0x000fea0003c00000 */
.L_x_204:
[----:B------:R-:W-:Y:S05]  /*cda0*/  BSYNC.RECONVERGENT B1 ;  /* 0x0000000000017941 */ /* 0x000fea0003800200 */
.L_x_203:
[----:B------:R-:W0:Y:S02]  /*cdb0*/  LDC.64 R12, c[0x0][0x448] ;  /* 0x00011200ff0c7b82 */ /* 0x000e240000000a00 */
[----:B0-----:R-:W-:-:S05]  /*cdc0*/  IMAD.WIDE R12, R7, 0x8, R12 ;  /* 0x00000008070c7825 */ /* 0x001fca00078e020c */
        /* <DEDUP_REMOVED lines=20> */
.L_x_206:
[----:B------:R-:W-:Y:S05]  /*cf10*/  BSYNC.RECONVERGENT B1 ;  /* 0x0000000000017941 */ /* 0x000fea0003800200 */
.L_x_205:
        /* <DEDUP_REMOVED lines=20> */
.L_x_208:
[----:B------:R-:W-:Y:S05]  /*d060*/  BSYNC.RECONVERGENT B1 ;  /* 0x0000000000017941 */ /* 0x000fea0003800200 */
.L_x_207:
        /* <DEDUP_REMOVED lines=20> */
.L_x_210:
[----:B------:R-:W-:Y:S05]  /*d1b0*/  BSYNC.RECONVERGENT B1 ;  /* 0x0000000000017941 */ /* 0x000fea0003800200 */
.L_x_209:
[----:B------:R0:W-:Y:S01]  /*d1c0*/  STG.E.64 desc[UR8][R12.64+0x18], R32 ;  /* 0x000018200c007986 */ /* 0x0001e2000c101b08 */
[----:B------:R-:W-:-:S12]  /*d1d0*/  UIADD3 UR4, UPT, UPT, UR4, 0x4, URZ ;  /* 0x0000000404047890 */ /* 0x000fd8000fffe0ff */
.L_x_202:
[----:B------:R-:W-:-:S13]  /*d1e0*/  ISETP.NE.AND P0, PT, R5, RZ, PT ;  /* 0x000000ff0500720c */ /* 0x000fda0003f05270 */
[----:B------:R-:W-:Y:S05]  /*d1f0*/  @!P0 BRA `(.L_x_183) ;  /* 0x0000000400448947 */ /* 0x000fea0003800000 */
[----:B------:R-:W-:-:S13]  /*d200*/  ISETP.NE.AND P0, PT, R5, 0x1, PT ;  /* 0x000000010500780c */ /* 0x000fda0003f05270 */
[----:B------:R-:W-:Y:S05]  /*d210*/  @!P0 BRA `(.L_x_211) ;  /* 0x0000000000c48947 */ /* 0x000fea0003800000 */
[----:B------:R-:W2:Y:S01]  /*d220*/  LDG.E.64 R26, desc[UR8][R8.64] ;  /* 0x00000008081a7981 */ /* 0x000ea2000c1e1b00 */
[----:B------:R-:W1:Y:S08]  /*d230*/  LDC R5, c[0x0][0x414] ;  /* 0x00010500ff057b82 */ /* 0x000e700000000800 */
[----:B------:R-:W4:Y:S01]  /*d240*/  LDC.64 R10, c[0x0][0x438] ;  /* 0x00010e00ff0a7b82 */ /* 0x000f220000000a00 */
[----:B-1----:R-:W-:-:S04]  /*d250*/  IMAD R5, R6, R5, UR4 ;  /* 0x0000000406057e24 */ /* 0x002fc8000f8e0205 */
[----:B----4-:R-:W-:-:S05]  /*d260*/  IMAD.WIDE R10, R5, 0x8, R10 ;  /* 0x00000008050a7825 */ /* 0x010fca00078e020a */
[----:B------:R-:W4:Y:S01]  /*d270*/  LDG.E.64 R28, desc[UR8][R10.64] ;  /* 0x000000080a1c7981 */ /* 0x000f22000c1e1b00 */
[----:B------:R-:W-:Y:S01]  /*d280*/  MOV R2, 0x1 ;  /* 0x0000000100027802 */ /* 0x000fe20000000f00 */
[----:B------:R-:W-:Y:S01]  /*d290*/  BSSY.RECONVERGENT B1, `(.L_x_212) ;  /* 0x0000010000017945 */ /* 0x000fe20003800200 */
[----:B--2---:R-:W0:Y:S04]  /*d2a0*/  MUFU.RCP64H R3, R27 ;  /* 0x0000001b00037308 */ /* 0x004e280000001800 */
[----:B0-----:R-:W-:-:S08]  /*d2b0*/  DFMA R12, -R26, R2, 1 ;  /* 0x3ff000001a0c742b */ /* 0x001fd00000000102 */
[----:B------:R-:W-:-:S08]  /*d2c0*/  DFMA R12, R12, R12, R12 ;  /* 0x0000000c0c0c722b */ /* 0x000fd0000000000c */
[----:B------:R-:W-:Y:S01]  /*d2d0*/  DFMA R12, R2, R12, R2 ;  /* 0x0000000c020c722b */ /* 0x000fe20000000002 */
[----:B----4-:R-:W-:-:S07]  /*d2e0*/  FSETP.GEU.AND P1, PT, |R29|, 6.5827683646048100446e-37, PT ;  /* 0x036000001d00780b */ /* 0x010fce0003f2e200 */
        /* <DEDUP_REMOVED lines=10> */
.L_x_213:
[----:B------:R-:W-:Y:S05]  /*d390*/  BSYNC.RECONVERGENT B1 ;  /* 0x0000000000017941 */ /* 0x000fea0003800200 */
.L_x_212:
        /* <DEDUP_REMOVED lines=22> */
.L_x_215:
[----:B------:R-:W-:Y:S05]  /*d500*/  BSYNC.RECONVERGENT B1 ;  /* 0x0000000000017941 */ /* 0x000fea0003800200 */
.L_x_214:
[----:B------:R1:W-:Y:S01]  /*d510*/  STG.E.64 desc[UR8][R12.64+0x8], R32 ;  /* 0x000008200c007986 */ /* 0x0003e2000c101b08 */
[----:B------:R-:W-:-:S12]  /*d520*/  UIADD3 UR4, UPT, UPT, UR4, 0x2, URZ ;  /* 0x0000000204047890 */ /* 0x000fd8000fffe0ff */
.L_x_211:
[----:B------:R-:W2:Y:S02]  /*d530*/  LDC R5, c[0x0][0x414] ;  /* 0x00010500ff057b82 */ /* 0x000ea40000000800 */
[----:B--2---:R-:W-:-:S04]  /*d540*/  LOP3.LUT R2, R5, 0x1, RZ, 0xc0, !PT ;  /* 0x0000000105027812 */ /* 0x004fc800078ec0ff */
[----:B------:R-:W-:-:S13]  /*d550*/  ISETP.NE.U32.AND P0, PT, R2, 0x1, PT ;  /* 0x000000010200780c */ /* 0x000fda0003f05070 */
[----:B------:R-:W-:Y:S05]  /*d560*/  @P0 BRA `(.L_x_183) ;  /* 0x0000000000680947 */ /* 0x000fea0003800000 */
[----:B------:R-:W2:Y:S01]  /*d570*/  LDG.E.64 R26, desc[UR8][R8.64] ;  /* 0x00000008081a7981 */ /* 0x000ea2000c1e1b00 */
[----:B------:R-:W4:Y:S01]  /*d580*/  LDC.64 R2, c[0x0][0x438] ;  /* 0x00010e00ff027b82 */ /* 0x000f220000000a00 */
[----:B------:R-:W-:-:S04]  /*d590*/  IMAD R6, R6, R5, UR4 ;  /* 0x0000000406067e24 */ /* 0x000fc8000f8e0205 */
[----:B----4-:R-:W-:-:S05]  /*d5a0*/  IMAD.WIDE R2, R6, 0x8, R2 ;  /* 0x0000000806027825 */ /* 0x010fca00078e0202 */
[----:B------:R-:W4:Y:S01]  /*d5b0*/  LDG.E.64 R28, desc[UR8][R2.64] ;  /* 0x00000008021c7981 */ /* 0x000f22000c1e1b00 */
[----:B------:R-:W-:Y:S01]  /*d5c0*/  MOV R4, 0x1 ;  /* 0x0000000100047802 */ /* 0x000fe20000000f00 */
[----:B------:R-:W-:Y:S01]  /*d5d0*/  BSSY.RECONVERGENT B1, `(.L_x_216) ;  /* 0x0000010000017945 */ /* 0x000fe20003800200 */
[----:B--2---:R-:W2:Y:S04]  /*d5e0*/  MUFU.RCP64H R5, R27 ;  /* 0x0000001b00057308 */ /* 0x004ea80000001800 */
[----:B--2---:R-:W-:-:S08]  /*d5f0*/  DFMA R10, -R26, R4, 1 ;  /* 0x3ff000001a0a742b */ /* 0x004fd00000000104 */
[----:B------:R-:W-:Y:S01]  /*d600*/  DFMA R10, R10, R10, R10 ;  /* 0x0000000a0a0a722b */ /* 0x000fe2000000000a */
[----:B----4-:R-:W-:-:S07]  /*d610*/  FSETP.GEU.AND P1, PT, |R29|, 6.5827683646048100446e-37, PT ;  /* 0x036000001d00780b */ /* 0x010fce0003f2e200 */
[----:B------:R-:W-:-:S08]  /*d620*/  DFMA R10, R4, R10, R4 ;  /* 0x0000000a040a722b */ /* 0x000fd00000000004 */
[----:B------:R-:W-:-:S08]  /*d630*/  DFMA R4, -R26, R10, 1 ;  /* 0x3ff000001a04742b */ /* 0x000fd0000000010a */
[----:B------:R-:W-:-:S08]  /*d640*/  DFMA R4, R10, R4, R10 ;  /* 0x000000040a04722b */ /* 0x000fd0000000000a */
[----:B01-3--:R-:W-:-:S08]  /*d650*/  DMUL R32, R28, R4 ;  /* 0x000000041c207228 */ /* 0x00bfd00000000000 */
[----:B------:R-:W-:-:S08]  /*d660*/  DFMA R8, -R26, R32, R28 ;  /* 0x000000201a08722b */ /* 0x000fd0000000011c */
[----:B------:R-:W-:-:S10]  /*d670*/  DFMA R32, R4, R8, R32 ;  /* 0x000000080420722b */ /* 0x000fd40000000020 */
[----:B------:R-:W-:-:S05]  /*d680*/  FFMA R2, RZ, R27, R33 ;  /* 0x0000001bff027223 */ /* 0x000fca0000000021 */
[----:B------:R-:W-:-:S13]  /*d690*/  FSETP.GT.AND P0, PT, |R2|, 1.469367938527859385e-39, PT ;  /* 0x001000000200780b */ /* 0x000fda0003f04200 */
[----:B------:R-:W-:Y:S05]  /*d6a0*/  @P0 BRA P1, `(.L_x_217) ;  /* 0x0000000000080947 */ /* 0x000fea0000800000 */
[----:B------:R-:W-:-:S07]  /*d6b0*/  MOV R2, 0xd6d0 ;  /* 0x0000d6d000027802 */ /* 0x000fce0000000f00 */
[----:B------:R-:W-:Y:S05]  /*d6c0*/  CALL.REL.NOINC `($__internal_1_$__cuda_sm20_div_rn_f64_full) ;  /* 0x0000008400c47944 */ /* 0x000fea0003c00000 */
.L_x_217:
[----:B------:R-:W-:Y:S05]  /*d6d0*/  BSYNC.RECONVERGENT B1 ;  /* 0x0000000000017941 */ /* 0x000fea0003800200 */
.L_x_216:
[----:B------:R-:W0:Y:S02]  /*d6e0*/  LDC.64 R2, c[0x0][0x448] ;  /* 0x00011200ff027b82 */ /* 0x000e240000000a00 */
[----:B0-----:R-:W-:-:S05]  /*d6f0*/  IMAD.WIDE R6, R6, 0x8, R2 ;  /* 0x0000000806067825 */ /* 0x001fca00078e0202 */
[----:B------:R0:W-:Y:S02]  /*d700*/  STG.E.64 desc[UR8][R6.64], R32 ;  /* 0x0000002006007986 */ /* 0x0001e4000c101b08 */
.L_x_183:
[----:B------:R-:W5:Y:S01]  /*d710*/  LDCU UR5, c[0x0][0x414] ;  /* 0x00008280ff0577ac */ /* 0x000f620008000800 */
[----:B------:R-:W1:Y:S01]  /*d720*/  LDCU UR4, c[0x0][0x418] ;  /* 0x00008300ff0477ac */ /* 0x000e620008000800 */
[----:B-----5:R-:W-:-:S04]  /*d730*/  UISETP.GE.AND UP0, UPT, UR5, 0x1, UPT ;  /* 0x000000010500788c */ /* 0x020fc8000bf06270 */
[----:B-1----:R-:W-:-:S09]  /*d740*/  UISETP.LT.OR UP0, UPT, UR4, 0x2, !UP0 ;  /* 0x000000020400788c */ /* 0x002fd2000c701670 */
[----:B------:R-:W-:Y:S05]  /*d750*/  BRA.U UP0, `(.L_x_182) ;  /* 0x0000000900947547 */ /* 0x000fea000b800000 */
[----:B0-2---:R-:W-:Y:S01]  /*d760*/  PRMT R10, RZ, 0x7610, R10 ;  /* 0x00007610ff0a7816 */ /* 0x005fe2000000000a */
[----:B------:R-:W-:Y:S01]  /*d770*/  UMOV UR7, 0x1 ;  /* 0x0000000100077882 */ /* 0x000fe20000000000 */
[----:B------:R-:W-:Y:S01]  /*d780*/  PRMT R9, RZ, 0x7610, R9 ;  /* 0x00007610ff097816 */ /* 0x000fe20000000009 */
[----:B------:R-:W-:-:S06]  /*d790*/  UMOV UR4, URZ ;  /* 0x000000ff00047c82 */ /* 0x000fcc0008000000 */
.L_x_225:
[----:B0--3--:R-:W0:Y:S01]  /*d7a0*/  LDC R5, c[0x0][0x418] ;  /* 0x00010600ff057b82 */ /* 0x009e220000000800 */
[----:B------:R-:W-:Y:S01]  /*d7b0*/  VIADD R9, R9, 0x1 ;  /* 0x0000000109097836 */ /* 0x000fe20000000000 */
[----:B------:R-:W-:Y:S01]  /*d7c0*/  UMOV UR10, UR7 ;  /* 0x00000007000a7c82 */ /* 0x000fe20008000000 */
[----:B------:R-:W-:Y:S01]  /*d7d0*/  ULOP3.LUT UR11, UR7, 0x7ffffff8, URZ, 0xc0, !UPT ;  /* 0x7ffffff8070b7892 */ /* 0x000fe2000f8ec0ff */
[----:B------:R-:W-:Y:S02]  /*d7e0*/  UMOV UR5, URZ ;  /* 0x000000ff00057c82 */ /* 0x000fe40008000000 */
[----:B------:R-:W-:Y:S02]  /*d7f0*/  LOP3.LUT R8, R9, 0xffff, RZ, 0xc0, !PT ;  /* 0x0000ffff09087812 */ /* 0x000fe400078ec0ff */
[----:B------:R-:W1:Y:S02]  /*d800*/  LDC.64 R12, c[0x0][0x3a8] ;  /* 0x0000ea00ff0c7b82 */ /* 0x000e640000000a00 */
[----:B------:R-:W-:-:S04]  /*d810*/  LOP3.LUT R7, R8, 0x7, RZ, 0xc0, !PT ;  /* 0x0000000708077812 */ /* 0x000fc800078ec0ff */
[----:B------:R-:W-:Y:S01]  /*d820*/  IADD3 R7, PT, PT, R7, -0x1, RZ ;  /* 0xffffffff07077810 */ /* 0x000fe20007ffe0ff */
[----:B0-----:R-:W-:-:S04]  /*d830*/  IMAD R6, R0, R5, UR7 ;  /* 0x0000000700067e24 */ /* 0x001fc8000f8e0205 */
[----:B----4-:R-:W-:Y:S01]  /*d840*/  IMAD R3, R6, R5, UR7 ;  /* 0x0000000706037e24 */ /* 0x010fe2000f8e0205 */
[----:B------:R-:W-:-:S03]  /*d850*/  UIADD3 UR7, UPT, UPT, UR7, 0x1, URZ ;  /* 0x0000000107077890 */ /* 0x000fc6000fffe0ff */
[----:B-1----:R-:W-:-:S03]  /*d860*/  IMAD.WIDE R12, R3, 0x8, R12 ;  /* 0x00000008030c7825 */ /* 0x002fc600078e020c */
[----:B------:R-:W-:-:S13]  /*d870*/  ISETP.NE.AND P1, PT, R5, UR7, PT ;  /* 0x0000000705007c0c */ /* 0x000fda000bf25270 */
.L_x_224:
[----:B------:R-:W-:Y:S01]  /*d880*/  UISETP.GE.U32.AND UP0, UPT, UR4, 0x7, UPT ;  /* 0x000000070400788c */ /* 0x000fe2000bf06070 */
[----:B------:R-:W-:Y:S01]  /*d890*/  IMAD.MOV.U32 R5, RZ, RZ, RZ ;  /* 0x000000ffff057224 */ /* 0x000fe200078e00ff */
[----:B0-----:R-:W-:-:S07]  /*d8a0*/  CS2R R2, SRZ ;  /* 0x0000000000027805 */ /* 0x001fce000001ff00 */
[----:B------:R-:W-:Y:S05]  /*d8b0*/  BRA.U !UP0, `(.L_x_218) ;  /* 0x0000000108b87547 */ /* 0x000fea000b800000 */
[----:B------:R-:W-:Y:S01]  /*d8c0*/  CS2R R2, SRZ ;  /* 0x0000000000027805 */ /* 0x000fe2000001ff00 */
[----:B------:R-:W-:-:S06]  /*d8d0*/  UMOV UR6, URZ ;  /* 0x000000ff00067c82 */ /* 0x000fcc0008000000 */
.L_x_219:
[----:B------:R-:W0:Y:S08]  /*d8e0*/  LDC R5, c[0x0][0x418] ;  /* 0x00010600ff057b82 */ /* 0x000e300000000800 */
[----:B------:R-:W1:Y:S08]  /*d8f0*/  LDC R11, c[0x0][0x414] ;  /* 0x00010500ff0b7b82 */ /* 0x000e700000000800 */
[----:B------:R-:W2:Y:S08]  /*d900*/  LDC.64 R40, c[0x0][0x3a8] ;  /* 0x0000ea00ff287b82 */ /* 0x000eb00000000a00 */
[----:B------:R-:W3:Y:S01]  /*d910*/  LDC.64 R28, c[0x0][0x448] ;  /* 0x00011200ff1c7b82 */ /* 0x000ee20000000a00 */
[----:B0-----:R-:W-:-:S02]  /*d920*/  IMAD R4, R0, R5, UR6 ;  /* 0x0000000600047e24 */ /* 0x001fc4000f8e0205 */
[----:B------:R-:W-:Y:S02]  /*d930*/  IMAD R5, R6, R5, UR6 ;  /* 0x0000000606057e24 */ /* 0x000fe4000f8e0205 */
[----:B-1----:R-:W-:Y:S02]  /*d940*/  IMAD R15, R4, R11, UR5 ;  /* 0x00000005040f7e24 */ /* 0x002fe4000f8e020b */
[----:B--2---:R-:W-:-:S05]  /*d950*/  IMAD.WIDE R40, R5, 0x8, R40 ;  /* 0x0000000805287825 */ /* 0x004fca00078e0228 */
[----:B------:R-:W2:Y:S01]  /*d960*/  LDG.E.64 R18, desc[UR8][R40.64+0x8] ;  /* 0x0000080828127981 */ /* 0x000ea2000c1e1b00 */
[----:B---3--:R-:W-:-:S03]  /*d970*/  IMAD.WIDE R28, R15, 0x8, R28 ;  /* 0x000000080f1c7825 */ /* 0x008fc600078e021c */
[----:B------:R-:W3:Y:S04]  /*d980*/  LDG.E.64 R24, desc[UR8][R40.64+0x10] ;  /* 0x0000100828187981 */ /* 0x000ee8000c1e1b00 */
[----:B------:R-:W4:Y:S01]  /*d990*/  LDG.E.64 R14, desc[UR8][R40.64] ;  /* 0x00000008280e7981 */ /* 0x000f22000c1e1b00 */
[----:B------:R-:W-:-:S03]  /*d9a0*/  IMAD.WIDE.U32 R32, R11, 0x8, R28 ;  /* 0x000000080b207825 */ /* 0x000fc600078e001c */
[----:B------:R-:W4:Y:S04]  /*d9b0*/  LDG.E.64 R4, desc[UR8][R28.64] ;  /* 0x000000081c047981 */ /* 0x000f28000c1e1b00 */
[----:B------:R-:W2:Y:S01]  /*d9c0*/  LDG.E.64 R16, desc[UR8][R32.64] ;  /* 0x0000000820107981 */ /* 0x000ea2000c1e1b00 */
[----:B------:R-:W-:-:S03]  /*d9d0*/  IMAD.WIDE.U32 R34, R11, 0x8, R32 ;  /* 0x000000080b227825 */ /* 0x000fc600078e0020 */
[----:B------:R-:W5:Y:S04]  /*d9e0*/  LDG.E.64 R20, desc[UR8][R40.64+0x18] ;  /* 0x0000180828147981 */ /* 0x000f68000c1e1b00 */
[----:B------:R-:W3:Y:S01]  /*d9f0*/  LDG.E.64 R26, desc[UR8][R34.64] ;  /* 0x00000008221a7981 */ /* 0x000ee2000c1e1b00 */
[----:B------:R-:W-:-:S03]  /*da00*/  IMAD.WIDE.U32 R42, R11, 0x8, R34 ;  /* 0x000000080b2a7825 */ /* 0x000fc600078e0022 */
[----:B------:R-:W5:Y:S04]  /*da10*/  LDG.E.64 R28, desc[UR8][R40.64+0x20] ;  /* 0x00002008281c7981 */ /* 0x000f68000c1e1b00 */
[----:B------:R-:W5:Y:S01]  /*da20*/  LDG.E.64 R22, desc[UR8][R42.64] ;  /* 0x000000082a167981 */ /* 0x000f62000c1e1b00 */
        /* <DEDUP_REMOVED lines=9> */
[----:B------:R-:W-:-:S06]  /*dac0*/  IMAD.WIDE.U32 R44, R11, 0x8, R50 ;  /* 0x000000080b2c7825 */ /* 0x000fcc00078e0032 */
[----:B------:R-:W5:Y:S01]  /*dad0*/  LDG.E.64 R44, desc[UR8][R44.64] ;  /* 0x000000082c2c7981 */ /* 0x000f62000c1e1b00 */
[----:B------:R-:W-:-:S04]  /*dae0*/  UIADD3 UR6, UPT, UPT, UR6, 0x8, URZ ;  /* 0x0000000806067890 */ /* 0x000fc8000fffe0ff */
[----:B------:R-:W-:Y:S01]  /*daf0*/  UISETP.NE.AND UP0, UPT, UR6, UR11, UPT ;  /* 0x0000000b0600728c */ /* 0x000fe2000bf05270 */
[----:B----4-:R-:W-:-:S08]  /*db00*/  DFMA R4, R14, R4, R2 ;  /* 0x000000040e04722b */ /* 0x010fd00000000002 */
[----:B--2---:R-:W-:-:S08]  /*db10*/  DFMA R4, R18, R16, R4 ;  /* 0x000000101204722b */ /* 0x004fd00000000004 */
[----:B---3--:R-:W-:-:S08]  /*db20*/  DFMA R4, R24, R26, R4 ;  /* 0x0000001a1804722b */ /* 0x008fd00000000004 */
[----:B-----5:R-:W-:-:S08]  /*db30*/  DFMA R4, R20, R22, R4 ;  /* 0x000000161404722b */ /* 0x020fd00000000004 */
[----:B------:R-:W-:-:S08]  /*db40*/  DFMA R4, R28, R30, R4 ;  /* 0x0000001e1c04722b */ /* 0x000fd00000000004 */
[----:B------:R-:W-:-:S08]  /*db50*/  DFMA R4, R36, R38, R4 ;  /* 0x000000262404722b */ /* 0x000fd00000000004 */
[----:B------:R-:W-:-:S08]  /*db60*/  DFMA R4, R32, R34, R4 ;  /* 0x000000222004722b */ /* 0x000fd00000000004 */
[----:B------:R-:W-:Y:S01]  /*db70*/  DFMA R2, R42, R44, R4 ;  /* 0x0000002c2a02722b */ /* 0x000fe20000000004 */
[----:B------:R-:W-:Y:S10]  /*db80*/  BRA.U UP0, `(.L_x_219) ;  /* 0xfffffffd00547547 */ /* 0x000ff4000b83ffff */
[----:B------:R-:W-:-:S07]  /*db90*/  MOV R5, UR11 ;  /* 0x0000000b00057c02 */ /* 0x000fce0008000f00 */
.L_x_218:
[----:B------:R-:W-:-:S09]  /*dba0*/  ULOP3.LUT UP0, URZ, UR10, 0x7, URZ, 0xc0, !UPT ;  /* 0x000000070aff7892 */ /* 0x000fd2000f80c0ff */
[----:B------:R-:W-:Y:S05]  /*dbb0*/  BRA.U !UP0, `(.L_x_220) ;  /* 0x0000000108f07547 */ /* 0x000fea000b800000 */
[----:B------:R-:W-:Y:S02]  /*dbc0*/  ISETP.GE.U32.AND P0, PT, R7, 0x3, PT ;  /* 0x000000030700780c */ /* 0x000fe40003f06070 */
[----:B------:R-:W-:-:S11]  /*dbd0*/  LOP3.LUT P2, RZ, R8, 0x3, RZ, 0xc0, !PT ;  /* 0x0000000308ff7812 */ /* 0x000fd6000784c0ff */
[----:B------:R-:W-:Y:S05]  /*dbe0*/  @!P0 BRA `(.L_x_221) ;  /* 0x0000000000648947 */ /* 0x000fea0003800000 */
[----:B------:R-:W0:Y:S01]  /*dbf0*/  LDC R37, c[0x0][0x414] ;  /* 0x00010500ff257b82 */ /* 0x000e220000000800 */
[----:B------:R-:W1:Y:S07]  /*dc00*/  LDCU UR6, c[0x0][0x418] ;  /* 0x00008300ff0677ac */ /* 0x000e6e0008000800 */
[----:B------:R-:W2:Y:S08]  /*dc10*/  LDC.64 R14, c[0x0][0x3a8] ;  /* 0x0000ea00ff0e7b82 */ /* 0x000eb00000000a00 */
[----:B------:R-:W3:Y:S01]  /*dc20*/  LDC.64 R18, c[0x0][0x448] ;  /* 0x00011200ff127b82 */ /* 0x000ee20000000a00 */
[----:B-1----:R-:W-:-:S02]  /*dc30*/  IMAD R4, R0, UR6, R5 ;  /* 0x0000000600047c24 */ /* 0x002fc4000f8e0205 */
[----:B------:R-:W-:Y:S02]  /*dc40*/  IMAD R11, R6, UR6, R5 ;  /* 0x00000006060b7c24 */ /* 0x000fe4000f8e0205 */
[----:B0-----:R-:W-:Y:S02]  /*dc50*/  IMAD R17, R4, R37, UR5 ;  /* 0x0000000504117e24 */ /* 0x001fe4000f8e0225 */
        /* <DEDUP_REMOVED lines=11> */
[----:B------:R-:W-:-:S06]  /*dd10*/  IMAD.WIDE.U32 R36, R37, 0x8, R30 ;  /* 0x0000000825247825 */ /* 0x000fcc00078e001e */
[----:B------:R-:W5:Y:S01]  /*dd20*/  LDG.E.64 R36, desc[UR8][R36.64] ;  /* 0x0000000824247981 */ /* 0x000f62000c1e1b00 */
[----:B------:R-:W-:Y:S01]  /*dd30*/  VIADD R5, R5, 0x4 ;  /* 0x0000000405057836 */ /* 0x000fe20000000000 */
[----:B----4-:R-:W-:-:S08]  /*dd40*/  DFMA R16, R16, R20, R2 ;  /* 0x000000141010722b */ /* 0x010fd00000000002 */
[----:B--2---:R-:W-:-:S08]  /*dd50*/  DFMA R16, R22, R26, R16 ;  /* 0x0000001a1610722b */ /* 0x004fd00000000010 */
[----:B---3--:R-:W-:-:S08]  /*dd60*/  DFMA R16, R28, R32, R16 ;  /* 0x000000201c10722b */ /* 0x008fd00000000010 */
[----:B-----5:R-:W-:-:S11]  /*dd70*/  DFMA R2, R34, R36, R16 ;  /* 0x000000242202722b */ /* 0x020fd60000000010 */
.L_x_221:
[----:B------:R-:W-:Y:S05]  /*dd80*/  @!P2 BRA `(.L_x_220) ;  /* 0x00000000007ca947 */ /* 0x000fea0003800000 */
[C---:B------:R-:W-:Y:S02]  /*dd90*/  LOP3.LUT P2, RZ, R10.reuse, 0x3, RZ, 0xc0, !PT ;  /* 0x000000030aff7812 */ /* 0x040fe4000784c0ff */
[----:B------:R-:W-:-:S11]  /*dda0*/  LOP3.LUT P0, RZ, R10, 0x1, RZ, 0xc0, !PT ;  /* 0x000000010aff7812 */ /* 0x000fd6000780c0ff */
[----:B------:R-:W0:Y:S08]  /*ddb0*/  @P2 LDC R4, c[0x0][0x418] ;  /* 0x00010600ff042b82 */ /* 0x000e300000000800 */
[----:B------:R-:W1:Y:S08]  /*ddc0*/  @P2 LDC R27, c[0x0][0x414] ;  /* 0x00010500ff1b2b82 */ /* 0x000e700000000800 */
[----:B------:R-:W2:Y:S08]  /*ddd0*/  @P2 LDC.64 R16, c[0x0][0x3a8] ;  /* 0x0000ea00ff102b82 */ /* 0x000eb00000000a00 */
[----:B------:R-:W3:Y:S01]  /*dde0*/  @P2 LDC.64 R18, c[0x0][0x448] ;  /* 0x00011200ff122b82 */ /* 0x000ee20000000a00 */
[----:B0-----:R-:W-:-:S02]  /*ddf0*/  @P2 IMAD R20, R0, R4, R5 ;  /* 0x0000000400142224 */ /* 0x001fc400078e0205 */
[----:B------:R-:W-:Y:S01]  /*de00*/  @P2 IMAD R11, R6, R4, R5 ;  /* 0x00000004060b2224 */ /* 0x000fe200078e0205 */
[----:B------:R-:W-:-:S04]  /*de10*/  @P2 IADD3 R5, PT, PT, R5, 0x2, RZ ;  /* 0x0000000205052810 */ /* 0x000fc80007ffe0ff */
[----:B------:R-:W0:Y:S01]  /*de20*/  @!P0 LDC R24, c[0x0][0x418] ;  /* 0x00010600ff188b82 */ /* 0x000e220000000800 */
[----:B-1----:R-:W-:-:S07]  /*de30*/  @P2 IMAD R21, R20, R27, UR5 ;  /* 0x0000000514152e24 */ /* 0x002fce000f8e021b */
[----:B------:R-:W1:Y:S01]  /*de40*/  @!P0 LDC R25, c[0x0][0x414] ;  /* 0x00010500ff198b82 */ /* 0x000e620000000800 */
[----:B--2---:R-:W-:-:S07]  /*de50*/  @P2 IMAD.WIDE R16, R11, 0x8, R16 ;  /* 0x000000080b102825 */ /* 0x004fce00078e0210 */
[----:B------:R-:W2:Y:S01]  /*de60*/  @!P0 LDC.64 R28, c[0x0][0x3a8] ;  /* 0x0000ea00ff1c8b82 */ /* 0x000ea20000000a00 */
[----:B---3--:R-:W-:Y:S02]  /*de70*/  @P2 IMAD.WIDE R20, R21, 0x8, R18 ;  /* 0x0000000815142825 */ /* 0x008fe400078e0212 */
[----:B------:R-:W3:Y:S04]  /*de80*/  @P2 LDG.E.64 R18, desc[UR8][R16.64] ;  /* 0x0000000810122981 */ /* 0x000ee8000c1e1b00 */
[----:B------:R-:W3:Y:S01]  /*de90*/  @P2 LDG.E.64 R22, desc[UR8][R20.64] ;  /* 0x0000000814162981 */ /* 0x000ee2000c1e1b00 */
[----:B------:R-:W4:Y:S01]  /*dea0*/  @!P0 LDC.64 R14, c[0x0][0x448] ;  /* 0x00011200ff0e8b82 */ /* 0x000f220000000a00 */
[----:B0-----:R-:W-:Y:S02]  /*deb0*/  @!P0 IMAD R4, R0, R24, R5 ;  /* 0x0000001800048224 */ /* 0x001fe400078e0205 */
[----:B------:R-:W-:-:S04]  /*dec0*/  @P2 IMAD.WIDE.U32 R26, R27, 0x8, R20 ;  /* 0x000000081b1a2825 */ /* 0x000fc800078e0014 */
[----:B------:R-:W-:Y:S02]  /*ded0*/  @!P0 IMAD R5, R6, R24, R5 ;  /* 0x0000001806058224 */ /* 0x000fe400078e0205 */
[----:B-1----:R-:W-:Y:S01]  /*dee0*/  @!P0 IMAD R11, R4, R25, UR5 ;  /* 0x00000005040b8e24 */ /* 0x002fe2000f8e0219 */
[----:B------:R-:W5:Y:S04]  /*def0*/  @P2 LDG.E.64 R26, desc[UR8][R26.64] ;  /* 0x000000081a1a2981 */ /* 0x000f68000c1e1b00 */
[----:B------:R-:W5:Y:S01]  /*df00*/  @P2 LDG.E.64 R24, desc[UR8][R16.64+0x8] ;  /* 0x0000080810182981 */ /* 0x000f62000c1e1b00 */
[----:B--2---:R-:W-:-:S06]  /*df10*/  @!P0 IMAD.WIDE R4, R5, 0x8, R28 ;  /* 0x0000000805048825 */ /* 0x004fcc00078e021c */
[----:B------:R-:W2:Y:S01]  /*df20*/  @!P0 LDG.E.64 R4, desc[UR8][R4.64] ;  /* 0x0000000804048981 */ /* 0x000ea2000c1e1b00 */
[----:B----4-:R-:W-:-:S06]  /*df30*/  @!P0 IMAD.WIDE R14, R11, 0x8, R14 ;  /* 0x000000080b0e8825 */ /* 0x010fcc00078e020e */
[----:B------:R-:W2:Y:S01]  /*df40*/  @!P0 LDG.E.64 R14, desc[UR8][R14.64] ;  /* 0x000000080e0e8981 */ /* 0x000ea2000c1e1b00 */
[----:B---3--:R-:W-:-:S08]  /*df50*/  @P2 DFMA R18, R18, R22, R2 ;  /* 0x000000161212222b */ /* 0x008fd00000000002 */
[----:B-----5:R-:W-:-:S08]  /*df60*/  @P2 DFMA R2, R24, R26, R18 ;  /* 0x0000001a1802222b */ /* 0x020fd00000000012 */
[----:B--2---:R-:W-:-:S11]  /*df70*/  @!P0 DFMA R2, R4, R14, R2 ;  /* 0x0000000e0402822b */ /* 0x004fd60000000002 */
.L_x_220:
[----:B------:R-:W2:Y:S01]  /*df80*/  LDG.E.64 R26, desc[UR8][R12.64] ;  /* 0x000000080c1a7981 */ /* 0x000ea2000c1e1b00 */
[----:B------:R-:W0:Y:S08]  /*df90*/  LDC R5, c[0x0][0x414] ;  /* 0x00010500ff057b82 */ /* 0x000e300000000800 */
[----:B------:R-:W1:Y:S01]  /*dfa0*/  LDC.64 R14, c[0x0][0x438] ;  /* 0x00010e00ff0e7b82 */ /* 0x000e620000000a00 */
[----:B0-----:R-:W-:-:S04]  /*dfb0*/  IMAD R5, R6, R5, UR5 ;  /* 0x0000000506057e24 */ /* 0x001fc8000f8e0205 */
[----:B-1----:R-:W-:-:S06]  /*dfc0*/  IMAD.WIDE R14, R5, 0x8, R14 ;  /* 0x00000008050e7825 */ /* 0x002fcc00078e020e */
[----:B------:R-:W3:Y:S01]  /*dfd0*/  LDG.E.64 R14, desc[UR8][R14.64] ;  /* 0x000000080e0e7981 */ /* 0x000ee2000c1e1b00 */
[----:B------:R-:W-:Y:S01]  /*dfe0*/  IMAD.MOV.U32 R16, RZ, RZ, 0x1 ;  /* 0x00000001ff107424 */ /* 0x000fe200078e00ff */
[----:B------:R-:W-:Y:S01]  /*dff0*/  BSSY.RECONVERGENT B1, `(.L_x_222) ;  /* 0x0000011000017945 */ /* 0x000fe20003800200 */
[----:B--2---:R-:W0:Y:S04]  /*e000*/  MUFU.RCP64H R17, R27 ;  /* 0x0000001b00117308 */ /* 0x004e280000001800 */
[----:B0-----:R-:W-:-:S08]  /*e010*/  DFMA R18, -R26, R16, 1 ;  /* 0x3ff000001a12742b */ /* 0x001fd00000000110 */
[----:B------:R-:W-:-:S08]  /*e020*/  DFMA R18, R18, R18, R18 ;  /* 0x000000121212722b */ /* 0x000fd00000000012 */
[----:B------:R-:W-:Y:S02]  /*e030*/  DFMA R18, R16, R18, R16 ;  /* 0x000000121012722b */ /* 0x000fe40000000010 */
[----:B---3--:R-:W-:-:S06]  /*e040*/  DADD R28, R14, -R2 ;  /* 0x000000000e1c7229 */ /* 0x008fcc0000000802 */
[----:B------:R-:W-:-:S08]  /*e050*/  DFMA R16, -R26, R18, 1 ;  /* 0x3ff000001a10742b */ /* 0x000fd00000000112 */
[----:B------:R-:W-:Y:S01]  /*e060*/  DFMA R16, R18, R16, R18 ;  /* 0x000000101210722b */ /* 0x000fe20000000012 */
[----:B------:R-:W-:-:S07]  /*e070*/  FSETP.GEU.AND P2, PT, |R29|, 6.5827683646048100446e-37, PT ;  /* 0x036000001d00780b */ /* 0x000fce0003f4e200 */
        /* <DEDUP_REMOVED lines=8> */
.L_x_223:
[----:B------:R-:W-:Y:S05]  /*e100*/  BSYNC.RECONVERGENT B1 ;  /* 0x0000000000017941 */ /* 0x000fea0003800200 */
.L_x_222:
[----:B------:R-:W0:Y:S01]  /*e110*/  LDC.64 R2, c[0x0][0x448] ;  /* 0x00011200ff027b82 */ /* 0x000e220000000a00 */
[----:B------:R-:W1:Y:S01]  /*e120*/  LDCU UR6, c[0x0][0x414] ;  /* 0x00008280ff0677ac */ /* 0x000e620008000800 */
[----:B------:R-:W-:-:S04]  /*e130*/  UIADD3 UR5, UPT, UPT, UR5, 0x1, URZ ;  /* 0x0000000105057890 */ /* 0x000fc8000fffe0ff */
[----:B-1----:R-:W-:Y:S01]  /*e140*/  UISETP.NE.AND UP0, UPT, UR5, UR6, UPT ;  /* 0x000000060500728c */ /* 0x002fe2000bf05270 */
[----:B0-----:R-:W-:-:S05]  /*e150*/  IMAD.WIDE R2, R5, 0x8, R2 ;  /* 0x0000000805027825 */ /* 0x001fca00078e0202 */
[----:B------:R0:W-:Y:S03]  /*e160*/  STG.E.64 desc[UR8][R2.64], R32 ;  /* 0x0000002002007986 */ /* 0x0001e6000c101b08 */
[----:B------:R-:W-:Y:S05]  /*e170*/  BRA.U UP0, `(.L_x_224) ;  /* 0xfffffff500c07547 */ /* 0x000fea000b83ffff */
[----:B------:R-:W-:Y:S01]  /*e180*/  UMOV UR4, UR10 ;  /* 0x0000000a00047c82 */ /* 0x000fe20008000000 */
[----:B------:R-:W-:Y:S01]  /*e190*/  IADD3 R10, PT, PT, R10, 0x1, RZ ;  /* 0x000000010a0a7810 */ /* 0x000fe20007ffe0ff */
[----:B------:R-:W-:Y:S06]  /*e1a0*/  @P1 BRA `(.L_x_225) ;  /* 0xfffffff4007c1947 */ /* 0x000fec000383ffff */
.L_x_182:
[----:B------:R-:W0:Y:S02]  /*e1b0*/  LDCU UR4, c[0x0][0x418] ;  /* 0x00008300ff0477ac */ /* 0x000e240008000800 */
[----:B0-----:R-:W-:-:S05]  /*e1c0*/  IMAD.U32 R13, RZ, RZ, UR4 ;  /* 0x00000004ff0d7e24 */ /* 0x001fca000f8e00ff */
[----:B------:R-:W-:-:S13]  /*e1d0*/  ISETP.GE.AND P0, PT, R13, 0x1, PT ;  /* 0x000000010d00780c */ /* 0x000fda0003f06270 */
[----:B------:R-:W-:Y:S05]  /*e1e0*/  @!P0 BRA `(.L_x_226) ;  /* 0x0000000400208947 */ /* 0x000fea0003800000 */
[----:B-1----:R-:W-:Y:S01]  /*e1f0*/  HFMA2 R8, -RZ, RZ, 0, 0 ;  /* 0x00000000ff087431 */ /* 0x002fe200000001ff */
[----:B------:R-:W-:Y:S01]  /*e200*/  PRMT R9, RZ, 0x7610, R9 ;  /* 0x00007610ff097816 */ /* 0x000fe20000000009 */
[----:B------:R-:W0:Y:S01]  /*e210*/  LDCU.U16 UR4, c[0x0][0x418] ;  /* 0x00008300ff0477ac */ /* 0x000e220008000400 */
[----:B--2---:R-:W-:-:S07]  /*e220*/  PRMT R10, RZ, 0x7610, R10 ;  /* 0x00007610ff0a7816 */ /* 0x004fce000000000a */
.L_x_231:
[----:B------:R-:W1:Y:S01]  /*e230*/  LDC R13, c[0x0][0x418] ;  /* 0x00010600ff0d7b82 */ /* 0x000e620000000800 */
[----:B0-234-:R-:W-:Y:S01]  /*e240*/  VIADD R2, R8, 0x1 ;  /* 0x0000000108027836 */ /* 0x01dfe20000000000 */
[----:B------:R-:W-:-:S03]  /*e250*/  MOV R3, R8 ;  /* 0x0000000800037202 */ /* 0x000fc60000000f00 */
[----:B------:R-:W-:Y:S01]  /*e260*/  IMAD.MOV.U32 R8, RZ, RZ, R2 ;  /* 0x000000ffff087224 */ /* 0x000fe200078e0002 */
[CC--:B-1----:R-:W-:Y:S02]  /*e270*/  ISETP.GE.AND P1, PT, R2.reuse, R13.reuse, PT ;  /* 0x0000000d0200720c */ /* 0x0c2fe40003f26270 */
[----:B------:R-:W-:-:S11]  /*e280*/  ISETP.NE.AND P0, PT, R2, R13, PT ;  /* 0x0000000d0200720c */ /* 0x000fd60003f05270 */
[----:B------:R-:W-:Y:S05]  /*e290*/  @P1 BRA `(.L_x_227) ;  /* 0x0000000000e81947 */ /* 0x000fea0003800000 */
[----:B------:R-:W-:Y:S01]  /*e2a0*/  IADD3 R4, PT, PT, -R3, -0x2, R13 ;  /* 0xfffffffe03047810 */ /* 0x000fe20007ffe10d */
[----:B------:R-:W-:Y:S01]  /*e2b0*/  IMAD R14, R0, R13, R3 ;  /* 0x0000000d000e7224 */ /* 0x000fe200078e0203 */
[----:B------:R-:W-:Y:S01]  /*e2c0*/  LOP3.LUT R12, RZ, R3, RZ, 0x33, !PT ;  /* 0x00000003ff0c7212 */ /* 0x000fe200078e33ff */
[----:B------:R-:W-:Y:S01]  /*e2d0*/  IMAD.MOV.U32 R11, RZ, RZ, R8 ;  /* 0x000000ffff0b7224 */ /* 0x000fe200078e0008 */
[----:B------:R-:W-:Y:S02]  /*e2e0*/  ISETP.GE.U32.AND P1, PT, R4, 0x7, PT ;  /* 0x000000070400780c */ /* 0x000fe40003f26070 */
[----:B------:R-:W-:-:S04]  /*e2f0*/  IADD3 R2, PT, PT, R12, R13, RZ ;  /* 0x0000000d0c027210 */ /* 0x000fc80007ffe0ff */
[----:B------:R-:W-:-:S07]  /*e300*/  LOP3.LUT P2, RZ, R2, 0x7, RZ, 0xc0, !PT ;  /* 0x0000000702ff7812 */ /* 0x000fce000784c0ff */
[----:B------:R-:W-:Y:S06]  /*e310*/  @!P1 BRA `(.L_x_228) ;  /* 0x0000000000449947 */ /* 0x000fec0003800000 */
[----:B------:R-:W1:Y:S01]  /*e320*/  LDC.64 R4, c[0x0][0x3a8] ;  /* 0x0000ea00ff047b82 */ /* 0x000e620000000a00 */
[----:B------:R-:W-:Y:S02]  /*e330*/  LOP3.LUT R7, R2, 0xfffffff8, RZ, 0xc0, !PT ;  /* 0xfffffff802077812 */ /* 0x000fe400078ec0ff */
[----:B------:R-:W-:-:S07]  /*e340*/  MOV R11, R8 ;  /* 0x00000008000b7202 */ /* 0x000fce0000000f00 */
.L_x_229:
[----:B--2---:R-:W-:Y:S02]  /*e350*/  IMAD R3, R14, R13, R11 ;  /* 0x0000000d0e037224 */ /* 0x004fe400078e020b */
[----:B------:R-:W-:Y:S02]  /*e360*/  VIADD R11, R11, 0x8 ;  /* 0x000000080b0b7836 */ /* 0x000fe40000000000 */
[----:B-1----:R-:W-:-:S03]  /*e370*/  IMAD.WIDE R2, R3, 0x8, R4 ;  /* 0x0000000803027825 */ /* 0x002fc600078e0204 */
[----:B------:R-:W-:Y:S02]  /*e380*/  IADD3 R6, PT, PT, R12, R11, RZ ;  /* 0x0000000b0c067210 */ /* 0x000fe40007ffe0ff */
[----:B------:R2:W-:Y:S02]  /*e390*/  STG.E.64 desc[UR8][R2.64], RZ ;  /* 0x000000ff02007986 */ /* 0x0005e4000c101b08 */
[----:B------:R-:W-:Y:S02]  /*e3a0*/  ISETP.NE.AND P1, PT, R6, R7, PT ;  /* 0x000000070600720c */ /* 0x000fe40003f25270 */
[----:B------:R2:W-:Y:S04]  /*e3b0*/  STG.E.64 desc[UR8][R2.64+0x8], RZ ;  /* 0x000008ff02007986 */ /* 0x0005e8000c101b08 */
[----:B------:R2:W-:Y:S04]  /*e3c0*/  STG.E.64 desc[UR8][R2.64+0x10], RZ ;  /* 0x000010ff02007986 */ /* 0x0005e8000c101b08 */
[----:B------:R2:W-:Y:S04]  /*e3d0*/  STG.E.64 desc[UR8][R2.64+0x18], RZ ;  /* 0x000018ff02007986 */ /* 0x0005e8000c101b08 */
[----:B------:R2:W-:Y:S04]  /*e3e0*/  STG.E.64 desc[UR8][R2.64+0x20], RZ ;  /* 0x000020ff02007986 */ /* 0x0005e8000c101b08 */
[----:B------:R2:W-:Y:S04]  /*e3f0*/  STG.E.64 desc[UR8][R2.64+0x28], RZ ;  /* 0x000028ff02007986 */ /* 0x0005e8000c101b08 */
[----:B------:R2:W-:Y:S04]  /*e400*/  STG.E.64 desc[UR8][R2.64+0x30], RZ ;  /* 0x000030ff02007986 */ /* 0x0005e8000c101b08 */
[----:B------:R2:W-:Y:S01]  /*e410*/  STG.E.64 desc[UR8][R2.64+0x38], RZ ;  /* 0x000038ff02007986 */ /* 0x0005e2000c101b08 */
[----:B------:R-:W-:Y:S05]  /*e420*/  @P1 BRA `(.L_x_229) ;  /* 0xfffffffc00c81947 */ /* 0x000fea000383ffff */
.L_x_228:
[----:B------:R-:W-:Y:S05]  /*e430*/  @!P2 BRA `(.L_x_227) ;  /* 0x000000000080a947 */ /* 0x000fea0003800000 */
[----:B--2---:R-:W-:-:S05]  /*e440*/  LOP3.LUT R2, RZ, R10, RZ, 0x33, !PT ;  /* 0x0000000aff027212 */ /* 0x004fca00078e33ff */
[----:B0-----:R-:W-:-:S05]  /*e450*/  VIADD R2, R2, UR4 ;  /* 0x0000000402027c36 */ /* 0x001fca0008000000 */
[----:B------:R-:W-:-:S04]  /*e460*/  LOP3.LUT R2, R2, 0x7, RZ, 0xc0, !PT ;  /* 0x0000000702027812 */ /* 0x000fc800078ec0ff */
[C---:B------:R-:W-:Y:S02]  /*e470*/  IADD3 R3, PT, PT, R2.reuse, -0x1, RZ ;  /* 0xffffffff02037810 */ /* 0x040fe40007ffe0ff */
[----:B------:R-:W-:Y:S02]  /*e480*/  LOP3.LUT P2, RZ, R2, 0x3, RZ, 0xc0, !PT ;  /* 0x0000000302ff7812 */ /* 0x000fe4000784c0ff */
[----:B------:R-:W-:-:S13]  /*e490*/  ISETP.GE.U32.AND P1, PT, R3, 0x3, PT ;  /* 0x000000030300780c */ /* 0x000fda0003f26070 */
[----:B------:R-:W-:Y:S05]  /*e4a0*/  @!P1 BRA `(.L_x_230) ;  /* 0x0000000000209947 */ /* 0x000fea0003800000 */
[----:B------:R-:W0:Y:S01]  /*e4b0*/  LDC.64 R2, c[0x0][0x3a8] ;  /* 0x0000ea00ff027b82 */ /* 0x000e220000000a00 */
[----:B------:R-:W-:Y:S02]  /*e4c0*/  IMAD R5, R14, R13, R11 ;  /* 0x0000000d0e057224 */ /* 0x000fe400078e020b */
[----:B------:R-:W-:Y:S02]  /*e4d0*/  VIADD R11, R11, 0x4 ;  /* 0x000000040b0b7836 */ /* 0x000fe40000000000 */
[----:B0-----:R-:W-:-:S05]  /*e4e0*/  IMAD.WIDE R2, R5, 0x8, R2 ;  /* 0x0000000805027825 */ /* 0x001fca00078e0202 */
[----:B------:R0:W-:Y:S04]  /*e4f0*/  STG.E.64 desc[UR8][R2.64], RZ ;  /* 0x000000ff02007986 */ /* 0x0001e8000c101b08 */
[----:B------:R0:W-:Y:S04]  /*e500*/  STG.E.64 desc[UR8][R2.64+0x8], RZ ;  /* 0x000008ff02007986 */ /* 0x0001e8000c101b08 */
[----:B------:R0:W-:Y:S04]  /*e510*/  STG.E.64 desc[UR8][R2.64+0x10], RZ ;  /* 0x000010ff02007986 */ /* 0x0001e8000c101b08 */
[----:B------:R0:W-:Y:S02]  /*e520*/  STG.E.64 desc[UR8][R2.64+0x18], RZ ;  /* 0x000018ff02007986 */ /* 0x0001e4000c101b08 */
.L_x_230:
[----:B------:R-:W-:Y:S05]  /*e530*/  @!P2 BRA `(.L_x_227) ;  /* 0x000000000040a947 */ /* 0x000fea0003800000 */
[----:B0-----:R-:W-:-:S04]  /*e540*/  LOP3.LUT R2, R9, 0x3, RZ, 0x3c, !PT ;  /* 0x0000000309027812 */ /* 0x001fc800078e3cff */
[----:B------:R-:W-:-:S04]  /*e550*/  IADD3 R2, PT, PT, R2, UR4, RZ ;  /* 0x0000000402027c10 */ /* 0x000fc8000fffe0ff */
[C---:B------:R-:W-:Y:S02]  /*e560*/  LOP3.LUT R3, R2.reuse, 0x3, RZ, 0xc0, !PT ;  /* 0x0000000302037812 */ /* 0x040fe400078ec0ff */
[----:B------:R-:W-:Y:S02]  /*e570*/  LOP3.LUT R2, R2, 0x1, RZ, 0xc0, !PT ;  /* 0x0000000102027812 */ /* 0x000fe400078ec0ff */
[----:B------:R-:W-:Y:S02]  /*e580*/  ISETP.NE.AND P1, PT, R3, 0x1, PT ;  /* 0x000000010300780c */ /* 0x000fe40003f25270 */
[----:B------:R-:W-:-:S11]  /*e590*/  ISETP.NE.U32.AND P2, PT, R2, 0x1, PT ;  /* 0x000000010200780c */ /* 0x000fd60003f45070 */
[----:B------:R-:W0:Y:S01]  /*e5a0*/  @P1 LDC.64 R2, c[0x0][0x3a8] ;  /* 0x0000ea00ff021b82 */ /* 0x000e220000000a00 */
[----:B------:R-:W-:Y:S02]  /*e5b0*/  @P1 IMAD R5, R14, R13, R11 ;  /* 0x0000000d0e051224 */ /* 0x000fe400078e020b */
[----:B------:R-:W-:-:S04]  /*e5c0*/  @P1 VIADD R11, R11, 0x2 ;  /* 0x000000020b0b1836 */ /* 0x000fc80000000000 */
[----:B------:R-:W-:Y:S01]  /*e5d0*/  @!P2 IMAD R11, R14, R13, R11 ;  /* 0x0000000d0e0ba224 */ /* 0x000fe200078e020b */
[----:B------:R-:W1:Y:S01]  /*e5e0*/  @!P2 LDC.64 R6, c[0x0][0x3a8] ;  /* 0x0000ea00ff06ab82 */ /* 0x000e620000000a00 */
[----:B0-----:R-:W-:-:S05]  /*e5f0*/  @P1 IMAD.WIDE R4, R5, 0x8, R2 ;  /* 0x0000000805041825 */ /* 0x001fca00078e0202 */
[----:B------:R3:W-:Y:S01]  /*e600*/  @P1 STG.E.64 desc[UR8][R4.64], RZ ;  /* 0x000000ff04001986 */ /* 0x0007e2000c101b08 */
[----:B-1----:R-:W-:-:S03]  /*e610*/  @!P2 IMAD.WIDE R2, R11, 0x8, R6 ;  /* 0x000000080b02a825 */ /* 0x002fc600078e0206 */
[----:B------:R3:W-:Y:S04]  /*e620*/  @P1 STG.E.64 desc[UR8][R4.64+0x8], RZ ;  /* 0x000008ff04001986 */ /* 0x0007e8000c101b08 */
[----:B------:R3:W-:Y:S02]  /*e630*/  @!P2 STG.E.64 desc[UR8][R2.64], RZ ;  /* 0x000000ff0200a986 */ /* 0x0007e4000c101b08 */
.L_x_227:
[----:B------:R-:W-:Y:S01]  /*e640*/  IADD3 R10, PT, PT, R10, 0x1, RZ ;  /* 0x000000010a0a7810 */ /* 0x000fe20007ffe0ff */
[----:B------:R-:W-:Y:S01]  /*e650*/  VIADD R9, R9, 0x1 ;  /* 0x0000000109097836 */ /* 0x000fe20000000000 */
[----:B------:R-:W-:Y:S06]  /*e660*/  @P0 BRA `(.L_x_231) ;  /* 0xfffffff800f00947 */ /* 0x000fec000383ffff */
.L_x_226:
[----:B------:R-:W5:Y:S01]  /*e670*/  LDC.64 R44, c[0x0][0x3a8] ;  /* 0x0000ea00ff2c7b82 */ /* 0x000f620000000a00 */
[----:B-1-3--:R-:W-:-:S04]  /*e680*/  IMAD R5, R0, R13, RZ ;  /* 0x0000000d00057224 */ /* 0x00afc800078e02ff */
[----:B--2---:R-:W-:-:S03]  /*e690*/  IMAD R6, R5, R13, RZ ;  /* 0x0000000d05067224 */ /* 0x004fc600078e02ff */
[----:B------:R-:W1:Y:S01]  /*e6a0*/  LDC.64 R10, c[0x0][0x430] ;  /* 0x00010c00ff0a7b82 */ /* 0x000e620000000a00 */
[----:B-----5:R-:W-:-:S05]  /*e6b0*/  IMAD.WIDE R44, R6, 0x8, R44 ;  /* 0x00000008062c7825 */ /* 0x020fca00078e022c */
[----:B----4-:R-:W2:Y:S01]  /*e6c0*/  LDG.E.64 R26, desc[UR8][R44.64] ;  /* 0x000000082c1a7981 */ /* 0x010ea2000c1e1b00 */
[----:B-1----:R-:W-:-:S05]  /*e6d0*/  IMAD.WIDE R10, R5, 0x8, R10 ;  /* 0x00000008050a7825 */ /* 0x002fca00078e020a */
[----:B------:R-:W3:Y:S01]  /*e6e0*/  LDG.E.64 R28, desc[UR8][R10.64] ;  /* 0x000000080a1c7981 */ /* 0x000ee2000c1e1b00 */
[----:B0-----:R-:W-:Y:S01]  /*e6f0*/  HFMA2 R2, -RZ, RZ, 0, 5.9604644775390625e-08 ;  /* 0x00000001ff027431 */ /* 0x001fe200000001ff */
        /* <DEDUP_REMOVED lines=16> */
.L_x_233:
[----:B------:R-:W-:Y:S05]  /*e800*/  BSYNC.RECONVERGENT B1 ;  /* 0x0000000000017941 */ /* 0x000fea0003800200 */
.L_x_232:
[----:B------:R-:W0:Y:S01]  /*e810*/  LDC.64 R46, c[0x0][0x440] ;  /* 0x00011000ff2e7b82 */ /* 0x000e220000000a00 */
[----:B------:R-:W1:Y:S02]  /*e820*/  LDCU UR4, c[0x0][0x418] ;  /* 0x00008300ff0477ac */ /* 0x000e640008000800 */
[----:B-1----:R-:W-:Y:S02]  /*e830*/  IMAD.U32 R4, RZ, RZ, UR4 ;  /* 0x00000004ff047e24 */ /* 0x002fe4000f8e00ff */
[----:B0-----:R-:W-:-:S03]  /*e840*/  IMAD.WIDE R46, R5, 0x8, R46 ;  /* 0x00000008052e7825 */ /* 0x001fc600078e022e */
[----:B------:R-:W-:Y:S02]  /*e850*/  ISETP.GE.AND P0, PT, R4, 0x2, PT ;  /* 0x000000020400780c */ /* 0x000fe40003f06270 */
[----:B------:R0:W-:Y:S11]  /*e860*/  STG.E.64 desc[UR8][R46.64], R32 ;  /* 0x000000202e007986 */ /* 0x0001f6000c101b08 */
[----:B------:R-:W-:Y:S05]  /*e870*/  @!P0 BRA `(.L_x_234) ;  /* 0x0000000800d08947 */ /* 0x000fea0003800000 */
[----:B------:R-:W-:Y:S01]  /*e880*/  MOV R13, 0x1 ;  /* 0x00000001000d7802 */ /* 0x000fe20000000f00 */
[----:B------:R-:W-:Y:S01]  /*e890*/  IMAD.MOV.U32 R9, RZ, RZ, RZ ;  /* 0x000000ffff097224 */ /* 0x000fe200078e00ff */
[----:B------:R-:W-:Y:S02]  /*e8a0*/  PRMT R8, RZ, 0x7610, R8 ;  /* 0x00007610ff087816 */ /* 0x000fe40000000008 */
[----:B------:R-:W-:-:S07]  /*e8b0*/  PRMT R7, RZ, 0x7610, R7 ;  /* 0x00007610ff077816 */ /* 0x000fce0000000007 */
.L_x_242:
[----:B------:R-:W1:Y:S01]  /*e8c0*/  LDCU UR4, c[0x0][0x418] ;  /* 0x00008300ff0477ac */ /* 0x000e620008000800 */
[----:B------:R-:W-:Y:S01]  /*e8d0*/  ISETP.GE.U32.AND P0, PT, R9, 0xf, PT ;  /* 0x0000000f0900780c */ /* 0x000fe20003f06070 */
[----:B------:R-:W-:Y:S01]  /*e8e0*/  VIADD R8, R8, 0x1 ;  /* 0x0000000108087836 */ /* 0x000fe20000000000 */
[----:B------:R-:W-:Y:S01]  /*e8f0*/  MOV R9, R13 ;  /* 0x0000000d00097202 */ /* 0x000fe20000000f00 */
[----:B------:R-:W-:Y:S01]  /*e900*/  IMAD.MOV.U32 R3, RZ, RZ, RZ ;  /* 0x000000ffff037224 */ /* 0x000fe200078e00ff */
[----:B------:R-:W-:Y:S02]  /*e910*/  IADD3 R7, PT, PT, R7, 0x1, RZ ;  /* 0x0000000107077810 */ /* 0x000fe40007ffe0ff */
[----:B0-----:R-:W-:Y:S02]  /*e920*/  CS2R R32, SRZ ;  /* 0x0000000000207805 */ /* 0x001fe4000001ff00 */
[----:B------:R-:W-:Y:S01]  /*e930*/  LOP3.LUT P1, RZ, R9, 0xf, RZ, 0xc0, !PT ;  /* 0x0000000f09ff7812 */ /* 0x000fe2000782c0ff */
[----:B-1----:R-:W-:-:S04]  /*e940*/  IMAD R2, R13, UR4, R6 ;  /* 0x000000040d027c24 */ /* 0x002fc8000f8e0206 */
[----:B------:R-:W-:Y:S08]  /*e950*/  @!P0 BRA `(.L_x_235) ;  /* 0x0000000000e88947 */ /* 0x000ff00003800000 */
[----:B------:R-:W-:Y:S01]  /*e960*/  HFMA2 R4, -RZ, RZ, 0, 0 ;  /* 0x00000000ff047431 */ /* 0x000fe200000001ff */
[----:B------:R-:W-:Y:S02]  /*e970*/  LOP3.LUT R3, R9, 0x7ffffff0, RZ, 0xc0, !PT ;  /* 0x7ffffff009037812 */ /* 0x000fe400078ec0ff */
[----:B------:R-:W-:-:S07]  /*e980*/  CS2R R32, SRZ ;  /* 0x0000000000207805 */ /* 0x000fce000001ff00 */
.L_x_236:
[----:B------:R-:W0:Y:S01]  /*e990*/  LDC.64 R12, c[0x0][0x3a8] ;  /* 0x0000ea00ff0c7b82 */ /* 0x000e220000000a00 */
[----:B------:R-:W-:Y:S02]  /*e9a0*/  IMAD.IADD R15, R2, 0x1, R4 ;  /* 0x00000001020f7824 */ /* 0x000fe400078e0204 */
[----:B------:R-:W-:-:S05]  /*e9b0*/  IMAD.WIDE.U32 R58, R4, 0x8, R46 ;  /* 0x00000008043a7825 */ /* 0x000fca00078e002e */
[----:B------:R-:W2:Y:S04]  /*e9c0*/  LDG.E.64 R26, desc[UR8][R58.64] ;  /* 0x000000083a1a7981 */ /* 0x000ea8000c1e1b00 */
[----:B------:R-:W3:Y:S04]  /*e9d0*/  LDG.E.64 R36, desc[UR8][R58.64+0x8] ;  /* 0x000008083a247981 */ /* 0x000ee8000c1e1b00 */
[----:B------:R-:W4:Y:S04]  /*e9e0*/  LDG.E.64 R40, desc[UR8][R58.64+0x10] ;  /* 0x000010083a287981 */ /* 0x000f28000c1e1b00 */
[----:B------:R-:W5:Y:S01]  /*e9f0*/  LDG.E.64 R48, desc[UR8][R58.64+0x18] ;  /* 0x000018083a307981 */ /* 0x000f62000c1e1b00 */
[----:B0-----:R-:W-:-:S03]  /*ea00*/  IMAD.WIDE R12, R15, 0x8, R12 ;  /* 0x000000080f0c7825 */ /* 0x001fc600078e020c */
[----:B------:R-:W5:Y:S04]  /*ea10*/  LDG.E.64 R54, desc[UR8][R58.64+0x20] ;  /* 0x000020083a367981 */ /* 0x000f68000c1e1b00 */
        /* <DEDUP_REMOVED lines=36> */
[----:B------:R-:W-:-:S04]  /*ec60*/  IADD3 R4, PT, PT, R4, 0x10, RZ ;  /* 0x0000001004047810 */ /* 0x000fc80007ffe0ff */
[----:B------:R-:W-:-:S03]  /*ec70*/  ISETP.NE.AND P0, PT, R4, R3, PT ;  /* 0x000000030400720c */ /* 0x000fc60003f05270 */
[----:B--2---:R-:W-:-:S08]  /*ec80*/  DFMA R14, R28, R26, R14 ;  /* 0x0000001a1c0e722b */ /* 0x004fd0000000000e */
[----:B---3--:R-:W-:-:S08]  /*ec90*/  DFMA R14, R32, R30, R14 ;  /* 0x0000001e200e722b */ /* 0x008fd0000000000e */
[----:B----4-:R-:W-:-:S08]  /*eca0*/  DFMA R14, R36, R34, R14 ;  /* 0x00000022240e722b */ /* 0x010fd0000000000e */
[----:B-----5:R-:W-:-:S08]  /*ecb0*/  DFMA R14, R40, R38, R14 ;  /* 0x00000026280e722b */ /* 0x020fd0000000000e */
[----:B------:R-:W-:-:S08]  /*ecc0*/  DFMA R14, R48, R42, R14 ;  /* 0x0000002a300e722b */ /* 0x000fd0000000000e */
[----:B------:R-:W-:-:S08]  /*ecd0*/  DFMA R14, R54, R52, R14 ;  /* 0x00000034360e722b */ /* 0x000fd0000000000e */
[----:B------:R-:W-:Y:S01]  /*ece0*/  DFMA R32, R60, R56, R14 ;  /* 0x000000383c20722b */ /* 0x000fe2000000000e */
[----:B------:R-:W-:Y:S10]  /*ecf0*/  @P0 BRA `(.L_x_236) ;  /* 0xfffffffc00240947 */ /* 0x000ff4000383ffff */
.L_x_235:
[----:B------:R-:W-:Y:S05]  /*ed00*/  @!P1 BRA `(.L_x_237) ;  /* 0x0000000400309947 */ /* 0x000fea0003800000 */
[----:B------:R-:W-:-:S04]  /*ed10*/  LOP3.LUT R12, R7, 0xf, RZ, 0xc0, !PT ;  /* 0x0000000f070c7812 */ /* 0x000fc800078ec0ff */
[C---:B------:R-:W-:Y:S01]  /*ed20*/  LOP3.LUT P1, RZ, R12.reuse, 0x7, RZ, 0xc0, !PT ;  /* 0x000000070cff7812 */ /* 0x040fe2000782c0ff */
[----:B------:R-:W-:-:S05]  /*ed30*/  VIADD R4, R12, 0xffffffff ;  /* 0xffffffff0c047836 */ /* 0x000fca0000000000 */
[----:B------:R-:W-:-:S13]  /*ed40*/  ISETP.GE.U32.AND P0, PT, R4, 0x7, PT ;  /* 0x000000070400780c */ /* 0x000fda0003f06070 */
[----:B------:R-:W-:Y:S05]  /*ed50*/  @!P0 BRA `(.L_x_238) ;  /* 0x0000000000748947 */ /* 0x000fea0003800000 */
[----:B------:R-:W0:Y:S01]  /*ed60*/  LDC.64 R42, c[0x0][0x3a8] ;  /* 0x0000ea00ff2a7b82 */ /* 0x000e220000000a00 */
[----:B------:R-:W-:Y:S01]  /*ed70*/  IADD3 R13, PT, PT, R2, R3, RZ ;  /* 0x00000003020d7210 */ /* 0x000fe20007ffe0ff */
[----:B------:R-:W-:-:S05]  /*ed80*/  IMAD.WIDE.U32 R50, R3, 0x8, R46 ;  /* 0x0000000803327825 */ /* 0x000fca00078e002e */
[----:B------:R-:W2:Y:S04]  /*ed90*/  LDG.E.64 R52, desc[UR8][R50.64] ;  /* 0x0000000832347981 */ /* 0x000ea8000c1e1b00 */
[----:B------:R-:W3:Y:S04]  /*eda0*/  LDG.E.64 R36, desc[UR8][R50.64+0x8] ;  /* 0x0000080832247981 */ /* 0x000ee8000c1e1b00 */
[----:B------:R-:W4:Y:S04]  /*edb0*/  LDG.E.64 R30, desc[UR8][R50.64+0x10] ;  /* 0x00001008321e7981 */ /* 0x000f28000c1e1b00 */
[----:B------:R-:W5:Y:S04]  /*edc0*/  LDG.E.64 R26, desc[UR8][R50.64+0x18] ;  /* 0x00001808321a7981 */ /* 0x000f68000c1e1b00 */
        /* <DEDUP_REMOVED lines=12> */
[----:B------:R-:W5:Y:S01]  /*ee90*/  LDG.E.64 R40, desc[UR8][R42.64+0x38] ;  /* 0x000038082a287981 */ /* 0x000f62000c1e1b00 */
[----:B------:R-:W-:Y:S01]  /*eea0*/  VIADD R3, R3, 0x8 ;  /* 0x0000000803037836 */ /* 0x000fe20000000000 */
        /* <DEDUP_REMOVED lines=8> */
.L_x_238:
[----:B------:R-:W-:Y:S05]  /*ef30*/  @!P1 BRA `(.L_x_237) ;  /* 0x0000000000a49947 */ /* 0x000fea0003800000 */
[----:B------:R-:W-:-:S04]  /*ef40*/  LOP3.LUT R4, R8, 0xffff, RZ, 0xc0, !PT ;  /* 0x0000ffff08047812 */ /* 0x000fc800078ec0ff */
[C---:B------:R-:W-:Y:S02]  /*ef50*/  LOP3.LUT R12, R4.reuse, 0x7, RZ, 0xc0, !PT ;  /* 0x00000007040c7812 */ /* 0x040fe400078ec0ff */
[----:B------:R-:W-:Y:S02]  /*ef60*/  LOP3.LUT R4, R4, 0x3, RZ, 0xc0, !PT ;  /* 0x0000000304047812 */ /* 0x000fe400078ec0ff */
[----:B------:R-:W-:Y:S02]  /*ef70*/  IADD3 R12, PT, PT, R12, -0x1, RZ ;  /* 0xffffffff0c0c7810 */ /* 0x000fe40007ffe0ff */
[----:B------:R-:W-:Y:S02]  /*ef80*/  ISETP.NE.AND P1, PT, R4, RZ, PT ;  /* 0x000000ff0400720c */ /* 0x000fe40003f25270 */
[----:B------:R-:W-:-:S13]  /*ef90*/  ISETP.GE.U32.AND P0, PT, R12, 0x3, PT ;  /* 0x000000030c00780c */ /* 0x000fda0003f06070 */
[----:B------:R-:W-:Y:S05]  /*efa0*/  @!P0 BRA `(.L_x_239) ;  /* 0x0000000000448947 */ /* 0x000fea0003800000 */
[----:B------:R-:W0:Y:S01]  /*efb0*/  LDC.64 R12, c[0x0][0x3a8] ;  /* 0x0000ea00ff0c7b82 */ /* 0x000e220000000a00 */
[----:B------:R-:W-:Y:S02]  /*efc0*/  IMAD.IADD R15, R2, 0x1, R3 ;  /* 0x00000001020f7824 */ /* 0x000fe400078e0203 */
[----:B------:R-:W-:-:S05]  /*efd0*/  IMAD.WIDE.U32 R16, R3, 0x8, R46 ;  /* 0x0000000803107825 */ /* 0x000fca00078e002e */
[----:B------:R-:W2:Y:S04]  /*efe0*/  LDG.E.64 R18, desc[UR8][R16.64] ;  /* 0x0000000810127981 */ /* 0x000ea8000c1e1b00 */
[----:B------:R-:W3:Y:S04]  /*eff0*/  LDG.E.64 R22, desc[UR8][R16.64+0x8] ;  /* 0x0000080810167981 */ /* 0x000ee8000c1e1b00 */
[----:B------:R-:W4:Y:S04]  /*f000*/  LDG.E.64 R26, desc[UR8][R16.64+0x10] ;  /* 0x00001008101a7981 */ /* 0x000f28000c1e1b00 */
[----:B------:R-:W5:Y:S01]  /*f010*/  LDG.E.64 R30, desc[UR8][R16.64+0x18] ;  /* 0x00001808101e7981 */ /* 0x000f62000c1e1b00 */
[----:B0-----:R-:W-:-:S05]  /*f020*/  IMAD.WIDE R12, R15, 0x8, R12 ;  /* 0x000000080f0c7825 */ /* 0x001fca00078e020c */
[----:B------:R-:W2:Y:S04]  /*f030*/  LDG.E.64 R14, desc[UR8][R12.64] ;  /* 0x000000080c0e7981 */ /* 0x000ea8000c1e1b00 */
[----:B------:R-:W3:Y:S04]  /*f040*/  LDG.E.64 R20, desc[UR8][R12.64+0x8] ;  /* 0x000008080c147981 */ /* 0x000ee8000c1e1b00 */
[----:B------:R-:W4:Y:S04]  /*f050*/  LDG.E.64 R24, desc[UR8][R12.64+0x10] ;  /* 0x000010080c187981 */ /* 0x000f28000c1e1b00 */
[----:B------:R-:W5:Y:S01]  /*f060*/  LDG.E.64 R28, desc[UR8][R12.64+0x18] ;  /* 0x000018080c1c7981 */ /* 0x000f62000c1e1b00 */
[----:B------:R-:W-:Y:S01]  /*f070*/  IADD3 R3, PT, PT, R3, 0x4, RZ ;  /* 0x0000000403037810 */ /* 0x000fe20007ffe0ff */
[----:B--2---:R-:W-:-:S08]  /*f080*/  DFMA R14, R14, R18, R32 ;  /* 0x000000120e0e722b */ /* 0x004fd00000000020 */
[----:B---3--:R-:W-:-:S08]  /*f090*/  DFMA R14, R20, R22, R14 ;  /* 0x00000016140e722b */ /* 0x008fd0000000000e */
[----:B----4-:R-:W-:-:S08]  /*f0a0*/  DFMA R14, R24, R26, R14 ;  /* 0x0000001a180e722b */ /* 0x010fd0000000000e */
[----:B-----5:R-:W-:-:S11]  /*f0b0*/  DFMA R32, R28, R30, R14 ;  /* 0x0000001e1c20722b */ /* 0x020fd6000000000e */
.L_x_239:
[----:B------:R-:W-:Y:S05]  /*f0c0*/  @!P1 BRA `(.L_x_237) ;  /* 0x0000000000409947 */ /* 0x000fea0003800000 */
[----:B------:R-:W0:Y:S01]  /*f0d0*/  LDC.64 R20, c[0x0][0x3a8] ;  /* 0x0000ea00ff147b82 */ /* 0x000e220000000a00 */
[----:B------:R-:W-:Y:S02]  /*f0e0*/  IMAD.IADD R13, R2, 0x1, R3 ;  /* 0x00000001020d7824 */ /* 0x000fe400078e0203 */
[----:B------:R-:W-:-:S05]  /*f0f0*/  IMAD.WIDE.U32 R22, R3, 0x8, R46 ;  /* 0x0000000803167825 */ /* 0x000fca00078e002e */
[----:B------:R-:W2:Y:S01]  /*f100*/  LDG.E.64 R14, desc[UR8][R22.64] ;  /* 0x00000008160e7981 */ /* 0x000ea2000c1e1b00 */
[----:B0-----:R-:W-:-:S05]  /*f110*/  IMAD.WIDE R20, R13, 0x8, R20 ;  /* 0x000000080d147825 */ /* 0x001fca00078e0214 */
        /* <DEDUP_REMOVED lines=11> */
.L_x_237:
[----:B------:R-:W0:Y:S01]  /*f1d0*/  LDC.64 R12, c[0x0][0x3a8] ;  /* 0x0000ea00ff0c7b82 */ /* 0x000e220000000a00 */
[----:B------:R-:W-:-:S05]  /*f1e0*/  IADD3 R3, PT, PT, R9, R2, RZ ;  /* 0x0000000209037210 */ /* 0x000fca0007ffe0ff */
[----:B0-----:R-:W-:-:S05]  /*f1f0*/  IMAD.WIDE R12, R3, 0x8, R12 ;  /* 0x00000008030c7825 */ /* 0x001fca00078e020c */
[----:B------:R-:W2:Y:S01]  /*f200*/  LDG.E.64 R26, desc[UR8][R12.64] ;  /* 0x000000080c1a7981 */ /* 0x000ea2000c1e1b00 */
[----:B------:R-:W-:-:S06]  /*f210*/  IMAD.WIDE.U32 R2, R9, 0x8, R10 ;  /* 0x0000000809027825 */ /* 0x000fcc00078e000a */
[----:B------:R-:W3:Y:S01]  /*f220*/  LDG.E.64 R2, desc[UR8][R2.64] ;  /* 0x0000000802027981 */ /* 0x000ee2000c1e1b00 */
[----:B------:R-:W-:Y:S01]  /*f230*/  IMAD.MOV.U32 R14, RZ, RZ, 0x1 ;  /* 0x00000001ff0e7424 */ /* 0x000fe200078e00ff */
[----:B------:R-:W-:Y:S01]  /*f240*/  BSSY.RECONVERGENT B1, `(.L_x_240) ;  /* 0x0000011000017945 */ /* 0x000fe20003800200 */
[----:B--2---:R-:W0:Y:S01]  /*f250*/  MUFU.RCP64H R15, R27 ;  /* 0x0000001b000f7308 */ /* 0x004e220000001800 */
[----:B---3--:R-:W-:-:S03]  /*f260*/  DADD R28, R2, -R32 ;  /* 0x00000000021c7229 */ /* 0x008fc60000000820 */
[----:B0-----:R-:W-:-:S07]  /*f270*/  DFMA R16, -R26, R14, 1 ;  /* 0x3ff000001a10742b */ /* 0x001fce000000010e */
[----:B------:R-:W-:Y:S01]  /*f280*/  FSETP.GEU.AND P1, PT, |R29|, 6.5827683646048100446e-37, PT ;  /* 0x036000001d00780b */ /* 0x000fe20003f2e200 */
        /* <DEDUP_REMOVED lines=12> */
.L_x_241:
[----:B------:R-:W-:Y:S05]  /*f350*/  BSYNC.RECONVERGENT B1 ;  /* 0x0000000000017941 */ /* 0x000fea0003800200 */
.L_x_240:
[----:B------:R-:W0:Y:S01]  /*f360*/  LDC R4, c[0x0][0x418] ;  /* 0x00010600ff047b82 */ /* 0x000e220000000800 */
[C---:B------:R-:W-:Y:S01]  /*f370*/  IMAD.WIDE.U32 R2, R9.reuse, 0x8, R46 ;  /* 0x0000000809027825 */ /* 0x040fe200078e002e */
[----:B------:R-:W-:-:S04]  /*f380*/  IADD3 R13, PT, PT, R9, 0x1, RZ ;  /* 0x00000001090d7810 */ /* 0x000fc80007ffe0ff */
[----:B------:R1:W-:Y:S01]  /*f390*/  STG.E.64 desc[UR8][R2.64], R32 ;  /* 0x0000002002007986 */ /* 0x0003e2000c101b08 */
[----:B0-----:R-:W-:-:S13]  /*f3a0*/  ISETP.NE.AND P0, PT, R13, R4, PT ;  /* 0x000000040d00720c */ /* 0x001fda0003f05270 */
[----:B-1----:R-:W-:Y:S05]  /*f3b0*/  @P0 BRA `(.L_x_242) ;  /* 0xfffffff400400947 */ /* 0x002fea000383ffff */
.L_x_234:
[----:B------:R-:W-:-:S04]  /*f3c0*/  VIADD R8, R4, 0xffffffff ;  /* 0xffffffff04087836 */ /* 0x000fc80000000000 */
[----:B------:R-:W-:-:S04]  /*f3d0*/  IMAD R3, R8, R4, R8 ;  /* 0x0000000408037224 */ /* 0x000fc800078e0208 */
[----:B------:R-:W-:-:S06]  /*f3e0*/  IMAD.WIDE R2, R3, 0x8, R44 ;  /* 0x0000000803027825 */ /* 0x000fcc00078e022c */
[----:B------:R-:W2:Y:S01]  /*f3f0*/  LDG.E.64 R2, desc[UR8][R2.64] ;  /* 0x0000000802027981 */ /* 0x000ea2000c1e1b00 */
[----:B------:R-:W-:Y:S01]  /*f400*/  BSSY.RECONVERGENT B0, `(.L_x_243) ;  /* 0x0000053000007945 */ /* 0x000fe20003800200 */
[----:B--2---:R-:W-:Y:S01]  /*f410*/  ISETP.GT.AND P0, PT, R3, 0xfffff, PT ;  /* 0x000fffff0300780c */ /* 0x004fe20003f04270 */
[----:B------:R-:W-:Y:S01]  /*f420*/  IMAD.MOV.U32 R11, RZ, RZ, R3 ;  /* 0x000000ffff0b7224 */ /* 0x000fe200078e0003 */
[----:B------:R-:W-:Y:S02]  /*f430*/  MOV R10, R2 ;  /* 0x00000002000a7202 */ /* 0x000fe40000000f00 */
[----:B------:R-:W-:-:S09]  /*f440*/  MOV R4, R3 ;  /* 0x0000000300047202 */ /* 0x000fd20000000f00 */
[----:B------:R-:W-:-:S10]  /*f450*/  @!P0 DMUL R10, R10, 1.80143985094819840000e+16 ;  /* 0x435000000a0a8828 */ /* 0x000fd40000000000 */
[----:B------:R-:W-:Y:S02]  /*f460*/  @!P0 IMAD.MOV.U32 R4, RZ, RZ, R11 ;  /* 0x000000ffff048224 */ /* 0x000fe400078e000b */
[----:B------:R-:W-:-:S03]  /*f470*/  @!P0 IMAD.MOV.U32 R2, RZ, RZ, R10 ;  /* 0x000000ffff028224 */ /* 0x000fc600078e000a */
[----:B------:R-:W-:-:S04]  /*f480*/  IADD3 R7, PT, PT, R4, -0x1, RZ ;  /* 0xffffffff04077810 */ /* 0x000fc80007ffe0ff */
[----:B------:R-:W-:Y:S01]  /*f490*/  ISETP.GT.U32.AND P1, PT, R7, 0x7feffffe, PT ;  /* 0x7feffffe0700780c */ /* 0x000fe20003f24070 */
[----:B------:R-:W-:Y:S01]  /*f4a0*/  IMAD.MOV.U32 R7, RZ, RZ, -0x3ff ;  /* 0xfffffc01ff077424 */ /* 0x000fe200078e00ff */
[----:B------:R-:W-:-:S11]  /*f4b0*/  @!P0 MOV R7, 0xfffffbcb ;  /* 0xfffffbcb00078802 */ /* 0x000fd60000000f00 */
[----:B------:R-:W-:Y:S05]  /*f4c0*/  @P1 BRA `(.L_x_244) ;  /* 0x0000000400001947 */ /* 0x000fea0003800000 */
[C---:B------:R-:W-:Y:S01]  /*f4d0*/  LOP3.LUT R3, R4.reuse, 0xfffff, RZ, 0xc0, !PT ;  /* 0x000fffff04037812 */ /* 0x040fe200078ec0ff */
[----:B------:R-:W-:Y:S01]  /*f4e0*/  IMAD.MOV.U32 R18, RZ, RZ, -0x748574fc ;  /* 0x8b7a8b04ff127424 */ /* 0x000fe200078e00ff */
[----:B------:R-:W-:Y:S01]  /*f4f0*/  MOV R14, RZ ;  /* 0x000000ff000e7202 */ /* 0x000fe20000000f00 */
[----:B------:R-:W-:Y:S01]  /*f500*/  UMOV UR4, 0x3ae80f1e ;  /* 0x3ae80f1e00047882 */ /* 0x000fe20000000000 */
[----:B------:R-:W-:Y:S01]  /*f510*/  LOP3.LUT R3, R3, 0x3ff00000, RZ, 0xfc, !PT ;  /* 0x3ff0000003037812 */ /* 0x000fe200078efcff */
[----:B------:R-:W-:Y:S01]  /*f520*/  UMOV UR5, 0x3eb1380b ;  /* 0x3eb1380b00057882 */ /* 0x000fe20000000000 */
[----:B------:R-:W-:Y:S01]  /*f530*/  MOV R19, 0x3ed0ee25 ;  /* 0x3ed0ee2500137802 */ /* 0x000fe20000000f00 */
[----:B------:R-:W-:Y:S01]  /*f540*/  UMOV UR6, 0x80000000 ;  /* 0x8000000000067882 */ /* 0x000fe20000000000 */
[----:B------:R-:W-:Y:S01]  /*f550*/  ISETP.GE.U32.AND P0, PT, R3, 0x3ff6a09f, PT ;  /* 0x3ff6a09f0300780c */ /* 0x000fe20003f06070 */
[----:B------:R-:W-:Y:S01]  /*f560*/  UMOV UR7, 0x43300000 ;  /* 0x4330000000077882 */ /* 0x000fe20000000000 */
[----:B------:R-:W-:-:S02]  /*f570*/  LEA.HI R4, R4, R7, RZ, 0xc ;  /* 0x0000000704047211 */ /* 0x000fc400078f60ff */
[----:B------:R-:W-:-:S09]  /*f580*/  MOV R21, 0x43300000 ;  /* 0x4330000000157802 */ /* 0x000fd20000000f00 */
[----:B------:R-:W-:Y:S01]  /*f590*/  @P0 IADD3 R9, PT, PT, R3, -0x100000, RZ ;  /* 0xfff0000003090810 */ /* 0x000fe20007ffe0ff */
[----:B------:R-:W-:-:S04]  /*f5a0*/  @P0 VIADD R4, R4, 0x1 ;  /* 0x0000000104040836 */ /* 0x000fc80000000000 */
[----:B------:R-:W-:Y:S01]  /*f5b0*/  @P0 IMAD.MOV.U32 R3, RZ, RZ, R9 ;  /* 0x000000ffff030224 */ /* 0x000fe200078e0009 */
[----:B------:R-:W-:-:S05]  /*f5c0*/  LOP3.LUT R20, R4, 0x80000000, RZ, 0x3c, !PT ;  /* 0x8000000004147812 */ /* 0x000fca00078e3cff */
[----:B------:R-:W-:Y:S02]  /*f5d0*/  DADD R12, R2, 1 ;  /* 0x3ff00000020c7429 */ /* 0x000fe40000000000 */
[----:B------:R-:W-:Y:S01]  /*f5e0*/  DADD R20, R20, -UR6 ;  /* 0x8000000614147e29 */ /* 0x000fe20008000000 */
[----:B------:R-:W-:Y:S01]  /*f5f0*/  UMOV UR6, 0xfefa39ef ;  /* 0xfefa39ef00067882 */ /* 0x000fe20000000000 */
[----:B------:R-:W-:Y:S02]  /*f600*/  UMOV UR7, 0x3fe62e42 ;  /* 0x3fe62e4200077882 */ /* 0x000fe40000000000 */
[----:B------:R-:W1:Y:S02]  /*f610*/  MUFU.RCP64H R15, R13 ;  /* 0x0000000d000f7308 */ /* 0x000e640000001800 */
[----:B-1----:R-:W-:-:S08]  /*f620*/  DFMA R10, -R12, R14, 1 ;  /* 0x3ff000000c0a742b */ /* 0x002fd0000000010e */
[----:B------:R-:W-:Y:S02]  /*f630*/  DFMA R16, R10, R10, R10 ;  /* 0x0000000a0a10722b */ /* 0x000fe4000000000a */
[----:B------:R-:W-:-:S06]  /*f640*/  DADD R10, R2, -1 ;  /* 0xbff00000020a7429 */ /* 0x000fcc0000000000 */
[----:B------:R-:W-:-:S08]  /*f650*/  DFMA R16, R14, R16, R14 ;  /* 0x000000100e10722b */ /* 0x000fd0000000000e */
[----:B------:R-:W-:-:S08]  /*f660*/  DMUL R2, R10, R16 ;  /* 0x000000100a027228 */ /* 0x000fd00000000000 */
[----:B------:R-:W-:-:S08]  /*f670*/  DFMA R2, R10, R16, R2 ;  /* 0x000000100a02722b */ /* 0x000fd00000000002 */
[----:B------:R-:W-:-:S08]  /*f680*/  DMUL R14, R2, R2 ;  /* 0x00000002020e7228 */ /* 0x000fd00000000000 */
[----:B------:R-:W-:Y:S01]  /*f690*/  DFMA R12, R14, UR4, R18 ;  /* 0x000000040e0c7c2b */ /* 0x000fe20008000012 */
[----:B------:R-:W-:Y:S01]  /*f6a0*/  UMOV UR4, 0x9f02676f ;  /* 0x9f02676f00047882 */ /* 0x000fe20000000000 */
[----:B------:R-:W-:Y:S01]  /*f6b0*/  UMOV UR5, 0x3ef3b266 ;  /* 0x3ef3b26600057882 */ /* 0x000fe20000000000 */
[----:B------:R-:W-:-:S05]  /*f6c0*/  DADD R18, R10, -R2 ;  /* 0x000000000a127229 */ /* 0x000fca0000000802 */
[----:B------:R-:W-:Y:S01]  /*f6d0*/  DFMA R12, R14, R12, UR4 ;  /* 0x000000040e0c7e2b */ /* 0x000fe2000800000c */
[----:B------:R-:W-:Y:S01]  /*f6e0*/  UMOV UR4, 0xa9ab0956 ;  /* 0xa9ab095600047882 */ /* 0x000fe20000000000 */
[----:B------:R-:W-:Y:S01]  /*f6f0*/  UMOV UR5, 0x3f1745cb ;  /* 0x3f1745cb00057882 */ /* 0x000fe20000000000 */
[----:B------:R-:W-:-:S05]  /*f700*/  DADD R18, R18, R18 ;  /* 0x0000000012127229 */ /* 0x000fca0000000012 */
[----:B------:R-:W-:Y:S01]  /*f710*/  DFMA R12, R14, R12, UR4 ;  /* 0x000000040e0c7e2b */ /* 0x000fe2000800000c */
[----:B------:R-:W-:Y:S01]  /*f720*/  UMOV UR4, 0x2d1b5154 ;  /* 0x2d1b515400047882 */ /* 0x000fe20000000000 */
[----:B------:R-:W-:Y:S01]  /*f730*/  UMOV UR5, 0x3f3c71c7 ;  /* 0x3f3c71c700057882 */ /* 0x000fe20000000000 */
[----:B------:R-:W-:Y:S02]  /*f740*/  DFMA R18, R10, -R2, R18 ;  /* 0x800000020a12722b */ /* 0x000fe40000000012 */
[----:B------:R-:W-:-:S03]  /*f750*/  DFMA R10, R20, UR6, R2 ;  /* 0x00000006140a7c2b */ /* 0x000fc60008000002 */
[----:B------:R-:W-:Y:S01]  /*f760*/  DFMA R12, R14, R12, UR4 ;  /* 0x000000040e0c7e2b */ /* 0x000fe2000800000c */
[----:B------:R-:W-:Y:S01]  /*f770*/  UMOV UR4, 0x923be72d ;  /* 0x923be72d00047882 */ /* 0x000fe20000000000 */
[----:B------:R-:W-:Y:S01]  /*f780*/  UMOV UR5, 0x3f624924 ;  /* 0x3f62492400057882 */ /* 0x000fe20000000000 */
[----:B------:R-:W-:-:S05]  /*f790*/  DMUL R18, R16, R18 ;  /* 0x0000001210127228 */ /* 0x000fca0000000000 */
        /* <DEDUP_REMOVED lines=8> */
[----:B------:R-:W-:Y:S02]  /*f820*/  UMOV UR5, 0x3fe62e42 ;  /* 0x3fe62e4200057882 */ /* 0x000fe40000000000 */
[----:B------:R-:W-:Y:S01]  /*f830*/  DFMA R22, R20, -UR4, R10 ;  /* 0x8000000414167c2b */ /* 0x000fe2000800000a */
[----:B------:R-:W-:Y:S01]  /*f840*/  UMOV UR4, 0x3b39803f ;  /* 0x3b39803f00047882 */ /* 0x000fe20000000000 */
[----:B------:R-:W-:Y:S02]  /*f850*/  UMOV UR5, 0x3c7abc9e ;  /* 0x3c7abc9e00057882 */ /* 0x000fe40000000000 */
[----:B------:R-:W-:-:S04]  /*f860*/  DMUL R12, R14, R12 ;  /* 0x0000000c0e0c7228 */ /* 0x000fc80000000000 */
[----:B------:R-:W-:-:S04]  /*f870*/  DADD R22, -R2, R22 ;  /* 0x0000000002167229 */ /* 0x000fc80000000116 */
[----:B------:R-:W-:-:S08]  /*f880*/  DFMA R12, R2, R12, R18 ;  /* 0x0000000c020c722b */ /* 0x000fd00000000012 */
[----:B------:R-:W-:-:S08]  /*f890*/  DADD R12, R12, -R22 ;  /* 0x000000000c0c7229 */ /* 0x000fd00000000816 */
[----:B------:R-:W-:-:S08]  /*f8a0*/  DFMA R12, R20, UR4, R12 ;  /* 0x00000004140c7c2b */ /* 0x000fd0000800000c */
[----:B------:R-:W-:Y:S01]  /*f8b0*/  DADD R10, R10, R12 ;  /* 0x000000000a0a7229 */ /* 0x000fe2000000000c */
[----:B------:R-:W-:Y:S10]  /*f8c0*/  BRA `(.L_x_245) ;  /* 0x0000000000187947 */ /* 0x000ff40003800000 */
.L_x_244:
[----:B------:R-:W-:Y:S01]  /*f8d0*/  IMAD.MOV.U32 R2, RZ, RZ, 0x0 ;  /* 0x00000000ff027424 */ /* 0x000fe200078e00ff */
[----:B------:R-:W-:Y:S02]  /*f8e0*/  MOV R3, 0x7ff00000 ;  /* 0x7ff0000000037802 */ /* 0x000fe40000000f00 */
[----:B------:R-:W-:-:S04]  /*f8f0*/  LOP3.LUT P0, RZ, R11, 0x7fffffff, RZ, 0xc0, !PT ;  /* 0x7fffffff0bff7812 */ /* 0x000fc8000780c0ff */
[----:B------:R-:W-:-:S10]  /*f900*/  DFMA R2, R10, R2, +INF ;  /* 0x7ff000000a02742b */ /* 0x000fd40000000002 */
[----:B------:R-:W-:Y:S02]  /*f910*/  FSEL R10, R2, RZ, P0 ;  /* 0x000000ff020a7208 */ /* 0x000fe40000000000 */
[----:B------:R-:W-:-:S07]  /*f920*/  FSEL R11, R3, -QNAN , P0 ;  /* 0xfff00000030b7808 */ /* 0x000fce0000000000 */
.L_x_245:
[----:B------:R-:W-:Y:S05]  /*f930*/  BSYNC.RECONVERGENT B0 ;  /* 0x0000000000007941 */ /* 0x000fea0003800200 */
.L_x_243:
[----:B------:R-:W1:Y:S01]  /*f940*/  LDC.64 R2, c[0x0][0x3b0] ;  /* 0x0000ec00ff027b82 */ /* 0x000e620000000a00 */
[----:B------:R-:W-:Y:S01]  /*f950*/  DADD R10, R10, R10 ;  /* 0x000000000a0a7229 */ /* 0x000fe2000000000a */
[----:B------:R-:W-:Y:S01]  /*f960*/  IMAD.WIDE R54, R8, 0x8, R46 ;  /* 0x0000000808367825 */ /* 0x000fe200078e022e */
[----:B------:R-:W2:Y:S01]  /*f970*/  LDCU UR5, c[0x0][0x414] ;  /* 0x00008280ff0577ac */ /* 0x000ea20008000800 */
[----:B------:R-:W3:Y:S04]  /*f980*/  LDCU.U8 UR4, c[0x0][0x424] ;  /* 0x00008480ff0477ac */ /* 0x000ee80008000000 */
[----:B------:R-:W4:Y:S01]  /*f990*/  LDC.64 R14, c[0x0][0x3b8] ;  /* 0x0000ee00ff0e7b82 */ /* 0x000f220000000a00 */
[----:B-1----:R-:W-:-:S05]  /*f9a0*/  IMAD.WIDE R2, R0, 0x8, R2 ;  /* 0x0000000800027825 */ /* 0x002fca00078e0202 */
[----:B------:R1:W-:Y:S04]  /*f9b0*/  STG.E.64 desc[UR8][R2.64], R10 ;  /* 0x0000000a02007986 */ /* 0x0003e8000c101b08 */
[----:B------:R-:W5:Y:S01]  /*f9c0*/  LDG.E.64 R12, desc[UR8][R54.64] ;  /* 0x00000008360c7981 */ /* 0x000f62000c1e1b00 */
[----:B----4-:R-:W-:Y:S01]  /*f9d0*/  IMAD.WIDE R14, R0, 0x8, R14 ;  /* 0x00000008000e7825 */ /* 0x010fe200078e020e */
[----:B---3--:R-:W-:Y:S01]  /*f9e0*/  UPRMT UR4, UR4, 0x8880, URZ ;  /* 0x0000888004047896 */ /* 0x008fe200080000ff */
[----:B------:R-:W-:Y:S02]  /*f9f0*/  IADD3 R7, PT, PT, R5, R8, RZ ;  /* 0x0000000805077210 */ /* 0x000fe40007ffe0ff */
[----:B--2---:R-:W-:-:S05]  /*fa00*/  IMAD.U32 R4, RZ, RZ, UR5 ;  /* 0x00000005ff047e24 */ /* 0x004fca000f8e00ff */
[----:B------:R-:W-:-:S04]  /*fa10*/  ISETP.GE.AND P0, PT, R4, 0x1, PT ;  /* 0x000000010400780c */ /* 0x000fc80003f06270 */
[----:B------:R-:W-:Y:S01]  /*fa20*/  ISETP.EQ.OR P0, PT, RZ, UR4, !P0 ;  /* 0x00000004ff007c0c */ /* 0x000fe2000c702670 */
[----:B-----5:R-:W-:-:S07]  /*fa30*/  DMUL R12, R12, R12 ;  /* 0x0000000c0c0c7228 */ /* 0x020fce0000000000 */
[----:B------:R1:W-:Y:S05]  /*fa40*/  STG.E.64 desc[UR8][R14.64], R12 ;  /* 0x0000000c0e007986 */ /* 0x0003ea000c101b08 */
[----:B------:R-:W-:Y:S05]  /*fa50*/  @P0 BRA `(.L_x_246) ;  /* 0x00000008004c0947 */ /* 0x000fea0003800000 */
[----:B-1----:R1:W5:Y:S01]  /*fa60*/  LDG.E.64 R2, desc[UR8][R54.64] ;  /* 0x0000000836027981 */ /* 0x002362000c1e1b00 */
[-C--:B------:R-:W-:Y:S01]  /*fa70*/  IMAD R9, R0, R4.reuse, RZ ;  /* 0x0000000400097224 */ /* 0x080fe200078e02ff */
[----:B------:R-:W-:Y:S01]  /*fa80*/  PRMT R20, RZ, 0x7610, R20 ;  /* 0x00007610ff147816 */ /* 0x000fe20000000014 */
[----:B------:R-:W-:Y:S01]  /*fa90*/  UMOV UR4, URZ ;  /* 0x000000ff00047c82 */ /* 0x000fe20008000000 */
[----:B------:R-:W-:Y:S01]  /*faa0*/  PRMT R24, RZ, 0x7610, R24 ;  /* 0x00007610ff187816 */ /* 0x000fe20000000018 */
[----:B------:R-:W-:-:S07]  /*fab0*/  IMAD R21, R9, R4, RZ ;  /* 0x0000000409157224 */ /* 0x000fce00078e02ff */
.L_x_251:
[----:B--2---:R-:W2:Y:S08]  /*fac0*/  LDC R4, c[0x0][0x414] ;  /* 0x00010500ff047b82 */ /* 0x004eb00000000800 */
[----:B---3--:R-:W3:Y:S01]  /*fad0*/  LDC.64 R10, c[0x0][0x448] ;  /* 0x00011200ff0a7b82 */ /* 0x008ee20000000a00 */
[----:B--2---:R-:W-:-:S04]  /*fae0*/  IMAD R13, R7, R4, UR4 ;  /* 0x00000004070d7e24 */ /* 0x004fc8000f8e0204 */
[----:B---3--:R-:W-:-:S05]  /*faf0*/  IMAD.WIDE R12, R13, 0x8, R10 ;  /* 0x000000080d0c7825 */ /* 0x008fca00078e020a */
[----:B-----5:R2:W5:Y:S01]  /*fb00*/  LDG.E.64 R14, desc[UR8][R12.64] ;  /* 0x000000080c0e7981 */ /* 0x020562000c1e1b00 */
[----:B------:R-:W-:Y:S02]  /*fb10*/  UISETP.GE.U32.AND UP0, UPT, UR4, 0x7, UPT ;  /* 0x000000070400788c */ /* 0x000fe4000bf06070 */
[----:B------:R-:W-:Y:S01]  /*fb20*/  VIADD R23, R21, UR4 ;  /* 0x0000000415177c36 */ /* 0x000fe20008000000 */
[----:B------:R-:W-:Y:S02]  /*fb30*/  UIADD3 UR5, UPT, UPT, UR4, 0x1, URZ ;  /* 0x0000000104057890 */ /* 0x000fe4000fffe0ff */
[----:B------:R-:W-:Y:S01]  /*fb40*/  IMAD R22, R4, UR4, R21 ;  /* 0x0000000404167c24 */ /* 0x000fe2000f8e0215 */
[----:B------:R-:W-:Y:S01]  /*fb50*/  UMOV UR6, UR4 ;  /* 0x0000000400067c82 */ /* 0x000fe20008000000 */
[----:B------:R-:W-:Y:S01]  /*fb60*/  IADD3 R24, PT, PT, R24, 0x1, RZ ;  /* 0x0000000118187810 */ /* 0x000fe20007ffe0ff */
[----:B------:R-:W-:Y:S01]  /*fb70*/  IMAD.MOV.U32 R25, RZ, RZ, RZ ;  /* 0x000000ffff197224 */ /* 0x000fe200078e00ff */
[----:B------:R-:W-:Y:S01]  /*fb80*/  ISETP.NE.AND P2, PT, R4, UR5, PT ;  /* 0x0000000504007c0c */ /* 0x000fe2000bf45270 */
[----:B------:R-:W-:-:S02]  /*fb90*/  UMOV UR4, UR5 ;  /* 0x0000000500047c82 */ /* 0x000fc40008000000 */
[----:B------:R-:W-:Y:S01]  /*fba0*/  ULOP3.LUT UP1, URZ, UR4, 0x7, URZ, 0xc0, !UPT ;  /* 0x0000000704ff7892 */ /* 0x000fe2000f82c0ff */
[----:B--2---:R-:W-:Y:S10]  /*fbb0*/  BRA.U !UP0, `(.L_x_247) ;  /* 0x0000000108d07547 */ /* 0x004ff4000b800000 */
[----:B------:R-:W-:-:S06]  /*fbc0*/  ULOP3.LUT UR5, UR4, 0xfffffff8, URZ, 0xc0, !UPT ;  /* 0xfffffff804057892 */ /* 0x000fcc000f8ec0ff */
[----:B------:R-:W-:Y:S01]  /*fbd0*/  MOV R25, UR5 ;  /* 0x0000000500197c02 */ /* 0x000fe20008000f00 */
[----:B------:R-:W-:-:S06]  /*fbe0*/  UMOV UR5, URZ ;  /* 0x000000ff00057c82 */ /* 0x000fcc0008000000 */
.L_x_248:
[----:B------:R-:W-:Y:S01]  /*fbf0*/  IMAD R17, R7, R4, UR5 ;  /* 0x0000000507117e24 */ /* 0x000fe2000f8e0204 */
[----:B---3--:R-:W2:Y:S03]  /*fc00*/  LDC.64 R28, c[0x0][0x3c0] ;  /* 0x0000f000ff1c7b82 */ /* 0x008ea60000000a00 */
[----:B------:R-:W-:-:S05]  /*fc10*/  IMAD.WIDE R16, R17, 0x8, R10 ;  /* 0x0000000811107825 */ /* 0x000fca00078e020a */
[----:B------:R-:W3:Y:S01]  /*fc20*/  LDG.E.64 R18, desc[UR8][R16.64] ;  /* 0x0000000810127981 */ /* 0x000ee2000c1e1b00 */
[----:B------:R-:W-:Y:S02]  /*fc30*/  VIADD R31, R22, UR5 ;  /* 0x00000005161f7c36 */ /* 0x000fe40008000000 */
[----:B0-----:R-:W-:Y:S01]  /*fc40*/  IMAD R33, R4, UR5, R23 ;  /* 0x0000000504217c24 */ /* 0x001fe2000f8e0217 */
[----:B---3-5:R-:W-:Y:S01]  /*fc50*/  DMUL R26, R14, R18 ;  /* 0x000000120e1a7228 */ /* 0x028fe20000000000 */
[----:B--2---:R-:W-:-:S04]  /*fc60*/  IMAD.WIDE R18, R31, 0x8, R28 ;  /* 0x000000081f127825 */ /* 0x004fc800078e021c */
[----:B------:R-:W-:Y:S02]  /*fc70*/  IMAD.WIDE R28, R33, 0x8, R28 ;  /* 0x00000008211c7825 */ /* 0x000fe400078e021c */
[----:B------:R-:W-:Y:S04]  /*fc80*/  STG.E.64 desc[UR8][R18.64], R26 ;  /* 0x0000001a12007986 */ /* 0x000fe8000c101b08 */
[----:B------:R0:W-:Y:S04]  /*fc90*/  STG.E.64 desc[UR8][R28.64], R26 ;  /* 0x0000001a1c007986 */ /* 0x0001e8000c101b08 */
[----:B------:R-:W2:Y:S01]  /*fca0*/  LDG.E.64 R30, desc[UR8][R16.64+0x8] ;  /* 0x00000808101e7981 */ /* 0x000ea2000c1e1b00 */
[----:B------:R-:W-:Y:S01]  /*fcb0*/  IMAD.WIDE.U32 R32, R4, 0x8, R28 ;  /* 0x0000000804207825 */ /* 0x000fe200078e001c */
[----:B--2---:R-:W-:-:S07]  /*fcc0*/  DMUL R30, R14, R30 ;  /* 0x0000001e0e1e7228 */ /* 0x004fce0000000000 */
[----:B------:R-:W-:Y:S04]  /*fcd0*/  STG.E.64 desc[UR8][R18.64+0x8], R30 ;  /* 0x0000081e12007986 */ /* 0x000fe8000c101b08 */
[----:B------:R2:W-:Y:S04]  /*fce0*/  STG.E.64 desc[UR8][R32.64], R30 ;  /* 0x0000001e20007986 */ /* 0x0005e8000c101b08 */
[----:B------:R-:W3:Y:S01]  /*fcf0*/  LDG.E.64 R34, desc[UR8][R16.64+0x10] ;  /* 0x0000100810227981 */ /* 0x000ee2000c1e1b00 */
[----:B------:R-:W-:Y:S01]  /*fd00*/  IMAD.WIDE.U32 R36, R4, 0x8, R32 ;  /* 0x0000000804247825 */ /* 0x000fe200078e0020 */
[----:B---3--:R-:W-:-:S07]  /*fd10*/  DMUL R34, R14, R34 ;  /* 0x000000220e227228 */ /* 0x008fce0000000000 */
[----:B------:R-:W-:Y:S04]  /*fd20*/  STG.E.64 desc[UR8][R18.64+0x10], R34 ;  /* 0x0000102212007986 */ /* 0x000fe8000c101b08 */
[----:B------:R3:W-:Y:S04]  /*fd30*/  STG.E.64 desc[UR8][R36.64], R34 ;  /* 0x0000002224007986 */ /* 0x0007e8000c101b08 */
[----:B0-----:R-:W4:Y:S01]  /*fd40*/  LDG.E.64 R26, desc[UR8][R16.64+0x18] ;  /* 0x00001808101a7981 */ /* 0x001f22000c1e1b00 */
[----:B------:R-:W-:Y:S01]  /*fd50*/  IMAD.WIDE.U32 R28, R4, 0x8, R36 ;  /* 0x00000008041c7825 */ /* 0x000fe200078e0024 */
[----:B----4-:R-:W-:-:S07]  /*fd60*/  DMUL R26, R14, R26 ;  /* 0x0000001a0e1a7228 */ /* 0x010fce0000000000 */
[----:B------:R-:W-:Y:S04]  /*fd70*/  STG.E.64 desc[UR8][R18.64+0x18], R26 ;  /* 0x0000181a12007986 */ /* 0x000fe8000c101b08 */
[----:B------:R0:W-:Y:S04]  /*fd80*/  STG.E.64 desc[UR8][R28.64], R26 ;  /* 0x0000001a1c007986 */ /* 0x0001e8000c101b08 */
[----:B--2---:R-:W2:Y:S01]  /*fd90*/  LDG.E.64 R30, desc[UR8][R16.64+0x20] ;  /* 0x00002008101e7981 */ /* 0x004ea2000c1e1b00 */
[----:B------:R-:W-:Y:S01]  /*fda0*/  IMAD.WIDE.U32 R32, R4, 0x8, R28 ;  /* 0x0000000804207825 */ /* 0x000fe200078e001c */
[----:B--2---:R-:W-:-:S07]  /*fdb0*/  DMUL R30, R14, R30 ;  /* 0x0000001e0e1e7228 */ /* 0x004fce0000000000 */
[----:B------:R-:W-:Y:S04]  /*fdc0*/  STG.E.64 desc[UR8][R18.64+0x20], R30 ;  /* 0x0000201e12007986 */ /* 0x000fe8000c101b08 */
[----:B------:R2:W-:Y:S04]  /*fdd0*/  STG.E.64 desc[UR8][R32.64], R30 ;  /* 0x0000001e20007986 */ /* 0x0005e8000c101b08 */
[----:B---3--:R-:W3:Y:S01]  /*fde0*/  LDG.E.64 R34, desc[UR8][R16.64+0x28] ;  /* 0x0000280810227981 */ /* 0x008ee2000c1e1b00 */
[----:B------:R-:W-:Y:S01]  /*fdf0*/  IMAD.WIDE.U32 R36, R4, 0x8, R32 ;  /* 0x0000000804247825 */ /* 0x000fe200078e0020 */
[----:B---3--:R-:W-:-:S07]  /*fe00*/  DMUL R34, R14, R34 ;  /* 0x000000220e227228 */ /* 0x008fce0000000000 */
[----:B------:R3:W-:Y:S04]  /*fe10*/  STG.E.64 desc[UR8][R18.64+0x28], R34 ;  /* 0x0000282212007986 */ /* 0x0007e8000c101b08 */
[----:B------:R3:W-:Y:S04]  /*fe20*/  STG.E.64 desc[UR8][R36.64], R34 ;  /* 0x0000002224007986 */ /* 0x0007e8000c101b08 */
[----:B0-----:R-:W4:Y:S01]  /*fe30*/  LDG.E.64 R26, desc[UR8][R16.64+0x30] ;  /* 0x00003008101a7981 */ /* 0x001f22000c1e1b00 */
[----:B------:R-:W-:Y:S01]  /*fe40*/  IMAD.WIDE.U32 R28, R4, 0x8, R36 ;  /* 0x00000008041c7825 */ /* 0x000fe200078e0024 */
[----:B----4-:R-:W-:-:S07]  /*fe50*/  DMUL R26, R14, R26 ;  /* 0x0000001a0e1a7228 */ /* 0x010fce0000000000 */
[----:B------:R3:W-:Y:S04]  /*fe60*/  STG.E.64 desc[UR8][R18.64+0x30], R26 ;  /* 0x0000301a12007986 */ /* 0x0007e8000c101b08 */
[----:B------:R3:W-:Y:S04]  /*fe70*/  STG.E.64 desc[UR8][R28.64], R26 ;  /* 0x0000001a1c007986 */ /* 0x0007e8000c101b08 */
[----:B--2---:R-:W2:Y:S01]  /*fe80*/  LDG.E.64 R30, desc[UR8][R16.64+0x38] ;  /* 0x00003808101e7981 */ /* 0x004ea2000c1e1b00 */
[----:B------:R-:W-:Y:S01]  /*fe90*/  IMAD.WIDE.U32 R32, R4, 0x8, R28 ;  /* 0x0000000804207825 */ /* 0x000fe200078e001c */
[----:B------:R-:W-:-:S06]  /*fea0*/  UIADD3 UR5, UPT, UPT, UR5, 0x8, URZ ;  /* 0x0000000805057890 */ /* 0x000fcc000fffe0ff */
[----:B------:R-:W-:Y:S01]  /*feb0*/  ISETP.NE.AND P0, PT, R25, UR5, PT ;  /* 0x0000000519007c0c */ /* 0x000fe2000bf05270 */
[----:B--2---:R-:W-:-:S07]  /*fec0*/  DMUL R30, R14, R30 ;  /* 0x0000001e0e1e7228 */ /* 0x004fce0000000000 */
[----:B------:R3:W-:Y:S04]  /*fed0*/  STG.E.64 desc[UR8][R18.64+0x38], R30 ;  /* 0x0000381e12007986 */ /* 0x0007e8000c101b08 */
[----:B------:R3:W-:Y:S01]  /*fee0*/  STG.E.64 desc[UR8][R32.64], R30 ;  /* 0x0000001e20007986 */ /* 0x0007e2000c101b08 */
[----:B------:R-:W-:Y:S05]  /*fef0*/  @P0 BRA `(.L_x_248) ;  /* 0xfffffffc003c0947 */ /* 0x000fea000383ffff */
.L_x_247:
[----:B------:R-:W-:Y:S05]  /*ff00*/  BRA.U !UP1, `(.L_x_249) ;  /* 0x0000000509007547 */ /* 0x000fea000b800000 */
[----:B------:R-:W-:-:S04]  /*ff10*/  LOP3.LUT R17, R24, 0x7, RZ, 0xc0, !PT ;  /* 0x0000000718117812 */ /* 0x000fc800078ec0ff */
[C---:B------:R-:W-:Y:S02]  /*ff20*/  IADD3 R16, PT, PT, R17.reuse, -0x1, RZ ;  /* 0xffffffff11107810 */ /* 0x040fe40007ffe0ff */
[----:B------:R-:W-:Y:S02]  /*ff30*/  LOP3.LUT P1, RZ, R17, 0x3, RZ, 0xc0, !PT ;  /* 0x0000000311ff7812 */ /* 0x000fe4000782c0ff */
[----:B------:R-:W-:-:S13]  /*ff40*/  ISETP.GE.U32.AND P0, PT, R16, 0x3, PT ;  /* 0x000000031000780c */ /* 0x000fda0003f06070 */
[----:B------:R-:W-:Y:S05]  /*ff50*/  @!P0 BRA `(.L_x_250) ;  /* 0x00000000006c8947 */ /* 0x000fea0003800000 */
[----:B------:R-:W-:Y:S01]  /*ff60*/  IMAD R17, R7, R4, R25 ;  /* 0x0000000407117224 */ /* 0x000fe200078e0219 */
[----:B---3--:R-:W2:Y:S03]  /*ff70*/  LDC.64 R28, c[0x0][0x3c0] ;  /* 0x0000f000ff1c7b82 */ /* 0x008ea60000000a00 */
[----:B------:R-:W-:-:S05]  /*ff80*/  IMAD.WIDE R16, R17, 0x8, R10 ;  /* 0x0000000811107825 */ /* 0x000fca00078e020a */
[----:B------:R-:W3:Y:S01]  /*ff90*/  LDG.E.64 R18, desc[UR8][R16.64] ;  /* 0x0000000810127981 */ /* 0x000ee2000c1e1b00 */
[----:B------:R-:W-:Y:S02]  /*ffa0*/  IMAD.IADD R31, R22, 0x1, R25 ;  /* 0x00000001161f7824 */ /* 0x000fe400078e0219 */
[----:B0-----:R-:W-:Y:S01]  /*ffb0*/  IMAD R33, R25, R4, R23 ;  /* 0x0000000419217224 */ /* 0x001fe200078e0217 */
        /* <DEDUP_REMOVED lines=8> */
[----:B------:R2:W-:Y:S04]  /*10040*/  STG.E.64 desc[UR8][R18.64+0x8], R30 ;  /* 0x0000081e12007986 */ /* 0x0005e8000c101b08 */
[----:B------:R2:W-:Y:S04]  /*10050*/  STG.E.64 desc[UR8][R32.64], R30 ;  /* 0x0000001e20007986 */ /* 0x0005e8000c101b08 */
[----:B------:R-:W3:Y:S01]  /*10060*/  LDG.E.64 R34, desc[UR8][R16.64+0x10] ;  /* 0x0000100810227981 */ /* 0x000ee2000c1e1b00 */
[----:B------:R-:W-:Y:S01]  /*10070*/  IMAD.WIDE.U32 R36, R4, 0x8, R32 ;  /* 0x0000000804247825 */ /* 0x000fe200078e0020 */
[----:B---3--:R-:W-:-:S07]  /*10080*/  DMUL R34, R14, R34 ;  /* 0x000000220e227228 */ /* 0x008fce0000000000 */
[----:B------:R2:W-:Y:S04]  /*10090*/  STG.E.64 desc[UR8][R18.64+0x10], R34 ;  /* 0x0000102212007986 */ /* 0x0005e8000c101b08 */
[----:B------:R2:W-:Y:S04]  /*100a0*/  STG.E.64 desc[UR8][R36.64], R34 ;  /* 0x0000002224007986 */ /* 0x0005e8000c101b08 */
[----:B0-----:R-:W3:Y:S01]  /*100b0*/  LDG.E.64 R26, desc[UR8][R16.64+0x18] ;  /* 0x00001808101a7981 */ /* 0x001ee2000c1e1b00 */
[----:B------:R-:W-:Y:S01]  /*100c0*/  IMAD.WIDE.U32 R28, R4, 0x8, R36 ;  /* 0x00000008041c7825 */ /* 0x000fe200078e0024 */
[----:B------:R-:W-:Y:S01]  /*100d0*/  IADD3 R25, PT, PT, R25, 0x4, RZ ;  /* 0x0000000419197810 */ /* 0x000fe20007ffe0ff */
[----:B---3--:R-:W-:-:S07]  /*100e0*/  DMUL R26, R14, R26 ;  /* 0x0000001a0e1a7228 */ /* 0x008fce0000000000 */
[----:B------:R2:W-:Y:S04]  /*100f0*/  STG.E.64 desc[UR8][R18.64+0x18], R26 ;  /* 0x0000181a12007986 */ /* 0x0005e8000c101b08 */
[----:B------:R2:W-:Y:S02]  /*10100*/  STG.E.64 desc[UR8][R28.64], R26 ;  /* 0x0000001a1c007986 */ /* 0x0005e4000c101b08 */
.L_x_250:
[----:B------:R-:W-:Y:S05]  /*10110*/  @!P1 BRA `(.L_x_249) ;  /* 0x00000000007c9947 */ /* 0x000fea0003800000 */
[----:B------:R-:W-:-:S13]  /*10120*/  LOP3.LUT P0, RZ, R20, 0x3, RZ, 0xc0, !PT ;  /* 0x0000000314ff7812 */ /* 0x000fda000780c0ff */
[----:B--23--:R-:W-:Y:S01]  /*10130*/  @P0 IMAD R29, R7, R4, R25 ;  /* 0x00000004071d0224 */ /* 0x00cfe200078e0219 */
[----:B------:R-:W2:Y:S03]  /*10140*/  @P0 LDC.64 R26, c[0x0][0x3c0] ;  /* 0x0000f000ff1a0b82 */ /* 0x000ea60000000a00 */
[----:B------:R-:W-:-:S05]  /*10150*/  @P0 IMAD.WIDE R28, R29, 0x8, R10 ;  /* 0x000000081d1c0825 */ /* 0x000fca00078e020a */
[----:B------:R-:W3:Y:S01]  /*10160*/  @P0 LDG.E.64 R16, desc[UR8][R28.64] ;  /* 0x000000081c100981 */ /* 0x000ee2000c1e1b00 */
[----:B------:R-:W-:Y:S02]  /*10170*/  @P0 IMAD.IADD R31, R22, 0x1, R25 ;  /* 0x00000001161f0824 */ /* 0x000fe400078e0219 */
[----:B0-----:R-:W-:Y:S01]  /*10180*/  @P0 IMAD R33, R25, R4, R23 ;  /* 0x0000000419210224 */ /* 0x001fe200078e0217 */
[----:B------:R-:W-:Y:S01]  /*10190*/  LOP3.LUT R32, R20, 0x1, RZ, 0xc0, !PT ;  /* 0x0000000114207812 */ /* 0x000fe200078ec0ff */
[----:B---3-5:R-:W-:Y:S01]  /*101a0*/  @P0 DMUL R18, R14, R16 ;  /* 0x000000100e120228 */ /* 0x028fe20000000000 */
[----:B--2---:R-:W-:-:S04]  /*101b0*/  @P0 IMAD.WIDE R16, R31, 0x8, R26 ;  /* 0x000000081f100825 */ /* 0x004fc800078e021a */
[----:B------:R-:W-:Y:S02]  /*101c0*/  @P0 IMAD.WIDE R30, R33, 0x8, R26 ;  /* 0x00000008211e0825 */ /* 0x000fe400078e021a */
[----:B------:R-:W-:Y:S04]  /*101d0*/  @P0 STG.E.64 desc[UR8][R16.64], R18 ;  /* 0x0000001210000986 */ /* 0x000fe8000c101b08 */
[----:B------:R0:W-:Y:S04]  /*101e0*/  @P0 STG.E.64 desc[UR8][R30.64], R18 ;  /* 0x000000121e000986 */ /* 0x0001e8000c101b08 */
[----:B------:R2:W3:Y:S01]  /*101f0*/  @P0 LDG.E.64 R26, desc[UR8][R28.64+0x8] ;  /* 0x000008081c1a0981 */ /* 0x0004e2000c1e1b00 */
[----:B------:R-:W-:Y:S01]  /*10200*/  ISETP.NE.U32.AND P1, PT, R32, 0x1, PT ;  /* 0x000000012000780c */ /* 0x000fe20003f25070 */
[----:B------:R-:W-:Y:S01]  /*10210*/  @P0 IMAD.WIDE.U32 R32, R4, 0x8, R30 ;  /* 0x0000000804200825 */ /* 0x000fe200078e001e */
[----:B------:R-:W-:-:S11]  /*10220*/  @P0 IADD3 R25, PT, PT, R25, 0x2, RZ ;  /* 0x0000000219190810 */ /* 0x000fd60007ffe0ff */
[----:B------:R-:W-:Y:S01]  /*10230*/  @P1 IMAD R35, R7, R4, R25 ;  /* 0x0000000407231224 */ /* 0x000fe200078e0219 */
[----:B--2---:R-:W2:Y:S03]  /*10240*/  @P1 LDC.64 R28, c[0x0][0x3c0] ;  /* 0x0000f000ff1c1b82 */ /* 0x004ea60000000a00 */
[----:B------:R-:W-:Y:S01]  /*10250*/  @P1 IMAD.WIDE R10, R35, 0x8, R10 ;  /* 0x00000008230a1825 */ /* 0x000fe200078e020a */
[----:B---3--:R-:W-:-:S07]  /*10260*/  @P0 DMUL R26, R14, R26 ;  /* 0x0000001a0e1a0228 */ /* 0x008fce0000000000 */
[----:B------:R4:W-:Y:S04]  /*10270*/  @P0 STG.E.64 desc[UR8][R16.64+0x8], R26 ;  /* 0x0000081a10000986 */ /* 0x0009e8000c101b08 */
[----:B------:R4:W-:Y:S04]  /*10280*/  @P0 STG.E.64 desc[UR8][R32.64], R26 ;  /* 0x0000001a20000986 */ /* 0x0009e8000c101b08 */
[----:B------:R-:W3:Y:S01]  /*10290*/  @P1 LDG.E.64 R10, desc[UR8][R10.64] ;  /* 0x000000080a0a1981 */ /* 0x000ee2000c1e1b00 */
[----:B0-----:R-:W-:Y:S02]  /*102a0*/  @P1 IMAD.IADD R19, R22, 0x1, R25 ;  /* 0x0000000116131824 */ /* 0x001fe400078e0219 */
[----:B------:R-:W-:-:S02]  /*102b0*/  @P1 IMAD R23, R25, R4, R23 ;  /* 0x0000000419171224 */ /* 0x000fc400078e0217 */
[----:B--2---:R-:W-:-:S04]  /*102c0*/  @P1 IMAD.WIDE R18, R19, 0x8, R28 ;  /* 0x0000000813121825 */ /* 0x004fc800078e021c */
[----:B------:R-:W-:Y:S01]  /*102d0*/  @P1 IMAD.WIDE R22, R23, 0x8, R28 ;  /* 0x0000000817161825 */ /* 0x000fe200078e021c */
[----:B---3--:R-:W-:-:S07]  /*102e0*/  @P1 DMUL R14, R14, R10 ;  /* 0x0000000a0e0e1228 */ /* 0x008fce0000000000 */
[----:B------:R4:W-:Y:S04]  /*102f0*/  @P1 STG.E.64 desc[UR8][R18.64], R14 ;  /* 0x0000000e12001986 */ /* 0x0009e8000c101b08 */
[----:B------:R4:W-:Y:S02]  /*10300*/  @P1 STG.E.64 desc[UR8][R22.64], R14 ;  /* 0x0000000e16001986 */ /* 0x0009e4000c101b08 */
.L_x_249:
[----:B------:R-:W3:Y:S01]  /*10310*/  LDG.E.64 R12, desc[UR8][R12.64] ;  /* 0x000000080c0c7981 */ /* 0x000ee2000c1e1b00 */
[----:B----45:R-:W4:Y:S01]  /*10320*/  LDC.64 R14, c[0x0][0x3c8] ;  /* 0x0000f200ff0e7b82 */ /* 0x030f220000000a00 */
[----:B------:R-:W-:Y:S01]  /*10330*/  IADD3 R17, PT, PT, R9, UR6, RZ ;  /* 0x0000000609117c10 */ /* 0x000fe2000fffe0ff */
[----:B------:R-:W-:-:S04]  /*10340*/  VIADD R20, R20, 0x1 ;  /* 0x0000000114147836 */ /* 0x000fc80000000000 */
[----:B----4-:R-:W-:Y:S01]  /*10350*/  IMAD.WIDE R14, R17, 0x8, R14 ;  /* 0x00000008110e7825 */ /* 0x010fe200078e020e */
[----:B---3--:R-:W-:-:S07]  /*10360*/  DMUL R10, R2, R12 ;  /* 0x0000000c020a7228 */ /* 0x008fce0000000000 */
[----:B------:R3:W-:Y:S01]  /*10370*/  STG.E.64 desc[UR8][R14.64], R10 ;  /* 0x0000000a0e007986 */ /* 0x0007e2000c101b08 */
[----:B------:R-:W-:Y:S05]  /*10380*/  @P2 BRA `(.L_x_251) ;  /* 0xfffffff400cc2947 */ /* 0x000fea000383ffff */
.L_x_246:
[----:B-1----:R-:W1:Y:S01]  /*10390*/  LDC R2, c[0x0][0x420] ;  /* 0x00010800ff027b82 */ /* 0x002e620000000800 */
[----:B------:R-:W4:Y:S01]  /*103a0*/  LDCU.S8 UR4, c[0x0][0x425] ;  /* 0x000084a0ff0477ac */ /* 0x000f220008000200 */
[----:B-1----:R-:W-:-:S04]  /*103b0*/  ISETP.GE.AND P0, PT, R2, 0x1, PT ;  /* 0x000000010200780c */ /* 0x002fc80003f06270 */
[----:B----4-:R-:W-:-:S13]  /*103c0*/  ISETP.EQ.OR P0, PT, RZ, UR4, !P0 ;  /* 0x00000004ff007c0c */ /* 0x010fda000c702670 */
[----:B------:R-:W-:Y:S05]  /*103d0*/  @P0 EXIT ;  /* 0x000000000000094d */ /* 0x000fea0003800000 */
[----:B------:R-:W1:Y:S01]  /*103e0*/  LDC.64 R50, c[0x0][0x478] ;  /* 0x00011e00ff327b82 */ /* 0x000e620000000a00 */
[C---:B---3--:R-:W-:Y:S01]  /*103f0*/  LOP3.LUT R10, R4.reuse, 0x3, RZ, 0xc0, !PT ;  /* 0x00000003040a7812 */ /* 0x048fe200078ec0ff */
[----:B------:R-:W-:Y:S01]  /*10400*/  UMOV UR4, URZ ;  /* 0x000000ff00047c82 */ /* 0x000fe20008000000 */
[C---:B------:R-:W-:Y:S02]  /*10410*/  IADD3 R9, PT, PT, R4.reuse, -0x1, RZ ;  /* 0xffffffff04097810 */ /* 0x040fe40007ffe0ff */
[----:B------:R-:W-:Y:S01]  /*10420*/  LOP3.LUT R11, R4, 0x7, RZ, 0xc0, !PT ;  /* 0x00000007040b7812 */ /* 0x000fe200078ec0ff */
[----:B------:R-:W-:Y:S01]  /*10430*/  VIADD R14, R10, 0xffffffff ;  /* 0xffffffff0a0e7836 */ /* 0x000fe20000000000 */
[C---:B------:R-:W-:Y:S01]  /*10440*/  LOP3.LUT R12, R4.reuse, 0x7ffffff8, RZ, 0xc0, !PT ;  /* 0x7ffffff8040c7812 */ /* 0x040fe200078ec0ff */
[----:B------:R-:W3:Y:S01]  /*10450*/  LDC R20, c[0x0][0x418] ;  /* 0x00010600ff147b82 */ /* 0x000ee20000000800 */
[----:B------:R-:W-:-:S07]  /*10460*/  LOP3.LUT R13, R4, 0x1, RZ, 0xc0, !PT ;  /* 0x00000001040d7812 */ /* 0x000fce00078ec0ff */
[----:B------:R-:W4:Y:S01]  /*10470*/  LDC.64 R52, c[0x0][0x468] ;  /* 0x00011a00ff347b82 */ /* 0x000f220000000a00 */
[----:B-1----:R-:W-:-:S04]  /*10480*/  IMAD.WIDE R50, R5, 0x8, R50 ;  /* 0x0000000805327825 */ /* 0x002fc800078e0232 */
[----:B------:R-:W-:Y:S01]  /*10490*/  IMAD.WIDE R48, R8, 0x8, R50 ;  /* 0x0000000808307825 */ /* 0x000fe200078e0232 */
[C---:B---3--:R-:W-:Y:S02]  /*104a0*/  LOP3.LUT R15, R20.reuse, 0x7, RZ, 0xc0, !PT ;  /* 0x00000007140f7812 */ /* 0x048fe400078ec0ff */
[C---:B------:R-:W-:Y:S02]  /*104b0*/  LOP3.LUT R16, R20.reuse, 0x3, RZ, 0xc0, !PT ;  /* 0x0000000314107812 */ /* 0x040fe400078ec0ff */
[C---:B------:R-:W-:Y:S02]  /*104c0*/  LOP3.LUT R17, R20.reuse, 0xf, RZ, 0xc0, !PT ;  /* 0x0000000f14117812 */ /* 0x040fe400078ec0ff */
[C---:B--2---:R-:W-:Y:S02]  /*104d0*/  LOP3.LUT R18, R20.reuse, 0x7ffffff8, RZ, 0xc0, !PT ;  /* 0x7ffffff814127812 */ /* 0x044fe400078ec0ff */
[C---:B------:R-:W-:Y:S01]  /*104e0*/  LOP3.LUT R19, R20.reuse, 0x1, RZ, 0xc0, !PT ;  /* 0x0000000114137812 */ /* 0x040fe200078ec0ff */
[----:B----4-:R-:W-:Y:S01]  /*104f0*/  IMAD.WIDE R52, R5, 0x8, R52 ;  /* 0x0000000805347825 */ /* 0x010fe200078e0234 */
[----:B------:R-:W-:-:S02]  /*10500*/  LOP3.LUT R20, R20, 0x7ffffff0, RZ, 0xc0, !PT ;  /* 0x7ffffff014147812 */ /* 0x000fc400078ec0ff */
[----:B------:R-:W-:-:S07]  /*10510*/  IADD3 R21, PT, PT, R15, -0x1, RZ ;  /* 0xffffffff0f157810 */ /* 0x000fce0007ffe0ff */
.L_x_301:
[----:B-1----:R-:W1:Y:S02]  /*10520*/  LDCU UR6, c[0x0][0x418] ;  /* 0x00008300ff0677ac */ /* 0x002e640008000800 */
[----:B-1----:R-:W-:-:S09]  /*10530*/  UISETP.GE.AND UP0, UPT, UR6, 0x1, UPT ;  /* 0x000000010600788c */ /* 0x002fd2000bf06270 */
[----:B0-234-:R-:W-:Y:S05]  /*10540*/  BRA.U !UP0, `(.L_x_252) ;  /* 0x0000000508d47547 */ /* 0x01dfea000b800000 */
[----:B------:R-:W-:-:S07]  /*10550*/  IMAD.MOV.U32 R59, RZ, RZ, RZ ;  /* 0x000000ffff3b7224 */ /* 0x000fce00078e00ff */
.L_x_257:
[C---:B-1----:R-:W-:Y:S01]  /*10560*/  IMAD.WIDE.U32 R2, R59.reuse, 0x8, R52 ;  /* 0x000000083b027825 */ /* 0x042fe200078e0034 */
[----:B------:R-:W1:Y:S01]  /*10570*/  LDCU UR6, c[0x0][0x418] ;  /* 0x00008300ff0677ac */ /* 0x000e620008000800 */
[----:B------:R-:W-:Y:S02]  /*10580*/  ISETP.GE.U32.AND P1, PT, R8, 0x7, PT ;  /* 0x000000070800780c */ /* 0x000fe40003f26070 */
[----:B------:R-:W-:Y:S01]  /*10590*/  CS2R R36, SRZ ;  /* 0x0000000000247805 */ /* 0x000fe2000001ff00 */
[----:B------:R-:W-:Y:S01]  /*105a0*/  IMAD.MOV.U32 R56, RZ, RZ, RZ ;  /* 0x000000ffff387224 */ /* 0x000fe200078e00ff */
[----:B------:R2:W-:Y:S01]  /*105b0*/  STG.E.64 desc[UR8][R2.64], RZ ;  /* 0x000000ff02007986 */ /* 0x0005e2000c101b08 */
[C---:B-1----:R-:W-:Y:S01]  /*105c0*/  IMAD R4, R59.reuse, UR6, R6 ;  /* 0x000000063b047c24 */ /* 0x042fe2000f8e0206 */
[----:B------:R-:W-:-:S04]  /*105d0*/  IADD3 R59, PT, PT, R59, 0x1, RZ ;  /* 0x000000013b3b7810 */ /* 0x000fc80007ffe0ff */
[----:B------:R-:W-:-:S03]  /*105e0*/  ISETP.NE.AND P0, PT, R59, UR6, PT ;  /* 0x000000063b007c0c */ /* 0x000fc6000bf05270 */
[----:B--2---:R-:W-:Y:S10]  /*105f0*/  @!P1 BRA `(.L_x_253) ;  /* 0x0000000000b49947 */ /* 0x004ff40003800000 */
[----:B------:R-:W-:Y:S01]  /*10600*/  CS2R R36, SRZ ;  /* 0x0000000000247805 */ /* 0x000fe2000001ff00 */
[----:B------:R-:W-:-:S06]  /*10610*/  UMOV UR5, URZ ;  /* 0x000000ff00057c82 */ /* 0x000fcc0008000000 */
.L_x_254:
[----:B------:R-:W1:Y:S01]  /*10620*/  LDC R31, c[0x0][0x420] ;  /* 0x00010800ff1f7b82 */ /* 0x000e620000000800 */
[----:B------:R-:W-:Y:S01]  /*10630*/  IADD3 R22, PT, PT, R4, UR5, RZ ;  /* 0x0000000504167c10 */ /* 0x000fe2000fffe0ff */
[----:B------:R-:W-:-:S06]  /*10640*/  VIADD R25, R5, UR5 ;  /* 0x0000000505197c36 */ /* 0x000fcc0008000000 */
[----:B------:R-:W2:Y:S08]  /*10650*/  LDC.64 R56, c[0x0][0x450] ;  /* 0x00011400ff387b82 */ /* 0x000eb00000000a00 */
[----:B------:R-:W3:Y:S01]  /*10660*/  LDC.64 R60, c[0x0][0x428] ;  /* 0x00010a00ff3c7b82 */ /* 0x000ee20000000a00 */
[----:B-1----:R-:W-:Y:S02]  /*10670*/  IMAD R23, R22, R31, UR4 ;  /* 0x0000000416177e24 */ /* 0x002fe4000f8e021f */
[----:B--2---:R-:W-:-:S05]  /*10680*/  IMAD.WIDE R56, R25, 0x8, R56 ;  /* 0x0000000819387825 */ /* 0x004fca00078e0238 */
[----:B------:R-:W2:Y:S01]  /*10690*/  LDG.E.64 R28, desc[UR8][R56.64] ;  /* 0x00000008381c7981 */ /* 0x000ea2000c1e1b00 */
[----:B---3--:R-:W-:-:S03]  /*106a0*/  IMAD.WIDE R60, R23, 0x8, R60 ;  /* 0x00000008173c7825 */ /* 0x008fc600078e023c */
[----:B------:R-:W3:Y:S04]  /*106b0*/  LDG.E.64 R24, desc[UR8][R56.64+0x8] ;  /* 0x0000080838187981 */ /* 0x000ee8000c1e1b00 */
[----:B------:R-:W2:Y:S01]  /*106c0*/  LDG.E.64 R34, desc[UR8][R60.64] ;  /* 0x000000083c227981 */ /* 0x000ea2000c1e1b00 */
[----:B------:R-:W-:-:S03]  /*106d0*/  IMAD.WIDE.U32 R22, R31, 0x8, R60 ;  /* 0x000000081f167825 */ /* 0x000fc600078e003c */
[----:B------:R-:W4:Y:S04]  /*106e0*/  LDG.E.64 R42, desc[UR8][R56.64+0x10] ;  /* 0x00001008382a7981 */ /* 0x000f28000c1e1b00 */
[----:B------:R-:W3:Y:S01]  /*106f0*/  LDG.E.64 R26, desc[UR8][R22.64] ;  /* 0x00000008161a7981 */ /* 0x000ee2000c1e1b00 */
[----:B0-----:R-:W-:-:S03]  /*10700*/  IMAD.WIDE.U32 R32, R31, 0x8, R22 ;  /* 0x000000081f207825 */ /* 0x001fc600078e0016 */
[----:B------:R-:W5:Y:S04]  /*10710*/  LDG.E.64 R38, desc[UR8][R56.64+0x18] ;  /* 0x0000180838267981 */ /* 0x000f68000c1e1b00 */
[----:B------:R0:W4:Y:S02]  /*10720*/  LDG.E.64 R22, desc[UR8][R32.64] ;  /* 0x0000000820167981 */ /* 0x000124000c1e1b00 */
[----:B0-----:R-:W-:-:S05]  /*10730*/  IMAD.WIDE.U32 R32, R31, 0x8, R32 ;  /* 0x000000081f207825 */ /* 0x001fca00078e0020 */
[----:B------:R-:W5:Y:S01]  /*10740*/  LDG.E.64 R40, desc[UR8][R32.64] ;  /* 0x0000000820287981 */ /* 0x000f62000c1e1b00 */
[----:B------:R-:W-:Y:S01]  /*10750*/  IMAD.WIDE.U32 R60, R31, 0x8, R32 ;  /* 0x000000081f3c7825 */ /* 0x000fe200078e0020 */
[----:B--2---:R-:W-:Y:S02]  /*10760*/  DFMA R28, R34, R28, R36 ;  /* 0x0000001c221c722b */ /* 0x004fe40000000024 */
[----:B------:R-:W2:Y:S04]  /*10770*/  LDG.E.64 R34, desc[UR8][R56.64+0x20] ;  /* 0x0000200838227981 */ /* 0x000ea8000c1e1b00 */
[----:B------:R0:W2:Y:S02]  /*10780*/  LDG.E.64 R36, desc[UR8][R60.64] ;  /* 0x000000083c247981 */ /* 0x0000a4000c1e1b00 */
[----:B---3--:R-:W-:-:S02]  /*10790*/  DFMA R24, R26, R24, R28 ;  /* 0x000000181a18722b */ /* 0x008fc4000000001c */
[----:B------:R-:W3:Y:S04]  /*107a0*/  LDG.E.64 R26, desc[UR8][R56.64+0x30] ;  /* 0x00003008381a7981 */ /* 0x000ee8000c1e1b00 */
[----:B------:R-:W3:Y:S01]  /*107b0*/  LDG.E.64 R28, desc[UR8][R56.64+0x38] ;  /* 0x00003808381c7981 */ /* 0x000ee2000c1e1b00 */
[C---:B0-----:R-:W-:Y:S01]  /*107c0*/  IMAD.WIDE.U32 R60, R31.reuse, 0x8, R60 ;  /* 0x000000081f3c7825 */ /* 0x041fe200078e003c */
[----:B----4-:R-:W-:Y:S02]  /*107d0*/  DFMA R42, R22, R42, R24 ;  /* 0x0000002a162a722b */ /* 0x010fe40000000018 */
[----:B------:R-:W4:Y:S01]  /*107e0*/  LDG.E.64 R22, desc[UR8][R56.64+0x28] ;  /* 0x0000280838167981 */ /* 0x000f22000c1e1b00 */
[----:B------:R-:W-:-:S03]  /*107f0*/  IMAD.WIDE.U32 R24, R31, 0x8, R60 ;  /* 0x000000081f187825 */ /* 0x000fc600078e003c */
[----:B------:R-:W4:Y:S01]  /*10800*/  LDG.E.64 R32, desc[UR8][R60.64] ;  /* 0x000000083c207981 */ /* 0x000f22000c1e1b00 */
[----:B------:R-:W-:-:S03]  /*10810*/  IMAD.WIDE.U32 R30, R31, 0x8, R24 ;  /* 0x000000081f1e7825 */ /* 0x000fc600078e0018 */
[----:B------:R-:W3:Y:S04]  /*10820*/  LDG.E.64 R24, desc[UR8][R24.64] ;  /* 0x0000000818187981 */ /* 0x000ee8000c1e1b00 */
[----:B------:R-:W3:Y:S01]  /*10830*/  LDG.E.64 R30, desc[UR8][R30.64] ;  /* 0x000000081e1e7981 */ /* 0x000ee2000c1e1b00 */
[----:B-----5:R-:W-:Y:S01]  /*10840*/  DFMA R38, R40, R38, R42 ;  /* 0x000000262826722b */ /* 0x020fe2000000002a */
[----:B------:R-:W-:-:S06]  /*10850*/  UIADD3 UR5, UPT, UPT, UR5, 0x8, URZ ;  /* 0x0000000805057890 */ /* 0x000fcc000fffe0ff */
[----:B------:R-:W-:Y:S01]  /*10860*/  ISETP.NE.AND P1, PT, R18, UR5, PT ;  /* 0x0000000512007c0c */ /* 0x000fe2000bf25270 */
[----:B--2---:R-:W-:-:S08]  /*10870*/  DFMA R34, R36, R34, R38 ;  /* 0x000000222422722b */ /* 0x004fd00000000026 */
[----:B----4-:R-:W-:-:S08]  /*10880*/  DFMA R22, R32, R22, R34 ;  /* 0x000000162016722b */ /* 0x010fd00000000022 */
[----:B---3--:R-:W-:-:S08]  /*10890*/  DFMA R22, R24, R26, R22 ;  /* 0x0000001a1816722b */ /* 0x008fd00000000016 */
[----:B------:R-:W-:Y:S01]  /*108a0*/  DFMA R36, R30, R28, R22 ;  /* 0x0000001c1e24722b */ /* 0x000fe20000000016 */
[----:B------:R-:W-:Y:S10]  /*108b0*/  @P1 BRA `(.L_x_254) ;  /* 0xfffffffc00581947 */ /* 0x000ff4000383ffff */
[----:B------:R-:W-:-:S07]  /*108c0*/  MOV R56, R18 ;  /* 0x0000001200387202 */ /* 0x000fce0000000f00 */
.L_x_253:
[----:B------:R-:W-:-:S13]  /*108d0*/  ISETP.NE.AND P1, PT, R15, RZ, PT ;  /* 0x000000ff0f00720c */ /* 0x000fda0003f25270 */
[----:B------:R-:W-:Y:S05]  /*108e0*/  @!P1 BRA `(.L_x_255) ;  /* 0x0000000000e49947 */ /* 0x000fea0003800000 */
[----:B------:R-:W-:Y:S02]  /*108f0*/  ISETP.GE.U32.AND P1, PT, R21, 0x3, PT ;  /* 0x000000031500780c */ /* 0x000fe40003f26070 */
[----:B------:R-:W-:-:S11]  /*10900*/  ISETP.NE.AND P2, PT, R16, RZ, PT ;  /* 0x000000ff1000720c */ /* 0x000fd60003f45270 */
[----:B------:R-:W-:Y:S05]  /*10910*/  @!P1 BRA `(.L_x_256) ;  /* 0x0000000000609947 */ /* 0x000fea0003800000 */
[----:B------:R-:W1:Y:S01]  /*10920*/  LDC R25, c[0x0][0x420] ;  /* 0x00010800ff197b82 */ /* 0x000e620000000800 */
[----:B------:R-:W-:Y:S01]  /*10930*/  IMAD.IADD R22, R4, 0x1, R56 ;  /* 0x0000000104167824 */ /* 0x000fe200078e0238 */
[----:B------:R-:W-:-:S06]  /*10940*/  IADD3 R27, PT, PT, R5, R56, RZ ;  /* 0x00000038051b7210 */ /* 0x000fcc0007ffe0ff */
[----:B------:R-:W2:Y:S08]  /*10950*/  LDC.64 R40, c[0x0][0x450] ;  /* 0x00011400ff287b82 */ /* 0x000eb00000000a00 */
[----:B------:R-:W3:Y:S01]  /*10960*/  LDC.64 R60, c[0x0][0x428] ;  /* 0x00010a00ff3c7b82 */ /* 0x000ee20000000a00 */
[----:B-1----:R-:W-:Y:S02]  /*10970*/  IMAD R23, R22, R25, UR4 ;  /* 0x0000000416177e24 */ /* 0x002fe4000f8e0219 */
[----:B--2---:R-:W-:-:S05]  /*10980*/  IMAD.WIDE R40, R27, 0x8, R40 ;  /* 0x000000081b287825 */ /* 0x004fca00078e0228 */
[----:B------:R-:W2:Y:S01]  /*10990*/  LDG.E.64 R34, desc[UR8][R40.64] ;  /* 0x0000000828227981 */ /* 0x000ea2000c1e1b00 */
[----:B---3--:R-:W-:-:S03]  /*109a0*/  IMAD.WIDE R60, R23, 0x8, R60 ;  /* 0x00000008173c7825 */ /* 0x008fc600078e023c */
[----:B------:R-:W3:Y:S04]  /*109b0*/  LDG.E.64 R30, desc[UR8][R40.64+0x8] ;  /* 0x00000808281e7981 */ /* 0x000ee8000c1e1b00 */
[----:B------:R1:W2:Y:S04]  /*109c0*/  LDG.E.64 R38, desc[UR8][R60.64] ;  /* 0x000000083c267981 */ /* 0x0002a8000c1e1b00 */
[----:B------:R-:W4:Y:S04]  /*109d0*/  LDG.E.64 R26, desc[UR8][R40.64+0x10] ;  /* 0x00001008281a7981 */ /* 0x000f28000c1e1b00 */
[----:B------:R-:W5:Y:S01]  /*109e0*/  LDG.E.64 R22, desc[UR8][R40.64+0x18] ;  /* 0x0000180828167981 */ /* 0x000f62000c1e1b00 */
[----:B-1----:R-:W-:-:S05]  /*109f0*/  IMAD.WIDE.U32 R60, R25, 0x8, R60 ;  /* 0x00000008193c7825 */ /* 0x002fca00078e003c */
[----:B0-----:R-:W3:Y:S01]  /*10a00*/  LDG.E.64 R32, desc[UR8][R60.64] ;  /* 0x000000083c207981 */ /* 0x001ee2000c1e1b00 */
[----:B------:R-:W-:-:S05]  /*10a10*/  IMAD.WIDE.U32 R42, R25, 0x8, R60 ;  /* 0x00000008192a7825 */ /* 0x000fca00078e003c */
[----:B------:R-:W4:Y:S01]  /*10a20*/  LDG.E.64 R28, desc[UR8][R42.64] ;  /* 0x000000082a1c7981 */ /* 0x000f22000c1e1b00 */
[----:B------:R-:W-:-:S06]  /*10a30*/  IMAD.WIDE.U32 R24, R25, 0x8, R42 ;  /* 0x0000000819187825 */ /* 0x000fcc00078e002a */
[----:B------:R-:W5:Y:S01]  /*10a40*/  LDG.E.64 R24, desc[UR8][R24.64] ;  /* 0x0000000818187981 */ /* 0x000f62000c1e1b00 */
[----:B------:R-:W-:Y:S01]  /*10a50*/  VIADD R56, R56, 0x4 ;  /* 0x0000000438387836 */ /* 0x000fe20000000000 */
[----:B--2---:R-:W-:-:S08]  /*10a60*/  DFMA R34, R38, R34, R36 ;  /* 0x000000222622722b */ /* 0x004fd00000000024 */
[----:B---3--:R-:W-:-:S08]  /*10a70*/  DFMA R30, R32, R30, R34 ;  /* 0x0000001e201e722b */ /* 0x008fd00000000022 */
[----:B----4-:R-:W-:-:S08]  /*10a80*/  DFMA R26, R28, R26, R30 ;  /* 0x0000001a1c1a722b */ /* 0x010fd0000000001e */
[----:B-----5:R-:W-:-:S11]  /*10a90*/  DFMA R36, R24, R22, R26 ;  /* 0x000000161824722b */ /* 0x020fd6000000001a */
.L_x_256:
[----:B------:R-:W-:Y:S05]  /*10aa0*/  @!P2 BRA `(.L_x_255) ;  /* 0x000000000074a947 */ /* 0x000fea0003800000 */
[----:B------:R-:W-:Y:S02]  /*10ab0*/  ISETP.NE.AND P1, PT, R16, 0x1, PT ;  /* 0x000000011000780c */ /* 0x000fe40003f25270 */
[----:B------:R-:W-:-:S11]  /*10ac0*/  ISETP.NE.AND P2, PT, R19, RZ, PT ;  /* 0x000000ff1300720c */ /* 0x000fd60003f45270 */
[----:B------:R-:W1:Y:S01]  /*10ad0*/  @P1 LDC R35, c[0x0][0x420] ;  /* 0x00010800ff231b82 */ /* 0x000e620000000800 */
[----:B------:R-:W-:Y:S01]  /*10ae0*/  @P1 IADD3 R26, PT, PT, R4, R56, RZ ;  /* 0x00000038041a1210 */ /* 0x000fe20007ffe0ff */
[----:B------:R-:W-:Y:S01]  /*10af0*/  @P1 IMAD.IADD R31, R5, 0x1, R56 ;  /* 0x00000001051f1824 */ /* 0x000fe200078e0238 */
[----:B------:R-:W-:-:S05]  /*10b00*/  @P1 IADD3 R56, PT, PT, R56, 0x2, RZ ;  /* 0x0000000238381810 */ /* 0x000fca0007ffe0ff */
[----:B------:R-:W2:Y:S08]  /*10b10*/  @P1 LDC.64 R28, c[0x0][0x450] ;  /* 0x00011400ff1c1b82 */ /* 0x000eb00000000a00 */
[----:B0-----:R-:W0:Y:S08]  /*10b20*/  @P1 LDC.64 R32, c[0x0][0x428] ;  /* 0x00010a00ff201b82 */ /* 0x001e300000000a00 */
[----:B------:R-:W3:Y:S01]  /*10b30*/  @P2 LDC R38, c[0x0][0x420] ;  /* 0x00010800ff262b82 */ /* 0x000ee20000000800 */
[----:B-1----:R-:W-:-:S07]  /*10b40*/  @P1 IMAD R27, R26, R35, UR4 ;  /* 0x000000041a1b1e24 */ /* 0x002fce000f8e0223 */
[----:B------:R-:W1:Y:S01]  /*10b50*/  @P2 LDC.64 R22, c[0x0][0x450] ;  /* 0x00011400ff162b82 */ /* 0x000e620000000a00 */
[----:B--2---:R-:W-:-:S07]  /*10b60*/  @P1 IMAD.WIDE R28, R31, 0x8, R28 ;  /* 0x000000081f1c1825 */ /* 0x004fce00078e021c */
[----:B------:R-:W2:Y:S01]  /*10b70*/  @P2 LDC.64 R24, c[0x0][0x428] ;  /* 0x00010a00ff182b82 */ /* 0x000ea20000000a00 */
[----:B0-----:R-:W-:Y:S02]  /*10b80*/  @P1 IMAD.WIDE R32, R27, 0x8, R32 ;  /* 0x000000081b201825 */ /* 0x001fe400078e0220 */
[----:B------:R-:W4:Y:S02]  /*10b90*/  @P1 LDG.E.64 R26, desc[UR8][R28.64] ;  /* 0x000000081c1a1981 */ /* 0x000f24000c1e1b00 */
[----:B------:R-:W-:Y:S02]  /*10ba0*/  @P2 IMAD.IADD R39, R4, 0x1, R56 ;  /* 0x0000000104272824 */ /* 0x000fe400078e0238 */
[----:B------:R-:W4:Y:S01]  /*10bb0*/  @P1 LDG.E.64 R30, desc[UR8][R32.64] ;  /* 0x00000008201e1981 */ /* 0x000f22000c1e1b00 */
[----:B------:R-:W-:Y:S01]  /*10bc0*/  @P1 IMAD.WIDE.U32 R34, R35, 0x8, R32 ;  /* 0x0000000823221825 */ /* 0x000fe200078e0020 */
[----:B------:R-:W-:-:S03]  /*10bd0*/  @P2 IADD3 R43, PT, PT, R5, R56, RZ ;  /* 0x00000038052b2210 */ /* 0x000fc60007ffe0ff */
[----:B---3--:R-:W-:Y:S02]  /*10be0*/  @P2 IMAD R41, R39, R38, UR4 ;  /* 0x0000000427292e24 */ /* 0x008fe4000f8e0226 */
[----:B------:R-:W3:Y:S01]  /*10bf0*/  @P1 LDG.E.64 R38, desc[UR8][R28.64+0x8] ;  /* 0x000008081c261981 */ /* 0x000ee2000c1e1b00 */
[----:B-1----:R-:W-:-:S03]  /*10c00*/  @P2 IMAD.WIDE R22, R43, 0x8, R22 ;  /* 0x000000082b162825 */ /* 0x002fc600078e0216 */
[----:B------:R-:W3:Y:S04]  /*10c10*/  @P1 LDG.E.64 R34, desc[UR8][R34.64] ;  /* 0x0000000822221981 */ /* 0x000ee8000c1e1b00 */
[----:B------:R-:W5:Y:S01]  /*10c20*/  @P2 LDG.E.64 R22, desc[UR8][R22.64] ;  /* 0x0000000816162981 */ /* 0x000f62000c1e1b00 */
[----:B--2---:R-:W-:-:S06]  /*10c30*/  @P2 IMAD.WIDE R24, R41, 0x8, R24 ;  /* 0x0000000829182825 */ /* 0x004fcc00078e0218 */
[----:B------:R-:W5:Y:S01]  /*10c40*/  @P2 LDG.E.64 R24, desc[UR8][R24.64] ;  /* 0x0000000818182981 */ /* 0x000f62000c1e1b00 */
[----:B----4-:R-:W-:-:S08]  /*10c50*/  @P1 DFMA R26, R30, R26, R36 ;  /* 0x0000001a1e1a122b */ /* 0x010fd00000000024 */
[----:B---3--:R-:W-:-:S08]  /*10c60*/  @P1 DFMA R36, R34, R38, R26 ;  /* 0x000000262224122b */ /* 0x008fd0000000001a */
[----:B-----5:R-:W-:-:S11]  /*10c70*/  @P2 DFMA R36, R24, R22, R36 ;  /* 0x000000161824222b */ /* 0x020fd60000000024 */
.L_x_255:
[----:B------:R1:W-:Y:S01]  /*10c80*/  STG.E.64 desc[UR8][R2.64], R36 ;  /* 0x0000002402007986 */ /* 0x0003e2000c101b08 */
[----:B------:R-:W-:Y:S05]  /*10c90*/  @P0 BRA `(.L_x_257) ;  /* 0xfffffff800300947 */ /* 0x000fea000383ffff */
.L_x_252:
[----:B------:R-:W2:Y:S04]  /*10ca0*/  LDG.E.64 R26, desc[UR8][R44.64] ;  /* 0x000000082c1a7981 */ /* 0x000ea8000c1e1b00 */
[----:B------:R-:W3:Y:S01]  /*10cb0*/  LDG.E.64 R28, desc[UR8][R52.64] ;  /* 0x00000008341c7981 */ /* 0x000ee2000c1e1b00 */
[----:B-1----:R-:W-:Y:S01]  /*10cc0*/  IMAD.MOV.U32 R2, RZ, RZ, 0x1 ;  /* 0x00000001ff027424 */ /* 0x002fe200078e00ff */
[----:B------:R-:W-:Y:S01]  /*10cd0*/  UISETP.GE.AND UP1, UPT, UR6, 0x2, UPT ;  /* 0x000000020600788c */ /* 0x000fe2000bf26270 */
[----:B------:R-:W-:Y:S01]  /*10ce0*/  BSSY.RECONVERGENT B1, `(.L_x_258) ;  /* 0x0000010000017945 */ /* 0x000fe20003800200 */
[----:B--2---:R-:W1:Y:S01]  /*10cf0*/  MUFU.RCP64H R3, R27 ;  /* 0x0000001b00037308 */ /* 0x004e620000001800 */
[----:B---3--:R-:W-:Y:S02]  /*10d00*/  FSETP.GEU.AND P1, PT, |R29|, 6.5827683646048100446e-37, PT ;  /* 0x036000001d00780b */ /* 0x008fe40003f2e200 */
        /* <DEDUP_REMOVED lines=13> */
.L_x_259:
[----:B------:R-:W-:Y:S05]  /*10de0*/  BSYNC.RECONVERGENT B1 ;  /* 0x0000000000017941 */ /* 0x000fea0003800200 */
.L_x_258:
[----:B------:R0:W-:Y:S01]  /*10df0*/  STG.E.64 desc[UR8][R50.64], R32 ;  /* 0x0000002032007986 */ /* 0x0001e2000c101b08 */
[----:B------:R-:W-:Y:S05]  /*10e00*/  BRA.U !UP1, `(.L_x_260) ;  /* 0x0000000909d47547 */ /* 0x000fea000b800000 */
[----:B------:R-:W-:Y:S01]  /*10e10*/  MOV R27, 0x1 ;  /* 0x00000001001b7802 */ /* 0x000fe20000000f00 */
[----:B------:R-:W-:Y:S01]  /*10e20*/  IMAD.MOV.U32 R22, RZ, RZ, RZ ;  /* 0x000000ffff167224 */ /* 0x000fe200078e00ff */
[----:B------:R-:W-:Y:S02]  /*10e30*/  PRMT R23, RZ, 0x7610, R23 ;  /* 0x00007610ff177816 */ /* 0x000fe40000000017 */
[----:B------:R-:W-:-:S07]  /*10e40*/  PRMT R38, RZ, 0x7610, R38 ;  /* 0x00007610ff267816 */ /* 0x000fce0000000026 */
.L_x_268:
[----:B------:R-:W1:Y:S01]  /*10e50*/  LDCU UR5, c[0x0][0x418] ;  /* 0x00008300ff0577ac */ /* 0x000e620008000800 */
[----:B------:R-:W-:Y:S01]  /*10e60*/  ISETP.GE.U32.AND P0, PT, R22, 0xf, PT ;  /* 0x0000000f1600780c */ /* 0x000fe20003f06070 */
[----:B------:R-:W-:Y:S01]  /*10e70*/  VIADD R23, R23, 0x1 ;  /* 0x0000000117177836 */ /* 0x000fe20000000000 */
[----:B------:R-:W-:Y:S01]  /*10e80*/  MOV R22, R27 ;  /* 0x0000001b00167202 */ /* 0x000fe20000000f00 */
[----:B------:R-:W-:Y:S01]  /*10e90*/  IMAD.MOV.U32 R4, RZ, RZ, RZ ;  /* 0x000000ffff047224 */ /* 0x000fe200078e00ff */
[----:B------:R-:W-:Y:S02]  /*10ea0*/  IADD3 R58, PT, PT, R38, 0x1, RZ ;  /* 0x00000001263a7810 */ /* 0x000fe40007ffe0ff */
[----:B------:R-:W-:Y:S02]  /*10eb0*/  CS2R R24, SRZ ;  /* 0x0000000000187805 */ /* 0x000fe4000001ff00 */
[----:B------:R-:W-:Y:S01]  /*10ec0*/  LOP3.LUT P1, RZ, R22, 0xf, RZ, 0xc0, !PT ;  /* 0x0000000f16ff7812 */ /* 0x000fe2000782c0ff */
[----:B-1----:R-:W-:-:S04]  /*10ed0*/  IMAD R59, R27, UR5, R6 ;  /* 0x000000051b3b7c24 */ /* 0x002fc8000f8e0206 */
[----:B------:R-:W-:Y:S08]  /*10ee0*/  @!P0 BRA `(.L_x_261) ;  /* 0x0000000000e88947 */ /* 0x000ff00003800000 */
[----:B------:R-:W-:Y:S01]  /*10ef0*/  HFMA2 R61, -RZ, RZ, 0, 0 ;  /* 0x00000000ff3d7431 */ /* 0x000fe200000001ff */
[----:B------:R-:W-:Y:S02]  /*10f00*/  LOP3.LUT R4, R22, 0x7ffffff0, RZ, 0xc0, !PT ;  /* 0x7ffffff016047812 */ /* 0x000fe400078ec0ff */
[----:B------:R-:W-:-:S07]  /*10f10*/  CS2R R24, SRZ ;  /* 0x0000000000187805 */ /* 0x000fce000001ff00 */
.L_x_262:
[----:B------:R-:W1:Y:S01]  /*10f20*/  LDC.64 R56, c[0x0][0x3a8] ;  /* 0x0000ea00ff387b82 */ /* 0x000e620000000a00 */
[----:B------:R-:W-:Y:S02]  /*10f30*/  IMAD.IADD R3, R59, 0x1, R61 ;  /* 0x000000013b037824 */ /* 0x000fe400078e023d */
[----:B------:R-:W-:-:S05]  /*10f40*/  IMAD.WIDE.U32 R28, R61, 0x8, R50 ;  /* 0x000000083d1c7825 */ /* 0x000fca00078e0032 */
[----:B0-----:R-:W2:Y:S04]  /*10f50*/  LDG.E.64 R32, desc[UR8][R28.64] ;  /* 0x000000081c207981 */ /* 0x001ea8000c1e1b00 */
[----:B------:R-:W3:Y:S04]  /*10f60*/  LDG.E.64 R26, desc[UR8][R28.64+0x8] ;  /* 0x000008081c1a7981 */ /* 0x000ee8000c1e1b00 */
[----:B------:R-:W4:Y:S04]  /*10f70*/  LDG.E.64 R40, desc[UR8][R28.64+0x10] ;  /* 0x000010081c287981 */ /* 0x000f28000c1e1b00 */
[----:B------:R-:W5:Y:S01]  /*10f80*/  LDG.E.64 R38, desc[UR8][R28.64+0x30] ;  /* 0x000030081c267981 */ /* 0x000f62000c1e1b00 */
[----:B-1----:R-:W-:-:S03]  /*10f90*/  IMAD.WIDE R56, R3, 0x8, R56 ;  /* 0x0000000803387825 */ /* 0x002fc600078e0238 */
[----:B------:R-:W5:Y:S04]  /*10fa0*/  LDG.E.64 R42, desc[UR8][R28.64+0x50] ;  /* 0x000050081c2a7981 */ /* 0x000f68000c1e1b00 */
[----:B------:R-:W2:Y:S04]  /*10fb0*/  LDG.E.64 R34, desc[UR8][R56.64] ;  /* 0x0000000838227981 */ /* 0x000ea8000c1e1b00 */
[----:B------:R-:W3:Y:S04]  /*10fc0*/  LDG.E.64 R30, desc[UR8][R56.64+0x8] ;  /* 0x00000808381e7981 */ /* 0x000ee8000c1e1b00 */
[----:B------:R-:W4:Y:S04]  /*10fd0*/  LDG.E.64 R2, desc[UR8][R56.64+0x10] ;  /* 0x0000100838027981 */ /* 0x000f28000c1e1b00 */
[----:B------:R-:W5:Y:S01]  /*10fe0*/  LDG.E.64 R36, desc[UR8][R56.64+0x18] ;  /* 0x0000180838247981 */ /* 0x000f62000c1e1b00 */
[----:B--2---:R-:W-:-:S03]  /*10ff0*/  DFMA R24, R34, R32, R24 ;  /* 0x000000202218722b */ /* 0x004fc60000000018 */
[----:B------:R-:W5:Y:S04]  /*11000*/  LDG.E.64 R34, desc[UR8][R28.64+0x18] ;  /* 0x000018081c227981 */ /* 0x000f68000c1e1b00 */
[----:B------:R-:W2:Y:S01]  /*11010*/  LDG.E.64 R32, desc[UR8][R56.64+0x20] ;  /* 0x0000200838207981 */ /* 0x000ea2000c1e1b00 */
[----:B---3--:R-:W-:-:S03]  /*11020*/  DFMA R24, R30, R26, R24 ;  /* 0x0000001a1e18722b */ /* 0x008fc60000000018 */
[----:B------:R-:W2:Y:S04]  /*11030*/  LDG.E.64 R30, desc[UR8][R28.64+0x20] ;  /* 0x000020081c1e7981 */ /* 0x000ea8000c1e1b00 */
[----:B------:R-:W3:Y:S01]  /*11040*/  LDG.E.64 R26, desc[UR8][R56.64+0x28] ;  /* 0x00002808381a7981 */ /* 0x000ee2000c1e1b00 */
[----:B----4-:R-:W-:-:S03]  /*11050*/  DFMA R40, R2, R40, R24 ;  /* 0x000000280228722b */ /* 0x010fc60000000018 */
[----:B------:R-:W3:Y:S04]  /*11060*/  LDG.E.64 R24, desc[UR8][R28.64+0x28] ;  /* 0x000028081c187981 */ /* 0x000ee8000c1e1b00 */
[----:B------:R-:W4:Y:S01]  /*11070*/  LDG.E.64 R2, desc[UR8][R56.64+0x30] ;  /* 0x0000300838027981 */ /* 0x000f22000c1e1b00 */
[----:B-----5:R-:W-:-:S03]  /*11080*/  DFMA R34, R36, R34, R40 ;  /* 0x000000222422722b */ /* 0x020fc60000000028 */
[----:B------:R-:W5:Y:S04]  /*11090*/  LDG.E.64 R36, desc[UR8][R56.64+0x38] ;  /* 0x0000380838247981 */ /* 0x000f68000c1e1b00 */
        /* <DEDUP_REMOVED lines=21> */
[----:B------:R-:W3:Y:S04]  /*111f0*/  LDG.E.64 R24, desc[UR8][R28.64+0x70] ;  /* 0x000070081c187981 */ /* 0x000ee8000c1e1b00 */
[----:B------:R-:W3:Y:S01]  /*11200*/  LDG.E.64 R28, desc[UR8][R28.64+0x78] ;  /* 0x000078081c1c7981 */ /* 0x000ee2000c1e1b00 */
[----:B------:R-:W-:-:S04]  /*11210*/  IADD3 R61, PT, PT, R61, 0x10, RZ ;  /* 0x000000103d3d7810 */ /* 0x000fc80007ffe0ff */
[----:B------:R-:W-:Y:S01]  /*11220*/  ISETP.NE.AND P0, PT, R61, R4, PT ;  /* 0x000000043d00720c */ /* 0x000fe20003f05270 */
[----:B-----5:R-:W-:-:S08]  /*11230*/  DFMA R38, R40, R38, R42 ;  /* 0x000000262826722b */ /* 0x020fd0000000002a */
[----:B--2---:R-:W-:-:S08]  /*11240*/  DFMA R34, R36, R34, R38 ;  /* 0x000000222422722b */ /* 0x004fd00000000026 */
[----:B----4-:R-:W-:-:S08]  /*11250*/  DFMA R2, R32, R2, R34 ;  /* 0x000000022002722b */ /* 0x010fd00000000022 */
[----:B---3--:R-:W-:-:S08]  /*11260*/  DFMA R24, R26, R24, R2 ;  /* 0x000000181a18722b */ /* 0x008fd00000000002 */
[----:B------:R-:W-:Y:S01]  /*11270*/  DFMA R24, R30, R28, R24 ;  /* 0x0000001c1e18722b */ /* 0x000fe20000000018 */
[----:B------:R-:W-:Y:S10]  /*11280*/  @P0 BRA `(.L_x_262) ;  /* 0xfffffffc00240947 */ /* 0x000ff4000383ffff */
.L_x_261:
[----:B------:R-:W-:Y:S01]  /*11290*/  PRMT R38, R58, 0x7610, R38 ;  /* 0x000076103a267816 */ /* 0x000fe20000000026 */
[----:B------:R-:W-:Y:S06]  /*112a0*/  @!P1 BRA `(.L_x_263) ;  /* 0x0000000400309947 */ /* 0x000fec0003800000 */
[----:B------:R-:W-:-:S04]  /*112b0*/  LOP3.LUT R3, R38, 0xf, RZ, 0xc0, !PT ;  /* 0x0000000f26037812 */ /* 0x000fc800078ec0ff */
[C---:B------:R-:W-:Y:S01]  /*112c0*/  LOP3.LUT P1, RZ, R3.reuse, 0x7, RZ, 0xc0, !PT ;  /* 0x0000000703ff7812 */ /* 0x040fe2000782c0ff */
[----:B------:R-:W-:-:S05]  /*112d0*/  VIADD R2, R3, 0xffffffff ;  /* 0xffffffff03027836 */ /* 0x000fca0000000000 */
[----:B------:R-:W-:-:S13]  /*112e0*/  ISETP.GE.U32.AND P0, PT, R2, 0x7, PT ;  /* 0x000000070200780c */ /* 0x000fda0003f06070 */
[----:B------:R-:W-:Y:S05]  /*112f0*/  @!P0 BRA `(.L_x_264) ;  /* 0x0000000000748947 */ /* 0x000fea0003800000 */
[----:B------:R-:W1:Y:S01]  /*11300*/  LDC.64 R60, c[0x0][0x3a8] ;  /* 0x0000ea00ff3c7b82 */ /* 0x000e620000000a00 */
[----:B------:R-:W-:Y:S01]  /*11310*/  IADD3 R27, PT, PT, R59, R4, RZ ;  /* 0x000000043b1b7210 */ /* 0x000fe20007ffe0ff */
[----:B------:R-:W-:-:S05]  /*11320*/  IMAD.WIDE.U32 R2, R4, 0x8, R50 ;  /* 0x0000000804027825 */ /* 0x000fca00078e0032 */
[----:B0-----:R-:W2:Y:S04]  /*11330*/  LDG.E.64 R32, desc[UR8][R2.64] ;  /* 0x0000000802207981 */ /* 0x001ea8000c1e1b00 */
[----:B------:R-:W3:Y:S04]  /*11340*/  LDG.E.64 R28, desc[UR8][R2.64+0x8] ;  /* 0x00000808021c7981 */ /* 0x000ee8000c1e1b00 */
[----:B------:R-:W4:Y:S04]  /*11350*/  LDG.E.64 R56, desc[UR8][R2.64+0x10] ;  /* 0x0000100802387981 */ /* 0x000f28000c1e1b00 */
[----:B------:R-:W5:Y:S01]  /*11360*/  LDG.E.64 R40, desc[UR8][R2.64+0x18] ;  /* 0x0000180802287981 */ /* 0x000f62000c1e1b00 */
[----:B-1----:R-:W-:-:S05]  /*11370*/  IMAD.WIDE R60, R27, 0x8, R60 ;  /* 0x000000081b3c7825 */ /* 0x002fca00078e023c */
[----:B------:R-:W2:Y:S04]  /*11380*/  LDG.E.64 R34, desc[UR8][R60.64] ;  /* 0x000000083c227981 */ /* 0x000ea8000c1e1b00 */
[----:B------:R-:W3:Y:S04]  /*11390*/  LDG.E.64 R30, desc[UR8][R60.64+0x8] ;  /* 0x000008083c1e7981 */ /* 0x000ee8000c1e1b00 */
[----:B------:R-:W4:Y:S04]  /*113a0*/  LDG.E.64 R26, desc[UR8][R60.64+0x10] ;  /* 0x000010083c1a7981 */ /* 0x000f28000c1e1b00 */
        /* <DEDUP_REMOVED lines=10> */
[----:B------:R-:W4:Y:S04]  /*11450*/  LDG.E.64 R24, desc[UR8][R60.64+0x38] ;  /* 0x000038083c187981 */ /* 0x000f28000c1e1b00 */
[----:B------:R-:W4:Y:S01]  /*11460*/  LDG.E.64 R2, desc[UR8][R2.64+0x38] ;  /* 0x0000380802027981 */ /* 0x000f22000c1e1b00 */
[----:B-----5:R-:W-:Y:S01]  /*11470*/  DFMA R40, R42, R40, R56 ;  /* 0x000000282a28722b */ /* 0x020fe20000000038 */
[----:B------:R-:W-:-:S07]  /*11480*/  VIADD R4, R4, 0x8 ;  /* 0x0000000804047836 */ /* 0x000fce0000000000 */
[----:B--2---:R-:W-:-:S08]  /*11490*/  DFMA R34, R36, R34, R40 ;  /* 0x000000222422722b */ /* 0x004fd00000000028 */
[----:B---3--:R-:W-:-:S08]  /*114a0*/  DFMA R30, R32, R30, R34 ;  /* 0x0000001e201e722b */ /* 0x008fd00000000022 */
[----:B----4-:R-:W-:-:S08]  /*114b0*/  DFMA R26, R28, R26, R30 ;  /* 0x0000001a1c1a722b */ /* 0x010fd0000000001e */
[----:B------:R-:W-:-:S11]  /*114c0*/  DFMA R24, R24, R2, R26 ;  /* 0x000000021818722b */ /* 0x000fd6000000001a */
.L_x_264:
        /* <DEDUP_REMOVED lines=8> */
[----:B------:R-:W1:Y:S01]  /*11550*/  LDC.64 R42, c[0x0][0x3a8] ;  /* 0x0000ea00ff2a7b82 */ /* 0x000e620000000a00 */
[----:B------:R-:W-:Y:S02]  /*11560*/  IMAD.IADD R3, R59, 0x1, R4 ;  /* 0x000000013b037824 */ /* 0x000fe400078e0204 */
[----:B------:R-:W-:-:S05]  /*11570*/  IMAD.WIDE.U32 R56, R4, 0x8, R50 ;  /* 0x0000000804387825 */ /* 0x000fca00078e0032 */
[----:B------:R-:W2:Y:S04]  /*11580*/  LDG.E.64 R36, desc[UR8][R56.64] ;  /* 0x0000000838247981 */ /* 0x000ea8000c1e1b00 */
[----:B0-----:R-:W3:Y:S04]  /*11590*/  LDG.E.64 R32, desc[UR8][R56.64+0x8] ;  /* 0x0000080838207981 */ /* 0x001ee8000c1e1b00 */
[----:B------:R-:W4:Y:S01]  /*115a0*/  LDG.E.64 R28, desc[UR8][R56.64+0x10] ;  /* 0x00001008381c7981 */ /* 0x000f22000c1e1b00 */
[----:B-1----:R-:W-:-:S03]  /*115b0*/  IMAD.WIDE R42, R3, 0x8, R42 ;  /* 0x00000008032a7825 */ /* 0x002fc600078e022a */
[----:B------:R-:W5:Y:S04]  /*115c0*/  LDG.E.64 R2, desc[UR8][R56.64+0x18] ;  /* 0x0000180838027981 */ /* 0x000f68000c1e1b00 */
        /* <DEDUP_REMOVED lines=9> */
.L_x_265:
[----:B------:R-:W-:Y:S05]  /*11660*/  @!P1 BRA `(.L_x_263) ;  /* 0x0000000000409947 */ /* 0x000fea0003800000 */
[----:B------:R-:W1:Y:S01]  /*11670*/  LDC.64 R26, c[0x0][0x3a8] ;  /* 0x0000ea00ff1a7b82 */ /* 0x000e620000000a00 */
[----:B------:R-:W-:Y:S02]  /*11680*/  IMAD.IADD R29, R59, 0x1, R4 ;  /* 0x000000013b1d7824 */ /* 0x000fe400078e0204 */
[----:B------:R-:W-:-:S04]  /*11690*/  IMAD.WIDE.U32 R2, R4, 0x8, R50 ;  /* 0x0000000804027825 */ /* 0x000fc800078e0032 */
[----:B-1----:R-:W-:Y:S02]  /*116a0*/  IMAD.WIDE R26, R29, 0x8, R26 ;  /* 0x000000081d1a7825 */ /* 0x002fe400078e021a */
        /* <DEDUP_REMOVED lines=8> */
[----:B0-----:R-:W3:Y:S04]  /*11730*/  @P0 LDG.E.64 R32, desc[UR8][R26.64+0x10] ;  /* 0x000010081a200981 */ /* 0x001ee8000c1e1b00 */
[----:B------:R-:W3:Y:S01]  /*11740*/  @P0 LDG.E.64 R34, desc[UR8][R2.64+0x10] ;  /* 0x0000100802220981 */ /* 0x000ee2000c1e1b00 */
[----:B--2---:R-:W-:-:S08]  /*11750*/  DFMA R24, R30, R28, R24 ;  /* 0x0000001c1e18722b */ /* 0x004fd00000000018 */
[----:B---3--:R-:W-:-:S11]  /*11760*/  @P0 DFMA R24, R32, R34, R24 ;  /* 0x000000222018022b */ /* 0x008fd60000000018 */
.L_x_263:
[----:B------:R-:W1:Y:S01]  /*11770*/  LDC.64 R2, c[0x0][0x3a8] ;  /* 0x0000ea00ff027b82 */ /* 0x000e620000000a00 */
[----:B------:R-:W-:-:S05]  /*11780*/  IADD3 R27, PT, PT, R22, R59, RZ ;  /* 0x0000003b161b7210 */ /* 0x000fca0007ffe0ff */
[----:B-1----:R-:W-:-:S06]  /*11790*/  IMAD.WIDE R26, R27, 0x8, R2 ;  /* 0x000000081b1a7825 */ /* 0x002fcc00078e0202 */
[----:B------:R-:W2:Y:S01]  /*117a0*/  LDG.E.64 R26, desc[UR8][R26.64] ;  /* 0x000000081a1a7981 */ /* 0x000ea2000c1e1b00 */
[----:B0-----:R-:W-:-:S05]  /*117b0*/  IMAD.WIDE.U32 R32, R22, 0x8, R52 ;  /* 0x0000000816207825 */ /* 0x001fca00078e0034 */
[----:B------:R-:W3:Y:S01]  /*117c0*/  LDG.E.64 R28, desc[UR8][R32.64] ;  /* 0x00000008201c7981 */ /* 0x000ee2000c1e1b00 */
[----:B------:R-:W-:Y:S01]  /*117d0*/  IMAD.MOV.U32 R30, RZ, RZ, 0x1 ;  /* 0x00000001ff1e7424 */ /* 0x000fe200078e00ff */
[----:B------:R-:W-:Y:S01]  /*117e0*/  BSSY.RECONVERGENT B1, `(.L_x_266) ;  /* 0x0000011000017945 */ /* 0x000fe20003800200 */
[----:B--2---:R-:W0:Y:S01]  /*117f0*/  MUFU.RCP64H R31, R27 ;  /* 0x0000001b001f7308 */ /* 0x004e220000001800 */
[----:B---3--:R-:W-:-:S10]  /*11800*/  DADD R28, R28, -R24 ;  /* 0x000000001c1c7229 */ /* 0x008fd40000000818 */
[----:B------:R-:W-:Y:S01]  /*11810*/  FSETP.GEU.AND P1, PT, |R29|, 6.5827683646048100446e-37, PT ;  /* 0x036000001d00780b */ /* 0x000fe20003f2e200 */
        /* <DEDUP_REMOVED lines=13> */
.L_x_267:
[----:B------:R-:W-:Y:S05]  /*118f0*/  BSYNC.RECONVERGENT B1 ;  /* 0x0000000000017941 */ /* 0x000fea0003800200 */
.L_x_266:
[----:B------:R-:W0:Y:S01]  /*11900*/  LDCU UR5, c[0x0][0x418] ;  /* 0x00008300ff0577ac */ /* 0x000e220008000800 */
[C---:B------:R-:W-:Y:S01]  /*11910*/  IMAD.WIDE.U32 R2, R22.reuse, 0x8, R50 ;  /* 0x0000000816027825 */ /* 0x040fe200078e0032 */
[----:B------:R-:W-:-:S04]  /*11920*/  IADD3 R27, PT, PT, R22, 0x1, RZ ;  /* 0x00000001161b7810 */ /* 0x000fc80007ffe0ff */
[----:B------:R1:W-:Y:S01]  /*11930*/  STG.E.64 desc[UR8][R2.64], R32 ;  /* 0x0000002002007986 */ /* 0x0003e2000c101b08 */
[----:B0-----:R-:W-:-:S13]  /*11940*/  ISETP.NE.AND P0, PT, R27, UR5, PT ;  /* 0x000000051b007c0c */ /* 0x001fda000bf05270 */
[----:B-1----:R-:W-:Y:S05]  /*11950*/  @P0 BRA `(.L_x_268) ;  /* 0xfffffff4003c0947 */ /* 0x002fea000383ffff */
.L_x_260:
[----:B------:R-:W1:Y:S02]  /*11960*/  LDCU UR5, c[0x0][0x414] ;  /* 0x00008280ff0577ac */ /* 0x000e640008000800 */
[----:B-1----:R-:W-:-:S05]  /*11970*/  IMAD.U32 R43, RZ, RZ, UR5 ;  /* 0x00000005ff2b7e24 */ /* 0x002fca000f8e00ff */
[----:B------:R-:W-:-:S13]  /*11980*/  ISETP.GE.AND P0, PT, R43, 0x1, PT ;  /* 0x000000012b00780c */ /* 0x000fda0003f06270 */
[----:B------:R-:W-:Y:S05]  /*11990*/  @!P0 BRA `(.L_x_269) ;  /* 0x0000000800688947 */ /* 0x000fea0003800000 */
[----:B------:R-:W-:Y:S05]  /*119a0*/  BRA.U !UP0, `(.L_x_270) ;  /* 0x0000000508ac7547 */ /* 0x000fea000b800000 */
[----:B------:R-:W-:-:S05]  /*119b0*/  UMOV UR5, URZ ;  /* 0x000000ff00057c82 */ /* 0x000fca0008000000 */
.L_x_275:
[----:B-1----:R-:W1:Y:S01]  /*119c0*/  LDC R43, c[0x0][0x414] ;  /* 0x00010500ff2b7b82 */ /* 0x002e620000000800 */
[----:B------:R-:W-:Y:S01]  /*119d0*/  ISETP.GE.U32.AND P1, PT, R8, 0x7, PT ;  /* 0x000000070800780c */ /* 0x000fe20003f26070 */
[----:B------:R-:W-:Y:S01]  /*119e0*/  HFMA2 R4, -RZ, RZ, 0, 0 ;  /* 0x00000000ff047431 */ /* 0x000fe200000001ff */
[----:B------:R-:W-:-:S05]  /*119f0*/  CS2R R34, SRZ ;  /* 0x0000000000227805 */ /* 0x000fca000001ff00 */
[----:B------:R-:W2:Y:S01]  /*11a00*/  LDC.64 R2, c[0x0][0x470] ;  /* 0x00011c00ff027b82 */ /* 0x000ea20000000a00 */
[----:B-1----:R-:W-:-:S04]  /*11a10*/  IMAD R23, R0, R43, UR5 ;  /* 0x0000000500177e24 */ /* 0x002fc8000f8e022b */
[----:B--2---:R-:W-:-:S05]  /*11a20*/  IMAD.WIDE R2, R23, 0x8, R2 ;  /* 0x0000000817027825 */ /* 0x004fca00078e0202 */
[----:B------:R1:W-:Y:S01]  /*11a30*/  STG.E.64 desc[UR8][R2.64], RZ ;  /* 0x000000ff02007986 */ /* 0x0003e2000c101b08 */
[----:B------:R-:W-:Y:S05]  /*11a40*/  @!P1 BRA `(.L_x_271) ;  /* 0x0000000000a89947 */ /* 0x000fea0003800000 */
[----:B------:R-:W-:Y:S01]  /*11a50*/  IMAD.MOV.U32 R61, RZ, RZ, RZ ;  /* 0x000000ffff3d7224 */ /* 0x000fe200078e00ff */
[----:B------:R-:W-:-:S07]  /*11a60*/  CS2R R34, SRZ ;  /* 0x0000000000227805 */ /* 0x000fce000001ff00 */
.L_x_272:
[----:B------:R-:W2:Y:S01]  /*11a70*/  LDC.64 R36, c[0x0][0x448] ;  /* 0x00011200ff247b82 */ /* 0x000ea20000000a00 */
[----:B------:R-:W-:Y:S01]  /*11a80*/  IADD3 R4, PT, PT, R5, R61, RZ ;  /* 0x0000003d05047210 */ /* 0x000fe20007ffe0ff */
[----:B------:R-:W-:-:S04]  /*11a90*/  IMAD.WIDE.U32 R58, R61, 0x8, R50 ;  /* 0x000000083d3a7825 */ /* 0x000fc800078e0032 */
[----:B------:R-:W-:Y:S01]  /*11aa0*/  IMAD R23, R4, R43, UR5 ;  /* 0x0000000504177e24 */ /* 0x000fe2000f8e022b */
[----:B------:R-:W3:Y:S04]  /*11ab0*/  LDG.E.64 R28, desc[UR8][R58.64] ;  /* 0x000000083a1c7981 */ /* 0x000ee8000c1e1b00 */
[----:B------:R-:W4:Y:S04]  /*11ac0*/  LDG.E.64 R26, desc[UR8][R58.64+0x8] ;  /* 0x000008083a1a7981 */ /* 0x000f28000c1e1b00 */
[----:B------:R-:W5:Y:S04]  /*11ad0*/  LDG.E.64 R56, desc[UR8][R58.64+0x10] ;  /* 0x000010083a387981 */ /* 0x000f68000c1e1b00 */
[----:B------:R-:W5:Y:S01]  /*11ae0*/  LDG.E.64 R38, desc[UR8][R58.64+0x18] ;  /* 0x000018083a267981 */ /* 0x000f62000c1e1b00 */
[----:B--2---:R-:W-:-:S05]  /*11af0*/  IMAD.WIDE R36, R23, 0x8, R36 ;  /* 0x0000000817247825 */ /* 0x004fca00078e0224 */
[----:B------:R2:W3:Y:S02]  /*11b00*/  LDG.E.64 R30, desc[UR8][R36.64] ;  /* 0x00000008241e7981 */ /* 0x0004e4000c1e1b00 */
[----:B--2---:R-:W-:-:S05]  /*11b10*/  IMAD.WIDE.U32 R36, R43, 0x8, R36 ;  /* 0x000000082b247825 */ /* 0x004fca00078e0024 */
[----:B------:R-:W4:Y:S01]  /*11b20*/  LDG.E.64 R22, desc[UR8][R36.64] ;  /* 0x0000000824167981 */ /* 0x000f22000c1e1b00 */
[----:B0-----:R-:W-:-:S05]  /*11b30*/  IMAD.WIDE.U32 R32, R43, 0x8, R36 ;  /* 0x000000082b207825 */ /* 0x001fca00078e0024 */
[----:B------:R0:W5:Y:S02]  /*11b40*/  LDG.E.64 R24, desc[UR8][R32.64] ;  /* 0x0000000820187981 */ /* 0x000164000c1e1b00 */
[----:B0-----:R-:W-:-:S05]  /*11b50*/  IMAD.WIDE.U32 R32, R43, 0x8, R32 ;  /* 0x000000082b207825 */ /* 0x001fca00078e0020 */
[----:B------:R-:W2:Y:S01]  /*11b60*/  LDG.E.64 R40, desc[UR8][R32.64] ;  /* 0x0000000820287981 */ /* 0x000ea2000c1e1b00 */
[----:B---3--:R-:W-:Y:S01]  /*11b70*/  DFMA R28, R30, R28, R34 ;  /* 0x0000001c1e1c722b */ /* 0x008fe20000000022 */
[C---:B------:R-:W-:Y:S02]  /*11b80*/  IMAD.WIDE.U32 R30, R43.reuse, 0x8, R32 ;  /* 0x000000082b1e7825 */ /* 0x040fe400078e0020 */
[----:B------:R-:W3:Y:S04]  /*11b90*/  LDG.E.64 R34, desc[UR8][R58.64+0x20] ;  /* 0x000020083a227981 */ /* 0x000ee8000c1e1b00 */
[----:B------:R-:W3:Y:S01]  /*11ba0*/  LDG.E.64 R36, desc[UR8][R30.64] ;  /* 0x000000081e247981 */ /* 0x000ee2000c1e1b00 */
[----:B----4-:R-:W-:Y:S01]  /*11bb0*/  DFMA R26, R22, R26, R28 ;  /* 0x0000001a161a722b */ /* 0x010fe2000000001c */
[----:B------:R-:W-:-:S02]  /*11bc0*/  IMAD.WIDE.U32 R22, R43, 0x8, R30 ;  /* 0x000000082b167825 */ /* 0x000fc400078e001e */
[----:B------:R-:W4:Y:S04]  /*11bd0*/  LDG.E.64 R30, desc[UR8][R58.64+0x28] ;  /* 0x000028083a1e7981 */ /* 0x000f28000c1e1b00 */
[----:B------:R-:W4:Y:S01]  /*11be0*/  LDG.E.64 R32, desc[UR8][R22.64] ;  /* 0x0000000816207981 */ /* 0x000f22000c1e1b00 */
[----:B-----5:R-:W-:Y:S01]  /*11bf0*/  DFMA R56, R24, R56, R26 ;  /* 0x000000381838722b */ /* 0x020fe2000000001a */
[----:B------:R-:W-:-:S05]  /*11c00*/  IMAD.WIDE.U32 R26, R43, 0x8, R22 ;  /* 0x000000082b1a7825 */ /* 0x000fca00078e0016 */
[----:B------:R-:W5:Y:S01]  /*11c10*/  LDG.E.64 R24, desc[UR8][R26.64] ;  /* 0x000000081a187981 */ /* 0x000f62000c1e1b00 */
[----:B------:R-:W-:-:S03]  /*11c20*/  IMAD.WIDE.U32 R28, R43, 0x8, R26 ;  /* 0x000000082b1c7825 */ /* 0x000fc600078e001a */
[----:B------:R-:W5:Y:S04]  /*11c30*/  LDG.E.64 R22, desc[UR8][R58.64+0x30] ;  /* 0x000030083a167981 */ /* 0x000f68000c1e1b00 */
[----:B------:R-:W5:Y:S04]  /*11c40*/  LDG.E.64 R28, desc[UR8][R28.64] ;  /* 0x000000081c1c7981 */ /* 0x000f68000c1e1b00 */
[----:B------:R-:W5:Y:S01]  /*11c50*/  LDG.E.64 R26, desc[UR8][R58.64+0x38] ;  /* 0x000038083a1a7981 */ /* 0x000f62000c1e1b00 */
[----:B--2---:R-:W-:Y:S01]  /*11c60*/  DFMA R38, R40, R38, R56 ;  /* 0x000000262826722b */ /* 0x004fe20000000038 */
[----:B------:R-:W-:-:S05]  /*11c70*/  VIADD R61, R61, 0x8 ;  /* 0x000000083d3d7836 */ /* 0x000fca0000000000 */
[----:B------:R-:W-:Y:S02]  /*11c80*/  ISETP.NE.AND P1, PT, R61, R18, PT ;  /* 0x000000123d00720c */ /* 0x000fe40003f25270 */
[----:B---3--:R-:W-:-:S08]  /*11c90*/  DFMA R34, R36, R34, R38 ;  /* 0x000000222422722b */ /* 0x008fd00000000026 */
[----:B----4-:R-:W-:-:S08]  /*11ca0*/  DFMA R30, R32, R30, R34 ;  /* 0x0000001e201e722b */ /* 0x010fd00000000022 */
[----:B-----5:R-:W-:-:S08]  /*11cb0*/  DFMA R24, R24, R22, R30 ;  /* 0x000000161818722b */ /* 0x020fd0000000001e */
[----:B------:R-:W-:Y:S01]  /*11cc0*/  DFMA R34, R28, R26, R24 ;  /* 0x0000001a1c22722b */ /* 0x000fe20000000018 */
[----:B------:R-:W-:Y:S10]  /*11cd0*/  @P1 BRA `(.L_x_272) ;  /* 0xfffffffc00641947 */ /* 0x000ff4000383ffff */
[----:B------:R-:W-:-:S07]  /*11ce0*/  MOV R4, R18 ;  /* 0x0000001200047202 */ /* 0x000fce0000000f00 */
.L_x_271:
[----:B------:R-:W-:-:S13]  /*11cf0*/  ISETP.NE.AND P1, PT, R15, RZ, PT ;  /* 0x000000ff0f00720c */ /* 0x000fda0003f25270 */
[----:B------:R-:W-:Y:S05]  /*11d00*/  @!P1 BRA `(.L_x_273) ;  /* 0x0000000000c09947 */ /* 0x000fea0003800000 */
[----:B------:R-:W-:Y:S02]  /*11d10*/  ISETP.GE.U32.AND P1, PT, R21, 0x3, PT ;  /* 0x000000031500780c */ /* 0x000fe40003f26070 */
[----:B------:R-:W-:-:S11]  /*11d20*/  ISETP.NE.AND P2, PT, R16, RZ, PT ;  /* 0x000000ff1000720c */ /* 0x000fd60003f45270 */
[----:B------:R-:W-:Y:S05]  /*11d30*/  @!P1 BRA `(.L_x_274) ;  /* 0x0000000000549947 */ /* 0x000fea0003800000 */
[----:B------:R-:W2:Y:S01]  /*11d40*/  LDC.64 R60, c[0x0][0x448] ;  /* 0x00011200ff3c7b82 */ /* 0x000ea20000000a00 */
[----:B------:R-:W-:Y:S02]  /*11d50*/  IMAD.IADD R22, R5, 0x1, R4 ;  /* 0x0000000105167824 */ /* 0x000fe400078e0204 */
[----:B------:R-:W-:-:S04]  /*11d60*/  IMAD.WIDE.U32 R40, R4, 0x8, R50 ;  /* 0x0000000804287825 */ /* 0x000fc800078e0032 */
[----:B------:R-:W-:Y:S01]  /*11d70*/  IMAD R23, R22, R43, UR5 ;  /* 0x0000000516177e24 */ /* 0x000fe2000f8e022b */
[----:B------:R-:W3:Y:S04]  /*11d80*/  LDG.E.64 R36, desc[UR8][R40.64] ;  /* 0x0000000828247981 */ /* 0x000ee8000c1e1b00 */
[----:B------:R-:W4:Y:S04]  /*11d90*/  LDG.E.64 R30, desc[UR8][R40.64+0x8] ;  /* 0x00000808281e7981 */ /* 0x000f28000c1e1b00 */
[----:B------:R-:W5:Y:S01]  /*11da0*/  LDG.E.64 R24, desc[UR8][R40.64+0x18] ;  /* 0x0000180828187981 */ /* 0x000f62000c1e1b00 */
[----:B--2---:R-:W-:-:S03]  /*11db0*/  IMAD.WIDE R60, R23, 0x8, R60 ;  /* 0x00000008173c7825 */ /* 0x004fc600078e023c */
[----:B------:R-:W2:Y:S04]  /*11dc0*/  LDG.E.64 R22, desc[UR8][R40.64+0x10] ;  /* 0x0000100828167981 */ /* 0x000ea8000c1e1b00 */
[----:B------:R-:W3:Y:S01]  /*11dd0*/  LDG.E.64 R38, desc[UR8][R60.64] ;  /* 0x000000083c267981 */ /* 0x000ee2000c1e1b00 */
[----:B------:R-:W-:-:S05]  /*11de0*/  IMAD.WIDE.U32 R58, R43, 0x8, R60 ;  /* 0x000000082b3a7825 */ /* 0x000fca00078e003c */
[----:B0-----:R-:W4:Y:S01]  /*11df0*/  LDG.E.64 R32, desc[UR8][R58.64] ;  /* 0x000000083a207981 */ /* 0x001f22000c1e1b00 */
[----:B------:R-:W-:-:S05]  /*11e00*/  IMAD.WIDE.U32 R56, R43, 0x8, R58 ;  /* 0x000000082b387825 */ /* 0x000fca00078e003a */
[----:B------:R-:W2:Y:S01]  /*11e10*/  LDG.E.64 R28, desc[UR8][R56.64] ;  /* 0x00000008381c7981 */ /* 0x000ea2000c1e1b00 */
[----:B------:R-:W-:-:S06]  /*11e20*/  IMAD.WIDE.U32 R26, R43, 0x8, R56 ;  /* 0x000000082b1a7825 */ /* 0x000fcc00078e0038 */
[----:B------:R-:W5:Y:S01]  /*11e30*/  LDG.E.64 R26, desc[UR8][R26.64] ;  /* 0x000000081a1a7981 */ /* 0x000f62000c1e1b00 */
[----:B------:R-:W-:Y:S01]  /*11e40*/  IADD3 R4, PT, PT, R4, 0x4, RZ ;  /* 0x0000000404047810 */ /* 0x000fe20007ffe0ff */
[----:B---3--:R-:W-:-:S08]  /*11e50*/  DFMA R36, R38, R36, R34 ;  /* 0x000000242624722b */ /* 0x008fd00000000022 */
[----:B----4-:R-:W-:-:S08]  /*11e60*/  DFMA R30, R32, R30, R36 ;  /* 0x0000001e201e722b */ /* 0x010fd00000000024 */
[----:B--2---:R-:W-:-:S08]  /*11e70*/  DFMA R22, R28, R22, R30 ;  /* 0x000000161c16722b */ /* 0x004fd0000000001e */
[----:B-----5:R-:W-:-:S11]  /*11e80*/  DFMA R34, R26, R24, R22 ;  /* 0x000000181a22722b */ /* 0x020fd60000000016 */
.L_x_274:
[----:B------:R-:W-:Y:S05]  /*11e90*/  @!P2 BRA `(.L_x_273) ;  /* 0x00000000005ca947 */ /* 0x000fea0003800000 */
[----:B------:R-:W-:Y:S02]  /*11ea0*/  ISETP.NE.AND P1, PT, R16, 0x1, PT ;  /* 0x000000011000780c */ /* 0x000fe40003f25270 */
[----:B------:R-:W-:-:S11]  /*11eb0*/  ISETP.NE.AND P2, PT, R19, RZ, PT ;  /* 0x000000ff1300720c */ /* 0x000fd60003f45270 */
[----:B------:R-:W2:Y:S01]  /*11ec0*/  @P1 LDC.64 R36, c[0x0][0x448] ;  /* 0x00011200ff241b82 */ /* 0x000ea20000000a00 */
[----:B------:R-:W-:Y:S02]  /*11ed0*/  @P1 IMAD.IADD R24, R5, 0x1, R4 ;  /* 0x0000000105181824 */ /* 0x000fe400078e0204 */
[C---:B0-----:R-:W-:Y:S01]  /*11ee0*/  @P1 IMAD.WIDE.U32 R32, R4.reuse, 0x8, R50 ;  /* 0x0000000804201825 */ /* 0x041fe200078e0032 */
[----:B------:R-:W-:-:S03]  /*11ef0*/  @P1 IADD3 R4, PT, PT, R4, 0x2, RZ ;  /* 0x0000000204041810 */ /* 0x000fc60007ffe0ff */
[----:B------:R-:W-:Y:S01]  /*11f00*/  @P1 IMAD R25, R24, R43, UR5 ;  /* 0x0000000518191e24 */ /* 0x000fe2000f8e022b */
[----:B------:R-:W0:Y:S01]  /*11f10*/  @P2 LDC.64 R22, c[0x0][0x448] ;  /* 0x00011200ff162b82 */ /* 0x000e220000000a00 */
[----:B------:R-:W3:Y:S01]  /*11f20*/  @P1 LDG.E.64 R28, desc[UR8][R32.64] ;  /* 0x00000008201c1981 */ /* 0x000ee2000c1e1b00 */
[----:B------:R-:W-:Y:S02]  /*11f30*/  @P2 IMAD.IADD R38, R5, 0x1, R4 ;  /* 0x0000000105262824 */ /* 0x000fe400078e0204 */
[----:B--2---:R-:W-:Y:S02]  /*11f40*/  @P1 IMAD.WIDE R36, R25, 0x8, R36 ;  /* 0x0000000819241825 */ /* 0x004fe400078e0224 */
[----:B------:R-:W2:Y:S04]  /*11f50*/  @P1 LDG.E.64 R24, desc[UR8][R32.64+0x8] ;  /* 0x0000080820181981 */ /* 0x000ea8000c1e1b00 */
[----:B------:R-:W3:Y:S01]  /*11f60*/  @P1 LDG.E.64 R30, desc[UR8][R36.64] ;  /* 0x00000008241e1981 */ /* 0x000ee2000c1e1b00 */
[----:B------:R-:W-:-:S04]  /*11f70*/  @P1 IMAD.WIDE.U32 R26, R43, 0x8, R36 ;  /* 0x000000082b1a1825 */ /* 0x000fc800078e0024 */
[----:B------:R-:W-:Y:S02]  /*11f80*/  @P2 IMAD R41, R38, R43, UR5 ;  /* 0x0000000526292e24 */ /* 0x000fe4000f8e022b */
[----:B------:R-:W2:Y:S01]  /*11f90*/  @P1 LDG.E.64 R26, desc[UR8][R26.64] ;  /* 0x000000081a1a1981 */ /* 0x000ea2000c1e1b00 */
[----:B------:R-:W-:-:S04]  /*11fa0*/  @P2 IMAD.WIDE.U32 R38, R4, 0x8, R50 ;  /* 0x0000000804262825 */ /* 0x000fc800078e0032 */
[----:B0-----:R-:W-:Y:S02]  /*11fb0*/  @P2 IMAD.WIDE R22, R41, 0x8, R22 ;  /* 0x0000000829162825 */ /* 0x001fe400078e0216 */
[----:B------:R-:W4:Y:S04]  /*11fc0*/  @P2 LDG.E.64 R38, desc[UR8][R38.64] ;  /* 0x0000000826262981 */ /* 0x000f28000c1e1b00 */
[----:B------:R-:W4:Y:S01]  /*11fd0*/  @P2 LDG.E.64 R22, desc[UR8][R22.64] ;  /* 0x0000000816162981 */ /* 0x000f22000c1e1b00 */
[----:B---3--:R-:W-:-:S08]  /*11fe0*/  @P1 DFMA R28, R30, R28, R34 ;  /* 0x0000001c1e1c122b */ /* 0x008fd00000000022 */
[----:B--2---:R-:W-:-:S08]  /*11ff0*/  @P1 DFMA R34, R26, R24, R28 ;  /* 0x000000181a22122b */ /* 0x004fd0000000001c */
[----:B----4-:R-:W-:-:S11]  /*12000*/  @P2 DFMA R34, R22, R38, R34 ;  /* 0x000000261622222b */ /* 0x010fd60000000022 */
.L_x_273:
[----:B------:R-:W-:Y:S01]  /*12010*/  UIADD3 UR5, UPT, UPT, UR5, 0x1, URZ ;  /* 0x0000000105057890 */ /* 0x000fe2000fffe0ff */
[----:B------:R2:W-:Y:S05]  /*12020*/  STG.E.64 desc[UR8][R2.64], R34 ;  /* 0x0000002202007986 */ /* 0x0005ea000c101b08 */
[----:B------:R-:W-:-:S13]  /*12030*/  ISETP.NE.AND P1, PT, R43, UR5, PT ;  /* 0x000000052b007c0c */ /* 0x000fda000bf25270 */
[----:B--2---:R-:W-:Y:S05]  /*12040*/  @!P1 BRA `(.L_x_269) ;  /* 0x0000000000bc9947 */ /* 0x004fea0003800000 */
[----:B------:R-:W-:Y:S05]  /*12050*/  BRA `(.L_x_275) ;  /* 0xfffffff800587947 */ /* 0x000fea000383ffff */
.L_x_270:
[----:B------:R-:W-:Y:S02]  /*12060*/  ISETP.GE.U32.AND P1, PT, R9, 0x7, PT ;  /* 0x000000070900780c */ /* 0x000fe40003f26070 */
[----:B------:R-:W-:-:S11]  /*12070*/  MOV R4, RZ ;  /* 0x000000ff00047202 */ /* 0x000fd60000000f00 */
[----:B------:R-:W-:Y:S05]  /*12080*/  @!P1 BRA `(.L_x_276) ;  /* 0x0000000000409947 */ /* 0x000fea0003800000 */
[----:B------:R-:W-:-:S05]  /*12090*/  UMOV UR5, URZ ;  /* 0x000000ff00057c82 */ /* 0x000fca0008000000 */
.L_x_277:
[----:B-1----:R-:W1:Y:S01]  /*120a0*/  LDC.64 R2, c[0x0][0x470] ;  /* 0x00011c00ff027b82 */ /* 0x002e620000000a00 */
[----:B------:R-:W-:Y:S01]  /*120b0*/  IMAD R23, R0, R43, UR5 ;  /* 0x0000000500177e24 */ /* 0x000fe2000f8e022b */
[----:B------:R-:W-:-:S06]  /*120c0*/  UIADD3 UR5, UPT, UPT, UR5, 0x8, URZ ;  /* 0x0000000805057890 */ /* 0x000fcc000fffe0ff */
[----:B------:R-:W-:Y:S01]  /*120d0*/  ISETP.NE.AND P1, PT, R12, UR5, PT ;  /* 0x000000050c007c0c */ /* 0x000fe2000bf25270 */
[----:B-1----:R-:W-:-:S05]  /*120e0*/  IMAD.WIDE R2, R23, 0x8, R2 ;  /* 0x0000000817027825 */ /* 0x002fca00078e0202 */
[----:B------:R1:W-:Y:S04]  /*120f0*/  STG.E.64 desc[UR8][R2.64], RZ ;  /* 0x000000ff02007986 */ /* 0x0003e8000c101b08 */
        /* <DEDUP_REMOVED lines=8> */
[----:B------:R-:W-:-:S07]  /*12180*/  IMAD.MOV.U32 R4, RZ, RZ, R12 ;  /* 0x000000ffff047224 */ /* 0x000fce00078e000c */
.L_x_276:
[----:B------:R-:W-:-:S13]  /*12190*/  ISETP.NE.AND P1, PT, R11, RZ, PT ;  /* 0x000000ff0b00720c */ /* 0x000fda0003f25270 */
[----:B------:R-:W-:Y:S05]  /*121a0*/  @!P1 BRA `(.L_x_269) ;  /* 0x0000000000649947 */ /* 0x000fea0003800000 */
[----:B-1----:R-:W-:Y:S02]  /*121b0*/  IADD3 R2, PT, PT, R11, -0x1, RZ ;  /* 0xffffffff0b027810 */ /* 0x002fe40007ffe0ff */
[----:B------:R-:W-:Y:S02]  /*121c0*/  ISETP.NE.AND P2, PT, R10, RZ, PT ;  /* 0x000000ff0a00720c */ /* 0x000fe40003f45270 */
[----:B------:R-:W-:-:S13]  /*121d0*/  ISETP.GE.U32.AND P1, PT, R2, 0x3, PT ;  /* 0x000000030200780c */ /* 0x000fda0003f26070 */
[----:B------:R-:W-:Y:S05]  /*121e0*/  @!P1 BRA `(.L_x_278) ;  /* 0x0000000000209947 */ /* 0x000fea0003800000 */
[----:B------:R-:W1:Y:S01]  /*121f0*/  LDC.64 R2, c[0x0][0x470] ;  /* 0x00011c00ff027b82 */ /* 0x000e620000000a00 */
[----:B------:R-:W-:Y:S02]  /*12200*/  IMAD R23, R0, R43, R4 ;  /* 0x0000002b00177224 */ /* 0x000fe400078e0204 */
[----:B------:R-:W-:Y:S02]  /*12210*/  VIADD R4, R4, 0x4 ;  /* 0x0000000404047836 */ /* 0x000fe40000000000 */
[----:B-1----:R-:W-:-:S05]  /*12220*/  IMAD.WIDE R2, R23, 0x8, R2 ;  /* 0x0000000817027825 */ /* 0x002fca00078e0202 */
[----:B------:R1:W-:Y:S04]  /*12230*/  STG.E.64 desc[UR8][R2.64], RZ ;  /* 0x000000ff02007986 */ /* 0x0003e8000c101b08 */
[----:B------:R1:W-:Y:S04]  /*12240*/  STG.E.64 desc[UR8][R2.64+0x8], RZ ;  /* 0x000008ff02007986 */ /* 0x0003e8000c101b08 */
[----:B------:R1:W-:Y:S04]  /*12250*/  STG.E.64 desc[UR8][R2.64+0x10], RZ ;  /* 0x000010ff02007986 */ /* 0x0003e8000c101b08 */
[----:B------:R1:W-:Y:S02]  /*12260*/  STG.E.64 desc[UR8][R2.64+0x18], RZ ;  /* 0x000018ff02007986 */ /* 0x0003e4000c101b08 */
.L_x_278:
[----:B------:R-:W-:Y:S05]  /*12270*/  @!P2 BRA `(.L_x_269) ;  /* 0x000000000030a947 */ /* 0x000fea0003800000 */
[----:B------:R-:W-:Y:S02]  /*12280*/  ISETP.NE.AND P1, PT, R14, RZ, PT ;  /* 0x000000ff0e00720c */ /* 0x000fe40003f25270 */
[----:B------:R-:W-:-:S11]  /*12290*/  ISETP.NE.AND P2, PT, R13, RZ, PT ;  /* 0x000000ff0d00720c */ /* 0x000fd60003f45270 */
[----:B------:R-:W2:Y:S01]  /*122a0*/  @P1 LDC.64 R22, c[0x0][0x470] ;  /* 0x00011c00ff161b82 */ /* 0x000ea20000000a00 */
[----:B------:R-:W-:Y:S01]  /*122b0*/  @P1 IMAD R27, R0, R43, R4 ;  /* 0x0000002b001b1224 */ /* 0x000fe200078e0204 */
[----:B------:R-:W-:-:S05]  /*122c0*/  @P1 IADD3 R4, PT, PT, R4, 0x2, RZ ;  /* 0x0000000204041810 */ /* 0x000fca0007ffe0ff */
[----:B------:R-:W-:Y:S01]  /*122d0*/  @P2 IMAD R25, R0, R43, R4 ;  /* 0x0000002b00192224 */ /* 0x000fe200078e0204 */
[----:B-1----:R-:W1:Y:S01]  /*122e0*/  @P2 LDC.64 R2, c[0x0][0x470] ;  /* 0x00011c00ff022b82 */ /* 0x002e620000000a00 */
[----:B--2---:R-:W-:-:S05]  /*122f0*/  @P1 IMAD.WIDE R22, R27, 0x8, R22 ;  /* 0x000000081b161825 */ /* 0x004fca00078e0216 */
[----:B------:R2:W-:Y:S01]  /*12300*/  @P1 STG.E.64 desc[UR8][R22.64], RZ ;  /* 0x000000ff16001986 */ /* 0x0005e2000c101b08 */
[----:B-1----:R-:W-:-:S03]  /*12310*/  @P2 IMAD.WIDE R2, R25, 0x8, R2 ;  /* 0x0000000819022825 */ /* 0x002fc600078e0202 */
[----:B------:R2:W-:Y:S04]  /*12320*/  @P1 STG.E.64 desc[UR8][R22.64+0x8], RZ ;  /* 0x000008ff16001986 */ /* 0x0005e8000c101b08 */
[----:B------:R2:W-:Y:S02]  /*12330*/  @P2 STG.E.64 desc[UR8][R2.64], RZ ;  /* 0x000000ff02002986 */ /* 0x0005e4000c101b08 */
.L_x_269:
[----:B------:R-:W-:Y:S01]  /*12340*/  CS2R R40, SRZ ;  /* 0x0000000000287805 */ /* 0x000fe2000001ff00 */
[----:B------:R-:W-:Y:S06]  /*12350*/  BRA.U !UP0, `(.L_x_279) ;  /* 0x0000000508fc7547 */ /* 0x000fec000b800000 */
[----:B------:R-:W-:Y:S01]  /*12360*/  ISETP.GE.U32.AND P1, PT, R8, 0xf, PT ;  /* 0x0000000f0800780c */ /* 0x000fe20003f26070 */
[----:B------:R-:W-:Y:S01]  /*12370*/  IMAD.MOV.U32 R61, RZ, RZ, RZ ;  /* 0x000000ffff3d7224 */ /* 0x000fe200078e00ff */
[----:B------:R-:W-:-:S11]  /*12380*/  CS2R R40, SRZ ;  /* 0x0000000000287805 */ /* 0x000fd6000001ff00 */
[----:B------:R-:W-:Y:S05]  /*12390*/  @!P1 BRA `(.L_x_280) ;  /* 0x0000000000e09947 */ /* 0x000fea0003800000 */
[----:B------:R-:W-:Y:S01]  /*123a0*/  HFMA2 R61, -RZ, RZ, 0, 0 ;  /* 0x00000000ff3d7431 */ /* 0x000fe200000001ff */
[----:B------:R-:W-:-:S07]  /*123b0*/  CS2R R40, SRZ ;  /* 0x0000000000287805 */ /* 0x000fce000001ff00 */
.L_x_281:
[----:B--2---:R-:W-:-:S04]  /*123c0*/  IMAD.WIDE.U32 R22, R61, 0x8, R46 ;  /* 0x000000083d167825 */ /* 0x004fc800078e002e */
[----:B-1----:R-:W-:Y:S01]  /*123d0*/  IMAD.WIDE.U32 R2, R61, 0x8, R50 ;  /* 0x000000083d027825 */ /* 0x002fe200078e0032 */
[----:B------:R-:W2:Y:S04]  /*123e0*/  LDG.E.64 R58, desc[UR8][R22.64] ;  /* 0x00000008163a7981 */ /* 0x000ea8000c1e1b00 */
[----:B------:R-:W2:Y:S04]  /*123f0*/  LDG.E.64 R38, desc[UR8][R2.64] ;  /* 0x0000000802267981 */ /* 0x000ea8000c1e1b00 */
[----:B------:R-:W3:Y:S04]  /*12400*/  LDG.E.64 R36, desc[UR8][R22.64+0x8] ;  /* 0x0000080816247981 */ /* 0x000ee8000c1e1b00 */
[----:B------:R-:W3:Y:S04]  /*12410*/  LDG.E.64 R34, desc[UR8][R2.64+0x8] ;  /* 0x0000080802227981 */ /* 0x000ee8000c1e1b00 */
[----:B0-----:R-:W4:Y:S04]  /*12420*/  LDG.E.64 R32, desc[UR8][R22.64+0x10] ;  /* 0x0000100816207981 */ /* 0x001f28000c1e1b00 */
[----:B------:R-:W4:Y:S04]  /*12430*/  LDG.E.64 R30, desc[UR8][R2.64+0x10] ;  /* 0x00001008021e7981 */ /* 0x000f28000c1e1b00 */
        /* <DEDUP_REMOVED lines=14> */
[----:B------:R-:W4:Y:S04]  /*12520*/  LDG.E.64 R30, desc[UR8][R2.64+0x38] ;  /* 0x00003808021e7981 */ /* 0x000f28000c1e1b00 */
[----:B------:R-:W5:Y:S01]  /*12530*/  LDG.E.64 R28, desc[UR8][R22.64+0x40] ;  /* 0x00004008161c7981 */ /* 0x000f62000c1e1b00 */
[----:B------:R-:W-:-:S03]  /*12540*/  DFMA R56, R24, R56, R26 ;  /* 0x000000381838722b */ /* 0x000fc6000000001a */
        /* <DEDUP_REMOVED lines=16> */
[----:B------:R-:W5:Y:S04]  /*12650*/  LDG.E.64 R26, desc[UR8][R22.64+0x70] ;  /* 0x00007008161a7981 */ /* 0x000f68000c1e1b00 */
[----:B------:R-:W5:Y:S04]  /*12660*/  LDG.E.64 R2, desc[UR8][R2.64+0x78] ;  /* 0x0000780802027981 */ /* 0x000f68000c1e1b00 */
[----:B------:R-:W5:Y:S01]  /*12670*/  LDG.E.64 R22, desc[UR8][R22.64+0x78] ;  /* 0x0000780816167981 */ /* 0x000f62000c1e1b00 */
[----:B------:R-:W-:-:S05]  /*12680*/  VIADD R61, R61, 0x10 ;  /* 0x000000103d3d7836 */ /* 0x000fca0000000000 */
[----:B------:R-:W-:Y:S01]  /*12690*/  ISETP.NE.AND P1, PT, R61, R20, PT ;  /* 0x000000143d00720c */ /* 0x000fe20003f25270 */
[----:B--2---:R-:W-:-:S08]  /*126a0*/  DFMA R40, R56, R40, R58 ;  /* 0x000000283828722b */ /* 0x004fd0000000003a */
[----:B---3--:R-:W-:-:S08]  /*126b0*/  DFMA R36, R38, R36, R40 ;  /* 0x000000242624722b */ /* 0x008fd00000000028 */
[----:B----4-:R-:W-:-:S08]  /*126c0*/  DFMA R32, R34, R32, R36 ;  /* 0x000000202220722b */ /* 0x010fd00000000024 */
[----:B-----5:R-:W-:-:S08]  /*126d0*/  DFMA R24, R30, R24, R32 ;  /* 0x000000181e18722b */ /* 0x020fd00000000020 */
[----:B------:R-:W-:-:S08]  /*126e0*/  DFMA R24, R26, R28, R24 ;  /* 0x0000001c1a18722b */ /* 0x000fd00000000018 */
[----:B------:R-:W-:Y:S01]  /*126f0*/  DFMA R40, R22, R2, R24 ;  /* 0x000000021628722b */ /* 0x000fe20000000018 */
[----:B------:R-:W-:Y:S10]  /*12700*/  @P1 BRA `(.L_x_281) ;  /* 0xfffffffc002c1947 */ /* 0x000ff4000383ffff */
[----:B------:R-:W-:-:S07]  /*12710*/  MOV R61, R20 ;  /* 0x00000014003d7202 */ /* 0x000fce0000000f00 */
.L_x_280:
[----:B------:R-:W-:-:S13]  /*12720*/  ISETP.NE.AND P1, PT, R17, RZ, PT ;  /* 0x000000ff1100720c */ /* 0x000fda0003f25270 */
[----:B------:R-:W-:Y:S05]  /*12730*/  @!P1 BRA `(.L_x_279) ;  /* 0x0000000400049947 */ /* 0x000fea0003800000 */
[----:B-12---:R-:W-:Y:S01]  /*12740*/  VIADD R2, R17, 0xffffffff ;  /* 0xffffffff11027836 */ /* 0x006fe20000000000 */
[----:B------:R-:W-:-:S04]  /*12750*/  ISETP.NE.AND P2, PT, R15, RZ, PT ;  /* 0x000000ff0f00720c */ /* 0x000fc80003f45270 */
[----:B------:R-:W-:-:S13]  /*12760*/  ISETP.GE.U32.AND P1, PT, R2, 0x7, PT ;  /* 0x000000070200780c */ /* 0x000fda0003f26070 */
[----:B------:R-:W-:Y:S05]  /*12770*/  @!P1 BRA `(.L_x_282) ;  /* 0x00000000006c9947 */ /* 0x000fea0003800000 */
[----:B------:R-:W-:-:S04]  /*12780*/  IMAD.WIDE.U32 R30, R61, 0x8, R46 ;  /* 0x000000083d1e7825 */ /* 0x000fc800078e002e */
[----:B------:R-:W-:Y:S01]  /*12790*/  IMAD.WIDE.U32 R28, R61, 0x8, R50 ;  /* 0x000000083d1c7825 */ /* 0x000fe200078e0032 */
[----:B------:R-:W2:Y:S04]  /*127a0*/  LDG.E.64 R36, desc[UR8][R30.64] ;  /* 0x000000081e247981 */ /* 0x000ea8000c1e1b00 */
[----:B------:R-:W2:Y:S04]  /*127b0*/  LDG.E.64 R34, desc[UR8][R28.64] ;  /* 0x000000081c227981 */ /* 0x000ea8000c1e1b00 */
[----:B0-----:R-:W3:Y:S04]  /*127c0*/  LDG.E.64 R32, desc[UR8][R30.64+0x8] ;  /* 0x000008081e207981 */ /* 0x001ee8000c1e1b00 */
[----:B------:R-:W3:Y:S04]  /*127d0*/  LDG.E.64 R58, desc[UR8][R28.64+0x8] ;  /* 0x000008081c3a7981 */ /* 0x000ee8000c1e1b00 */
[----:B------:R-:W4:Y:S04]  /*127e0*/  LDG.E.64 R2, desc[UR8][R30.64+0x10] ;  /* 0x000010081e027981 */ /* 0x000f28000c1e1b00 */
        /* <DEDUP_REMOVED lines=10> */
[----:B------:R-:W3:Y:S04]  /*12890*/  LDG.E.64 R32, desc[UR8][R28.64+0x30] ;  /* 0x000030081c207981 */ /* 0x000ee8000c1e1b00 */
[----:B------:R-:W3:Y:S04]  /*128a0*/  LDG.E.64 R30, desc[UR8][R30.64+0x38] ;  /* 0x000038081e1e7981 */ /* 0x000ee8000c1e1b00 */
[----:B------:R-:W3:Y:S01]  /*128b0*/  LDG.E.64 R28, desc[UR8][R28.64+0x38] ;  /* 0x000038081c1c7981 */ /* 0x000ee2000c1e1b00 */
[----:B----4-:R-:W-:-:S08]  /*128c0*/  DFMA R2, R2, R22, R58 ;  /* 0x000000160202722b */ /* 0x010fd0000000003a */
[----:B-----5:R-:W-:Y:S01]  /*128d0*/  DFMA R2, R24, R26, R2 ;  /* 0x0000001a1802722b */ /* 0x020fe20000000002 */
[----:B------:R-:W-:-:S07]  /*128e0*/  IADD3 R61, PT, PT, R61, 0x8, RZ ;  /* 0x000000083d3d7810 */ /* 0x000fce0007ffe0ff */
[----:B--2---:R-:W-:-:S08]  /*128f0*/  DFMA R2, R56, R40, R2 ;  /* 0x000000283802722b */ /* 0x004fd00000000002 */
[----:B------:R-:W-:-:S08]  /*12900*/  DFMA R2, R38, R36, R2 ;  /* 0x000000242602722b */ /* 0x000fd00000000002 */
[----:B---3--:R-:W-:-:S08]  /*12910*/  DFMA R2, R34, R32, R2 ;  /* 0x000000202202722b */ /* 0x008fd00000000002 */
[----:B------:R-:W-:-:S11]  /*12920*/  DFMA R40, R30, R28, R2 ;  /* 0x0000001c1e28722b */ /* 0x000fd60000000002 */
.L_x_282:
[----:B------:R-:W-:Y:S05]  /*12930*/  @!P2 BRA `(.L_x_279) ;  /* 0x000000000084a947 */ /* 0x000fea0003800000 */
[----:B------:R-:W-:Y:S02]  /*12940*/  ISETP.GE.U32.AND P1, PT, R21, 0x3, PT ;  /* 0x000000031500780c */ /* 0x000fe40003f26070 */
[----:B------:R-:W-:-:S11]  /*12950*/  ISETP.NE.AND P2, PT, R16, RZ, PT ;  /* 0x000000ff1000720c */ /* 0x000fd60003f45270 */
[----:B------:R-:W-:Y:S05]  /*12960*/  @!P1 BRA `(.L_x_283) ;  /* 0x00000000003c9947 */ /* 0x000fea0003800000 */
[----:B------:R-:W-:-:S04]  /*12970*/  IMAD.WIDE.U32 R38, R61, 0x8, R46 ;  /* 0x000000083d267825 */ /* 0x000fc800078e002e */
[C---:B------:R-:W-:Y:S01]  /*12980*/  IMAD.WIDE.U32 R36, R61.reuse, 0x8, R50 ;  /* 0x000000083d247825 */ /* 0x040fe200078e0032 */
[----:B------:R-:W2:Y:S04]  /*12990*/  LDG.E.64 R34, desc[UR8][R38.64] ;  /* 0x0000000826227981 */ /* 0x000ea8000c1e1b00 */
[----:B0-----:R-:W2:Y:S04]  /*129a0*/  LDG.E.64 R32, desc[UR8][R36.64] ;  /* 0x0000000824207981 */ /* 0x001ea8000c1e1b00 */
[----:B------:R-:W3:Y:S04]  /*129b0*/  LDG.E.64 R30, desc[UR8][R38.64+0x8] ;  /* 0x00000808261e7981 */ /* 0x000ee8000c1e1b00 */
[----:B------:R-:W3:Y:S04]  /*129c0*/  LDG.E.64 R28, desc[UR8][R36.64+0x8] ;  /* 0x00000808241c7981 */ /* 0x000ee8000c1e1b00 */
[----:B------:R-:W4:Y:S04]  /*129d0*/  LDG.E.64 R26, desc[UR8][R38.64+0x10] ;  /* 0x00001008261a7981 */ /* 0x000f28000c1e1b00 */
[----:B------:R-:W4:Y:S04]  /*129e0*/  LDG.E.64 R2, desc[UR8][R36.64+0x10] ;  /* 0x0000100824027981 */ /* 0x000f28000c1e1b00 */
[----:B------:R-:W5:Y:S04]  /*129f0*/  LDG.E.64 R22, desc[UR8][R38.64+0x18] ;  /* 0x0000180826167981 */ /* 0x000f68000c1e1b00 */
[----:B------:R-:W5:Y:S01]  /*12a00*/  LDG.E.64 R24, desc[UR8][R36.64+0x18] ;  /* 0x0000180824187981 */ /* 0x000f62000c1e1b00 */
[----:B------:R-:W-:Y:S01]  /*12a10*/  VIADD R61, R61, 0x4 ;  /* 0x000000043d3d7836 */ /* 0x000fe20000000000 */
[----:B--2---:R-:W-:-:S08]  /*12a20*/  DFMA R32, R34, R32, R40 ;  /* 0x000000202220722b */ /* 0x004fd00000000028 */
[----:B---3--:R-:W-:-:S08]  /*12a30*/  DFMA R28, R30, R28, R32 ;  /* 0x0000001c1e1c722b */ /* 0x008fd00000000020 */
[----:B----4-:R-:W-:-:S08]  /*12a40*/  DFMA R2, R26, R2, R28 ;  /* 0x000000021a02722b */ /* 0x010fd0000000001c */
[----:B-----5:R-:W-:-:S11]  /*12a50*/  DFMA R40, R22, R24, R2 ;  /* 0x000000181628722b */ /* 0x020fd60000000002 */
.L_x_283:
[----:B------:R-:W-:Y:S05]  /*12a60*/  @!P2 BRA `(.L_x_279) ;  /* 0x000000000038a947 */ /* 0x000fea0003800000 */
[----:B------:R-:W-:-:S04]  /*12a70*/  IMAD.WIDE.U32 R2, R61, 0x8, R46 ;  /* 0x000000083d027825 */ /* 0x000fc800078e002e */
[----:B------:R-:W-:Y:S01]  /*12a80*/  IMAD.WIDE.U32 R26, R61, 0x8, R50 ;  /* 0x000000083d1a7825 */ /* 0x000fe200078e0032 */
        /* <DEDUP_REMOVED lines=12> */
.L_x_279:
[----:B------:R3:W5:Y:S01]  /*12b50*/  LDG.E.64 R38, desc[UR8][R48.64] ;  /* 0x0000000830267981 */ /* 0x000762000c1e1b00 */
[----:B------:R-:W-:Y:S05]  /*12b60*/  @!P0 BRA `(.L_x_284) ;  /* 0x0000000800ac8947 */ /* 0x000fea0003800000 */
[----:B------:R-:W-:-:S05]  /*12b70*/  UMOV UR5, URZ ;  /* 0x000000ff00057c82 */ /* 0x000fca0008000000 */
.L_x_290:
[----:B----4-:R-:W4:Y:S08]  /*12b80*/  LDC R43, c[0x0][0x414] ;  /* 0x00010500ff2b7b82 */ /* 0x010f300000000800 */
[----:B-12---:R-:W1:Y:S08]  /*12b90*/  LDC.64 R2, c[0x0][0x470] ;  /* 0x00011c00ff027b82 */ /* 0x006e700000000a00 */
[----:B------:R-:W2:Y:S01]  /*12ba0*/  LDC.64 R22, c[0x0][0x448] ;  /* 0x00011200ff167b82 */ /* 0x000ea20000000a00 */
[----:B----4-:R-:W-:-:S02]  /*12bb0*/  IMAD R4, R0, R43, UR5 ;  /* 0x0000000500047e24 */ /* 0x010fc4000f8e022b */
[----:B-----5:R-:W-:Y:S02]  /*12bc0*/  IMAD R27, R7, R43, UR5 ;  /* 0x00000005071b7e24 */ /* 0x020fe4000f8e022b */
[----:B-1----:R-:W-:-:S06]  /*12bd0*/  IMAD.WIDE R24, R4, 0x8, R2 ;  /* 0x0000000804187825 */ /* 0x002fcc00078e0202 */
[----:B-----5:R-:W5:Y:S01]  /*12be0*/  LDG.E.64 R24, desc[UR8][R24.64] ;  /* 0x0000000818187981 */ /* 0x020f62000c1e1b00 */
[----:B--2---:R-:W-:-:S06]  /*12bf0*/  IMAD.WIDE R26, R27, 0x8, R22 ;  /* 0x000000081b1a7825 */ /* 0x004fcc00078e0216 */
[----:B------:R-:W5:Y:S01]  /*12c00*/  LDG.E.64 R26, desc[UR8][R26.64] ;  /* 0x000000081a1a7981 */ /* 0x000f62000c1e1b00 */
[----:B------:R-:W-:Y:S01]  /*12c10*/  ISETP.GE.U32.AND P2, PT, R9, 0x7, PT ;  /* 0x000000070900780c */ /* 0x000fe20003f46070 */
[----:B------:R-:W-:Y:S01]  /*12c20*/  UIADD3 UR5, UPT, UPT, UR5, 0x1, URZ ;  /* 0x0000000105057890 */ /* 0x000fe2000fffe0ff */
[----:B------:R-:W-:-:S05]  /*12c30*/  HFMA2 R42, -RZ, RZ, 0, 0 ;  /* 0x00000000ff2a7431 */ /* 0x000fca00000001ff */
[----:B------:R-:W-:-:S06]  /*12c40*/  ISETP.NE.AND P1, PT, R43, UR5, PT ;  /* 0x000000052b007c0c */ /* 0x000fcc000bf25270 */
[----:B------:R-:W-:Y:S07]  /*12c50*/  @!P2 BRA `(.L_x_285) ;  /* 0x000000040014a947 */ /* 0x000fee0003800000 */
[----:B------:R-:W-:-:S05]  /*12c60*/  UMOV UR6, URZ ;  /* 0x000000ff00067c82 */ /* 0x000fca0008000000 */
.L_x_286:
[-C--:B------:R-:W-:Y:S01]  /*12c70*/  IMAD R37, R7, R43.reuse, UR6 ;  /* 0x0000000607257e24 */ /* 0x080fe2000f8e022b */
[----:B------:R-:W1:Y:S01]  /*12c80*/  LDC R59, c[0x0][0x420] ;  /* 0x00010800ff3b7b82 */ /* 0x000e620000000800 */
[----:B------:R-:W-:Y:S02]  /*12c90*/  IMAD R35, R0, R43, UR6 ;  /* 0x0000000600237e24 */ /* 0x000fe4000f8e022b */
[----:B------:R-:W-:-:S04]  /*12ca0*/  IMAD.WIDE R36, R37, 0x8, R22 ;  /* 0x0000000825247825 */ /* 0x000fc800078e0216 */
[----:B------:R-:W-:Y:S01]  /*12cb0*/  IMAD.WIDE R34, R35, 0x8, R2 ;  /* 0x0000000823227825 */ /* 0x000fe200078e0202 */
[----:B--2---:R-:W2:Y:S01]  /*12cc0*/  LDG.E.64 R28, desc[UR8][R36.64] ;  /* 0x00000008241c7981 */ /* 0x004ea2000c1e1b00 */
[----:B------:R-:W4:Y:S03]  /*12cd0*/  LDC.64 R60, c[0x0][0x3d0] ;  /* 0x0000f400ff3c7b82 */ /* 0x000f260000000a00 */
[----:B------:R-:W2:Y:S02]  /*12ce0*/  LDG.E.64 R30, desc[UR8][R34.64] ;  /* 0x00000008221e7981 */ /* 0x000ea4000c1e1b00 */
[----:B--2---:R-:W-:-:S08]  /*12cf0*/  DFMA R30, -R38, R28, R30 ;  /* 0x0000001c261e722b */ /* 0x004fd0000000011e */
[----:B-----5:R-:W-:-:S08]  /*12d00*/  DMUL R30, R26, R30 ;  /* 0x0000001e1a1e7228 */ /* 0x020fd00000000000 */
[----:B------:R-:W-:Y:S01]  /*12d10*/  DFMA R30, R24, R28, R30 ;  /* 0x0000001c181e722b */ /* 0x000fe2000000001e */
[----:B------:R-:W-:-:S04]  /*12d20*/  IMAD R28, R4, R43, UR6 ;  /* 0x00000006041c7e24 */ /* 0x000fc8000f8e022b */
[----:B-1----:R-:W-:-:S04]  /*12d30*/  IMAD R29, R28, R59, UR4 ;  /* 0x000000041c1d7e24 */ /* 0x002fc8000f8e023b */
[----:B----4-:R-:W-:-:S05]  /*12d40*/  IMAD.WIDE R60, R29, 0x8, R60 ;  /* 0x000000081d3c7825 */ /* 0x010fca00078e023c */
[----:B------:R1:W-:Y:S04]  /*12d50*/  STG.E.64 desc[UR8][R60.64], R30 ;  /* 0x0000001e3c007986 */ /* 0x0003e8000c101b08 */
[----:B------:R-:W2:Y:S04]  /*12d60*/  LDG.E.64 R28, desc[UR8][R36.64+0x8] ;  /* 0x00000808241c7981 */ /* 0x000ea8000c1e1b00 */
[----:B------:R-:W2:Y:S01]  /*12d70*/  LDG.E.64 R56, desc[UR8][R34.64+0x8] ;  /* 0x0000080822387981 */ /* 0x000ea2000c1e1b00 */
[----:B-1----:R-:W-:Y:S01]  /*12d80*/  IMAD.WIDE.U32 R30, R59, 0x8, R60 ;  /* 0x000000083b1e7825 */ /* 0x002fe200078e003c */
[----:B--2---:R-:W-:-:S08]  /*12d90*/  DFMA R56, -R38, R28, R56 ;  /* 0x0000001c2638722b */ /* 0x004fd00000000138 */
[----:B------:R-:W-:-:S08]  /*12da0*/  DMUL R56, R26, R56 ;  /* 0x000000381a387228 */ /* 0x000fd00000000000 */
[----:B------:R-:W-:-:S07]  /*12db0*/  DFMA R56, R24, R28, R56 ;  /* 0x0000001c1838722b */ /* 0x000fce0000000038 */
[----:B------:R1:W-:Y:S04]  /*12dc0*/  STG.E.64 desc[UR8][R30.64], R56 ;  /* 0x000000381e007986 */ /* 0x0003e8000c101b08 */
[----:B------:R-:W2:Y:S04]  /*12dd0*/  LDG.E.64 R28, desc[UR8][R36.64+0x10] ;  /* 0x00001008241c7981 */ /* 0x000ea8000c1e1b00 */
[----:B0-----:R-:W2:Y:S01]  /*12de0*/  LDG.E.64 R32, desc[UR8][R34.64+0x10] ;  /* 0x0000100822207981 */ /* 0x001ea2000c1e1b00 */
[----:B-1----:R-:W-:Y:S01]  /*12df0*/  IMAD.WIDE.U32 R56, R59, 0x8, R30 ;  /* 0x000000083b387825 */ /* 0x002fe200078e001e */
[----:B--2---:R-:W-:-:S08]  /*12e00*/  DFMA R32, -R38, R28, R32 ;  /* 0x0000001c2620722b */ /* 0x004fd00000000120 */
[----:B------:R-:W-:-:S08]  /*12e10*/  DMUL R32, R26, R32 ;  /* 0x000000201a207228 */ /* 0x000fd00000000000 */
[----:B------:R-:W-:-:S07]  /*12e20*/  DFMA R32, R24, R28, R32 ;  /* 0x0000001c1820722b */ /* 0x000fce0000000020 */
[----:B------:R0:W-:Y:S04]  /*12e30*/  STG.E.64 desc[UR8][R56.64], R32 ;  /* 0x0000002038007986 */ /* 0x0001e8000c101b08 */
[----:B------:R-:W2:Y:S04]  /*12e40*/  LDG.E.64 R28, desc[UR8][R36.64+0x18] ;  /* 0x00001808241c7981 */ /* 0x000ea8000c1e1b00 */
[----:B------:R-:W2:Y:S01]  /*12e50*/  LDG.E.64 R60, desc[UR8][R34.64+0x18] ;  /* 0x00001808223c7981 */ /* 0x000ea2000c1e1b00 */
[----:B0-----:R-:W-:Y:S01]  /*12e60*/  IMAD.WIDE.U32 R32, R59, 0x8, R56 ;  /* 0x000000083b207825 */ /* 0x001fe200078e0038 */
        /* <DEDUP_REMOVED lines=13> */
[----:B------:R-:W-:Y:S01]  /*12f40*/  IMAD.WIDE.U32 R32, R59, 0x8, R60 ;  /* 0x000000083b207825 */ /* 0x000fe200078e003c */
[----:B--2---:R-:W-:-:S08]  /*12f50*/  DFMA R56, -R38, R28, R56 ;  /* 0x0000001c2638722b */ /* 0x004fd00000000138 */
[----:B------:R-:W-:-:S08]  /*12f60*/  DMUL R56, R26, R56 ;  /* 0x000000381a387228 */ /* 0x000fd00000000000 */
[----:B------:R-:W-:-:S07]  /*12f70*/  DFMA R56, R24, R28, R56 ;  /* 0x0000001c1838722b */ /* 0x000fce0000000038 */
[----:B------:R1:W-:Y:S04]  /*12f80*/  STG.E.64 desc[UR8][R32.64], R56 ;  /* 0x0000003820007986 */ /* 0x0003e8000c101b08 */
[----:B0-----:R-:W2:Y:S04]  /*12f90*/  LDG.E.64 R30, desc[UR8][R36.64+0x30] ;  /* 0x00003008241e7981 */ /* 0x001ea8000c1e1b00 */
[----:B------:R-:W2:Y:S02]  /*12fa0*/  LDG.E.64 R28, desc[UR8][R34.64+0x30] ;  /* 0x00003008221c7981 */ /* 0x000ea4000c1e1b00 */
[----:B--2---:R-:W-:-:S08]  /*12fb0*/  DFMA R28, -R38, R30, R28 ;  /* 0x0000001e261c722b */ /* 0x004fd0000000011c */
[----:B------:R-:W-:-:S08]  /*12fc0*/  DMUL R28, R26, R28 ;  /* 0x0000001c1a1c7228 */ /* 0x000fd00000000000 */
[----:B------:R-:W-:Y:S01]  /*12fd0*/  DFMA R28, R24, R30, R28 ;  /* 0x0000001e181c722b */ /* 0x000fe2000000001c */
[----:B------:R-:W-:-:S06]  /*12fe0*/  IMAD.WIDE.U32 R30, R59, 0x8, R32 ;  /* 0x000000083b1e7825 */ /* 0x000fcc00078e0020 */
[----:B------:R2:W-:Y:S04]  /*12ff0*/  STG.E.64 desc[UR8][R30.64], R28 ;  /* 0x0000001c1e007986 */ /* 0x0005e8000c101b08 */
[----:B------:R-:W4:Y:S04]  /*13000*/  LDG.E.64 R60, desc[UR8][R36.64+0x38] ;  /* 0x00003808243c7981 */ /* 0x000f28000c1e1b00 */
[----:B------:R-:W4:Y:S01]  /*13010*/  LDG.E.64 R34, desc[UR8][R34.64+0x38] ;  /* 0x0000380822227981 */ /* 0x000f22000c1e1b00 */
[----:B-1----:R-:W-:Y:S01]  /*13020*/  IMAD.WIDE.U32 R56, R59, 0x8, R30 ;  /* 0x000000083b387825 */ /* 0x002fe200078e001e */
[----:B------:R-:W-:-:S06]  /*13030*/  UIADD3 UR6, UPT, UPT, UR6, 0x8, URZ ;  /* 0x0000000806067890 */ /* 0x000fcc000fffe0ff */
[----:B------:R-:W-:Y:S01]  /*13040*/  ISETP.NE.AND P2, PT, R12, UR6, PT ;  /* 0x000000060c007c0c */ /* 0x000fe2000bf45270 */
[----:B----4-:R-:W-:-:S08]  /*13050*/  DFMA R32, -R38, R60, R34 ;  /* 0x0000003c2620722b */ /* 0x010fd00000000122 */
[----:B------:R-:W-:-:S08]  /*13060*/  DMUL R32, R26, R32 ;  /* 0x000000201a207228 */ /* 0x000fd00000000000 */
[----:B------:R-:W-:-:S07]  /*13070*/  DFMA R32, R24, R60, R32 ;  /* 0x0000003c1820722b */ /* 0x000fce0000000020 */
[----:B------:R2:W-:Y:S01]  /*13080*/  STG.E.64 desc[UR8][R56.64], R32 ;  /* 0x0000002038007986 */ /* 0x0005e2000c101b08 */
[----:B------:R-:W-:Y:S05]  /*13090*/  @P2 BRA `(.L_x_286) ;  /* 0xfffffff800f42947 */ /* 0x000fea000383ffff */
[----:B------:R-:W-:-:S07]  /*130a0*/  IMAD.MOV.U32 R42, RZ, RZ, R12 ;  /* 0x000000ffff2a7224 */ /* 0x000fce00078e000c */
.L_x_285:
[----:B------:R-:W-:-:S13]  /*130b0*/  ISETP.NE.AND P2, PT, R11, RZ, PT ;  /* 0x000000ff0b00720c */ /* 0x000fda0003f45270 */
[----:B------:R-:W-:Y:S05]  /*130c0*/  @!P2 BRA `(.L_x_287) ;  /* 0x000000040050a947 */ /* 0x000fea0003800000 */
[----:B--2---:R-:W-:Y:S02]  /*130d0*/  IADD3 R28, PT, PT, R11, -0x1, RZ ;  /* 0xffffffff0b1c7810 */ /* 0x004fe40007ffe0ff */
[----:B------:R-:W-:Y:S02]  /*130e0*/  ISETP.NE.AND P3, PT, R10, RZ, PT ;  /* 0x000000ff0a00720c */ /* 0x000fe40003f65270 */
[----:B------:R-:W-:-:S13]  /*130f0*/  ISETP.GE.U32.AND P2, PT, R28, 0x3, PT ;  /* 0x000000031c00780c */ /* 0x000fda0003f46070 */
[----:B------:R-:W-:Y:S05]  /*13100*/  @!P2 BRA `(.L_x_288) ;  /* 0x000000000094a947 */ /* 0x000fea0003800000 */
[-CC-:B------:R-:W-:Y:S01]  /*13110*/  IMAD R37, R7, R43.reuse, R42.reuse ;  /* 0x0000002b07257224 */ /* 0x180fe200078e022a */
[----:B------:R-:W1:Y:S01]  /*13120*/  LDC R57, c[0x0][0x420] ;  /* 0x00010800ff397b82 */ /* 0x000e620000000800 */
[----:B------:R-:W-:Y:S02]  /*13130*/  IMAD R35, R0, R43, R42 ;  /* 0x0000002b00237224 */ /* 0x000fe400078e022a */
[----:B------:R-:W-:-:S04]  /*13140*/  IMAD.WIDE R36, R37, 0x8, R22 ;  /* 0x0000000825247825 */ /* 0x000fc800078e0216 */
[----:B------:R-:W-:Y:S01]  /*13150*/  IMAD.WIDE R34, R35, 0x8, R2 ;  /* 0x0000000823227825 */ /* 0x000fe200078e0202 */
[----:B------:R-:W2:Y:S01]  /*13160*/  LDG.E.64 R28, desc[UR8][R36.64] ;  /* 0x00000008241c7981 */ /* 0x000ea2000c1e1b00 */
[----:B------:R-:W4:Y:S03]  /*13170*/  LDC.64 R60, c[0x0][0x3d0] ;  /* 0x0000f400ff3c7b82 */ /* 0x000f260000000a00 */
[----:B0-----:R-:W2:Y:S02]  /*13180*/  LDG.E.64 R32, desc[UR8][R34.64] ;  /* 0x0000000822207981 */ /* 0x001ea4000c1e1b00 */
[----:B--2---:R-:W-:-:S08]  /*13190*/  DFMA R32, -R38, R28, R32 ;  /* 0x0000001c2620722b */ /* 0x004fd00000000120 */
[----:B-----5:R-:W-:-:S08]  /*131a0*/  DMUL R32, R26, R32 ;  /* 0x000000201a207228 */ /* 0x020fd00000000000 */
[----:B------:R-:W-:Y:S01]  /*131b0*/  DFMA R32, R24, R28, R32 ;  /* 0x0000001c1820722b */ /* 0x000fe20000000020 */
[----:B------:R-:W-:-:S04]  /*131c0*/  IMAD R28, R4, R43, R42 ;  /* 0x0000002b041c7224 */ /* 0x000fc800078e022a */
[----:B-1----:R-:W-:-:S04]  /*131d0*/  IMAD R29, R28, R57, UR4 ;  /* 0x000000041c1d7e24 */ /* 0x002fc8000f8e0239 */
[----:B----4-:R-:W-:-:S05]  /*131e0*/  IMAD.WIDE R60, R29, 0x8, R60 ;  /* 0x000000081d3c7825 */ /* 0x010fca00078e023c */
        /* <DEDUP_REMOVED lines=9> */
[----:B------:R-:W2:Y:S02]  /*13280*/  LDG.E.64 R30, desc[UR8][R34.64+0x10] ;  /* 0x00001008221e7981 */ /* 0x000ea4000c1e1b00 */
[----:B--2---:R-:W-:-:S08]  /*13290*/  DFMA R30, -R38, R28, R30 ;  /* 0x0000001c261e722b */ /* 0x004fd0000000011e */
[----:B------:R-:W-:-:S08]  /*132a0*/  DMUL R30, R26, R30 ;  /* 0x0000001e1a1e7228 */ /* 0x000fd00000000000 */
[----:B------:R-:W-:Y:S01]  /*132b0*/  DFMA R30, R24, R28, R30 ;  /* 0x0000001c181e722b */ /* 0x000fe2000000001e */
[----:B------:R-:W-:-:S06]  /*132c0*/  IMAD.WIDE.U32 R28, R57, 0x8, R32 ;  /* 0x00000008391c7825 */ /* 0x000fcc00078e0020 */
[----:B------:R1:W-:Y:S04]  /*132d0*/  STG.E.64 desc[UR8][R28.64], R30 ;  /* 0x0000001e1c007986 */ /* 0x0003e8000c101b08 */
[----:B------:R-:W0:Y:S04]  /*132e0*/  LDG.E.64 R60, desc[UR8][R36.64+0x18] ;  /* 0x00001808243c7981 */ /* 0x000e28000c1e1b00 */
[----:B------:R-:W0:Y:S01]  /*132f0*/  LDG.E.64 R34, desc[UR8][R34.64+0x18] ;  /* 0x0000180822227981 */ /* 0x000e22000c1e1b00 */
[----:B------:R-:W-:-:S04]  /*13300*/  IMAD.WIDE.U32 R56, R57, 0x8, R28 ;  /* 0x0000000839387825 */ /* 0x000fc800078e001c */
[----:B------:R-:W-:Y:S01]  /*13310*/  VIADD R42, R42, 0x4 ;  /* 0x000000042a2a7836 */ /* 0x000fe20000000000 */
[----:B0-----:R-:W-:-:S08]  /*13320*/  DFMA R32, -R38, R60, R34 ;  /* 0x0000003c2620722b */ /* 0x001fd00000000122 */
[----:B------:R-:W-:-:S08]  /*13330*/  DMUL R32, R26, R32 ;  /* 0x000000201a207228 */ /* 0x000fd00000000000 */
[----:B------:R-:W-:-:S07]  /*13340*/  DFMA R32, R24, R60, R32 ;  /* 0x0000003c1820722b */ /* 0x000fce0000000020 */
[----:B------:R1:W-:Y:S04]  /*13350*/  STG.E.64 desc[UR8][R56.64], R32 ;  /* 0x0000002038007986 */ /* 0x0003e8000c101b08 */
.L_x_288:
[----:B------:R-:W-:Y:S05]  /*13360*/  @!P3 BRA `(.L_x_287) ;  /* 0x0000000000a8b947 */ /* 0x000fea0003800000 */
[----:B------:R-:W-:Y:S02]  /*13370*/  ISETP.NE.AND P2, PT, R14, RZ, PT ;  /* 0x000000ff0e00720c */ /* 0x000fe40003f45270 */
[----:B------:R-:W-:-:S11]  /*13380*/  ISETP.NE.AND P3, PT, R13, RZ, PT ;  /* 0x000000ff0d00720c */ /* 0x000fd60003f65270 */
[----:B------:R-:W-:Y:S05]  /*13390*/  @!P2 BRA `(.L_x_289) ;  /* 0x00000000005ca947 */ /* 0x000fea0003800000 */
[-CC-:B01----:R-:W-:Y:S01]  /*133a0*/  IMAD R33, R7, R43.reuse, R42.reuse ;  /* 0x0000002b07217224 */ /* 0x183fe200078e022a */
[----:B------:R-:W0:Y:S01]  /*133b0*/  LDC R56, c[0x0][0x420] ;  /* 0x00010800ff387b82 */ /* 0x000e220000000800 */
[----:B------:R-:W-:Y:S02]  /*133c0*/  IMAD R31, R0, R43, R42 ;  /* 0x0000002b001f7224 */ /* 0x000fe400078e022a */
[----:B------:R-:W-:-:S04]  /*133d0*/  IMAD.WIDE R32, R33, 0x8, R22 ;  /* 0x0000000821207825 */ /* 0x000fc800078e0216 */
[----:B------:R-:W-:Y:S01]  /*133e0*/  IMAD.WIDE R30, R31, 0x8, R2 ;  /* 0x000000081f1e7825 */ /* 0x000fe200078e0202 */
[----:B------:R-:W2:Y:S01]  /*133f0*/  LDG.E.64 R36, desc[UR8][R32.64] ;  /* 0x0000000820247981 */ /* 0x000ea2000c1e1b00 */
[----:B------:R-:W1:Y:S03]  /*13400*/  LDC.64 R28, c[0x0][0x3d0] ;  /* 0x0000f400ff1c7b82 */ /* 0x000e660000000a00 */
[----:B------:R-:W2:Y:S02]  /*13410*/  LDG.E.64 R34, desc[UR8][R30.64] ;  /* 0x000000081e227981 */ /* 0x000ea4000c1e1b00 */
[----:B--2---:R-:W-:-:S08]  /*13420*/  DFMA R34, -R38, R36, R34 ;  /* 0x000000242622722b */ /* 0x004fd00000000122 */
[----:B-----5:R-:W-:-:S08]  /*13430*/  DMUL R34, R26, R34 ;  /* 0x000000221a227228 */ /* 0x020fd00000000000 */
[----:B------:R-:W-:Y:S01]  /*13440*/  DFMA R34, R24, R36, R34 ;  /* 0x000000241822722b */ /* 0x000fe20000000022 */
[----:B------:R-:W-:-:S04]  /*13450*/  IMAD R37, R4, R43, R42 ;  /* 0x0000002b04257224 */ /* 0x000fc800078e022a */
[----:B0-----:R-:W-:-:S04]  /*13460*/  IMAD R37, R37, R56, UR4 ;  /* 0x0000000425257e24 */ /* 0x001fc8000f8e0238 */
[----:B-1----:R-:W-:-:S05]  /*13470*/  IMAD.WIDE R28, R37, 0x8, R28 ;  /* 0x00000008251c7825 */ /* 0x002fca00078e021c */
[----:B------:R2:W-:Y:S04]  /*13480*/  STG.E.64 desc[UR8][R28.64], R34 ;  /* 0x000000221c007986 */ /* 0x0005e8000c101b08 */
[----:B------:R-:W4:Y:S04]  /*13490*/  LDG.E.64 R32, desc[UR8][R32.64+0x8] ;  /* 0x0000080820207981 */ /* 0x000f28000c1e1b00 */
[----:B------:R-:W4:Y:S01]  /*134a0*/  LDG.E.64 R36, desc[UR8][R30.64+0x8] ;  /* 0x000008081e247981 */ /* 0x000f22000c1e1b00 */
[----:B------:R-:W-:Y:S01]  /*134b0*/  IMAD.WIDE.U32 R56, R56, 0x8, R28 ;  /* 0x0000000838387825 */ /* 0x000fe200078e001c */
[----:B------:R-:W-:Y:S01]  /*134c0*/  IADD3 R42, PT, PT, R42, 0x2, RZ ;  /* 0x000000022a2a7810 */ /* 0x000fe20007ffe0ff */
[----:B----4-:R-:W-:-:S08]  /*134d0*/  DFMA R36, -R38, R32, R36 ;  /* 0x000000202624722b */ /* 0x010fd00000000124 */
[----:B------:R-:W-:-:S08]  /*134e0*/  DMUL R36, R26, R36 ;  /* 0x000000241a247228 */ /* 0x000fd00000000000 */
[----:B------:R-:W-:-:S07]  /*134f0*/  DFMA R36, R24, R32, R36 ;  /* 0x000000201824722b */ /* 0x000fce0000000024 */
[----:B------:R2:W-:Y:S04]  /*13500*/  STG.E.64 desc[UR8][R56.64], R36 ;  /* 0x0000002438007986 */ /* 0x0005e8000c101b08 */
.L_x_289:
[----:B------:R-:W-:Y:S05]  /*13510*/  @!P3 BRA `(.L_x_287) ;  /* 0x00000000003cb947 */ /* 0x000fea0003800000 */
[-CC-:B-12---:R-:W-:Y:S01]  /*13520*/  IMAD R29, R7, R43.reuse, R42.reuse ;  /* 0x0000002b071d7224 */ /* 0x186fe200078e022a */
[----:B0-----:R-:W0:Y:S01]  /*13530*/  LDC R33, c[0x0][0x420] ;  /* 0x00010800ff217b82 */ /* 0x001e220000000800 */
[----:B------:R-:W-:Y:S02]  /*13540*/  IMAD R31, R0, R43, R42 ;  /* 0x0000002b001f7224 */ /* 0x000fe400078e022a */
[----:B------:R-:W-:-:S04]  /*13550*/  IMAD.WIDE R28, R29, 0x8, R22 ;  /* 0x000000081d1c7825 */ /* 0x000fc800078e0216 */
[----:B------:R-:W-:Y:S02]  /*13560*/  IMAD.WIDE R30, R31, 0x8, R2 ;  /* 0x000000081f1e7825 */ /* 0x000fe400078e0202 */
[----:B------:R-:W2:Y:S01]  /*13570*/  LDG.E.64 R28, desc[UR8][R28.64] ;  /* 0x000000081c1c7981 */ /* 0x000ea2000c1e1b00 */
[----:B------:R-:W1:Y:S03]  /*13580*/  LDC.64 R2, c[0x0][0x3d0] ;  /* 0x0000f400ff027b82 */ /* 0x000e660000000a00 */
[----:B------:R-:W2:Y:S01]  /*13590*/  LDG.E.64 R22, desc[UR8][R30.64] ;  /* 0x000000081e167981 */ /* 0x000ea2000c1e1b00 */
[----:B------:R-:W-:Y:S01]  /*135a0*/  IMAD R4, R4, R43, R42 ;  /* 0x0000002b04047224 */ /* 0x000fe200078e022a */
[----:B--2---:R-:W-:-:S08]  /*135b0*/  DFMA R22, -R38, R28, R22 ;  /* 0x0000001c2616722b */ /* 0x004fd00000000116 */
[----:B-----5:R-:W-:Y:S01]  /*135c0*/  DMUL R22, R26, R22 ;  /* 0x000000161a167228 */ /* 0x020fe20000000000 */
[----:B0-----:R-:W-:-:S04]  /*135d0*/  IMAD R27, R4, R33, UR4 ;  /* 0x00000004041b7e24 */ /* 0x001fc8000f8e0221 */
[----:B-1----:R-:W-:-:S03]  /*135e0*/  IMAD.WIDE R2, R27, 0x8, R2 ;  /* 0x000000081b027825 */ /* 0x002fc600078e0202 */
[----:B------:R-:W-:-:S07]  /*135f0*/  DFMA R22, R24, R28, R22 ;  /* 0x0000001c1816722b */ /* 0x000fce0000000016 */
[----:B------:R4:W-:Y:S04]  /*13600*/  STG.E.64 desc[UR8][R2.64], R22 ;  /* 0x0000001602007986 */ /* 0x0009e8000c101b08 */
.L_x_287:
[----:B------:R-:W-:Y:S05]  /*13610*/  @P1 BRA `(.L_x_290) ;  /* 0xfffffff400581947 */ /* 0x000fea000383ffff */
.L_x_284:
[----:B-12-4-:R-:W2:Y:S01]  /*13620*/  LDG.E.64 R2, desc[UR8][R54.64] ;  /* 0x0000000836027981 */ /* 0x016ea2000c1e1b00 */
[----:B------:R-:W1:Y:S01]  /*13630*/  LDC R37, c[0x0][0x420] ;  /* 0x00010800ff257b82 */ /* 0x000e620000000800 */
[----:B-----5:R-:W-:-:S07]  /*13640*/  DADD R24, R40, R40 ;  /* 0x0000000028187229 */ /* 0x020fce0000000028 */
[----:B------:R-:W4:Y:S01]  /*13650*/  LDC.64 R22, c[0x0][0x3e0] ;  /* 0x0000f800ff167b82 */ /* 0x000f220000000a00 */
[----:B-1----:R-:W-:-:S04]  /*13660*/  IMAD R4, R0, R37, UR4 ;  /* 0x0000000400047e24 */ /* 0x002fc8000f8e0225 */
[----:B----4-:R-:W-:Y:S01]  /*13670*/  IMAD.WIDE R22, R4, 0x8, R22 ;  /* 0x0000000804167825 */ /* 0x010fe200078e0216 */
[----:B--2---:R-:W-:-:S08]  /*13680*/  DFMA R24, -R38, R2, R24 ;  /* 0x000000022618722b */ /* 0x004fd00000000118 */
[----:B------:R-:W-:-:S07]  /*13690*/  DMUL R24, R2, R24 ;  /* 0x0000001802187228 */ /* 0x000fce0000000000 */
[----:B------:R1:W-:Y:S04]  /*136a0*/  STG.E.64 desc[UR8][R22.64], R24 ;  /* 0x0000001816007986 */ /* 0x0003e8000c101b08 */
[----:B------:R1:W5:Y:S01]  /*136b0*/  LDG.E.64 R34, desc[UR8][R48.64] ;  /* 0x0000000830227981 */ /* 0x000362000c1e1b00 */
[----:B------:R-:W-:Y:S05]  /*136c0*/  @!P0 BRA `(.L_x_291) ;  /* 0x0000000800b48947 */ /* 0x000fea0003800000 */
[----:B------:R-:W-:Y:S01]  /*136d0*/  ISETP.GE.U32.AND P0, PT, R9, 0x7, PT ;  /* 0x000000070900780c */ /* 0x000fe20003f06070 */
[----:B------:R-:W-:-:S12]  /*136e0*/  IMAD.MOV.U32 R36, RZ, RZ, RZ ;  /* 0x000000ffff247224 */ /* 0x000fd800078e00ff */
[----:B------:R-:W-:Y:S05]  /*136f0*/  @!P0 BRA `(.L_x_292) ;  /* 0x0000000400348947 */ /* 0x000fea0003800000 */
[----:B------:R-:W-:-:S05]  /*13700*/  UMOV UR5, URZ ;  /* 0x000000ff00057c82 */ /* 0x000fca0008000000 */
.L_x_293:
[----:B--2---:R-:W2:Y:S01]  /*13710*/  LDC.64 R30, c[0x0][0x470] ;  /* 0x00011c00ff1e7b82 */ /* 0x004ea20000000a00 */
[-C--:B------:R-:W-:Y:S02]  /*13720*/  IMAD R28, R0, R43.reuse, UR5 ;  /* 0x00000005001c7e24 */ /* 0x080fe4000f8e022b */
[----:B-1----:R-:W-:-:S05]  /*13730*/  IMAD R23, R7, R43, UR5 ;  /* 0x0000000507177e24 */ /* 0x002fca000f8e022b */
[----:B0-----:R-:W0:Y:S08]  /*13740*/  LDC.64 R32, c[0x0][0x448] ;  /* 0x00011200ff207b82 */ /* 0x001e300000000a00 */
[----:B------:R-:W1:Y:S01]  /*13750*/  LDC.64 R38, c[0x0][0x3d8] ;  /* 0x0000f600ff267b82 */ /* 0x000e620000000a00 */
[----:B--2---:R-:W-:-:S05]  /*13760*/  IMAD.WIDE R30, R28, 0x8, R30 ;  /* 0x000000081c1e7825 */ /* 0x004fca00078e021e */
[----:B------:R-:W2:Y:S01]  /*13770*/  LDG.E.64 R24, desc[UR8][R30.64] ;  /* 0x000000081e187981 */ /* 0x000ea2000c1e1b00 */
[----:B0-----:R-:W-:-:S05]  /*13780*/  IMAD.WIDE R32, R23, 0x8, R32 ;  /* 0x0000000817207825 */ /* 0x001fca00078e0220 */
[----:B------:R-:W4:Y:S01]  /*13790*/  LDG.E.64 R26, desc[UR8][R32.64] ;  /* 0x00000008201a7981 */ /* 0x000f22000c1e1b00 */
[----:B--2---:R-:W-:Y:S02]  /*137a0*/  DMUL R24, R2, R24 ;  /* 0x0000001802187228 */ /* 0x004fe40000000000 */
[----:B----45:R-:W-:-:S06]  /*137b0*/  DMUL R22, R34, R26 ;  /* 0x0000001a22167228 */ /* 0x030fcc0000000000 */
[----:B------:R-:W-:Y:S01]  /*137c0*/  DFMA R24, R26, R40, R24 ;  /* 0x000000281a18722b */ /* 0x000fe20000000018 */
[----:B------:R-:W-:-:S04]  /*137d0*/  IMAD R27, R28, R37, UR4 ;  /* 0x000000041c1b7e24 */ /* 0x000fc8000f8e0225 */
[----:B-1----:R-:W-:-:S03]  /*137e0*/  IMAD.WIDE R38, R27, 0x8, R38 ;  /* 0x000000081b267825 */ /* 0x002fc600078e0226 */
[----:B------:R-:W-:-:S07]  /*137f0*/  DFMA R58, -R2, R22, R24 ;  /* 0x00000016023a722b */ /* 0x000fce0000000118 */
[----:B------:R0:W-:Y:S04]  /*13800*/  STG.E.64 desc[UR8][R38.64], R58 ;  /* 0x0000003a26007986 */ /* 0x0001e8000c101b08 */
[----:B------:R-:W2:Y:S04]  /*13810*/  LDG.E.64 R24, desc[UR8][R30.64+0x8] ;  /* 0x000008081e187981 */ /* 0x000ea8000c1e1b00 */
[----:B------:R-:W4:Y:S01]  /*13820*/  LDG.E.64 R26, desc[UR8][R32.64+0x8] ;  /* 0x00000808201a7981 */ /* 0x000f22000c1e1b00 */
[----:B------:R-:W-:Y:S01]  /*13830*/  IMAD.WIDE.U32 R28, R37, 0x8, R38 ;  /* 0x00000008251c7825 */ /* 0x000fe200078e0026 */
[----:B--2---:R-:W-:-:S02]  /*13840*/  DMUL R24, R2, R24 ;  /* 0x0000001802187228 */ /* 0x004fc40000000000 */
[----:B----4-:R-:W-:-:S06]  /*13850*/  DMUL R22, R34, R26 ;  /* 0x0000001a22167228 */ /* 0x010fcc0000000000 */
[----:B------:R-:W-:-:S08]  /*13860*/  DFMA R24, R26, R40, R24 ;  /* 0x000000281a18722b */ /* 0x000fd00000000018 */
[----:B------:R-:W-:-:S07]  /*13870*/  DFMA R56, -R2, R22, R24 ;  /* 0x000000160238722b */ /* 0x000fce0000000118 */
[----:B------:R1:W-:Y:S04]  /*13880*/  STG.E.64 desc[UR8][R28.64], R56 ;  /* 0x000000381c007986 */ /* 0x0003e8000c101b08 */
[----:B------:R-:W2:Y:S04]  /*13890*/  LDG.E.64 R24, desc[UR8][R30.64+0x10] ;  /* 0x000010081e187981 */ /* 0x000ea8000c1e1b00 */
[----:B------:R-:W4:Y:S01]  /*138a0*/  LDG.E.64 R26, desc[UR8][R32.64+0x10] ;  /* 0x00001008201a7981 */ /* 0x000f22000c1e1b00 */
[----:B0-----:R-:W-:Y:S01]  /*138b0*/  IMAD.WIDE.U32 R38, R37, 0x8, R28 ;  /* 0x0000000825267825 */ /* 0x001fe200078e001c */
[----:B--2---:R-:W-:-:S02]  /*138c0*/  DMUL R24, R2, R24 ;  /* 0x0000001802187228 */ /* 0x004fc40000000000 */
[----:B----4-:R-:W-:-:S06]  /*138d0*/  DMUL R22, R34, R26 ;  /* 0x0000001a22167228 */ /* 0x010fcc0000000000 */
[----:B------:R-:W-:-:S08]  /*138e0*/  DFMA R24, R26, R40, R24 ;  /* 0x000000281a18722b */ /* 0x000fd00000000018 */
[----:B------:R-:W-:-:S07]  /*138f0*/  DFMA R58, -R2, R22, R24 ;  /* 0x00000016023a722b */ /* 0x000fce0000000118 */
[----:B------:R0:W-:Y:S04]  /*13900*/  STG.E.64 desc[UR8][R38.64], R58 ;  /* 0x0000003a26007986 */ /* 0x0001e8000c101b08 */
[----:B------:R-:W2:Y:S04]  /*13910*/  LDG.E.64 R24, desc[UR8][R30.64+0x18] ;  /* 0x000018081e187981 */ /* 0x000ea8000c1e1b00 */
[----:B------:R-:W4:Y:S01]  /*13920*/  LDG.E.64 R26, desc[UR8][R32.64+0x18] ;  /* 0x00001808201a7981 */ /* 0x000f22000c1e1b00 */
[----:B-1----:R-:W-:Y:S01]  /*13930*/  IMAD.WIDE.U32 R28, R37, 0x8, R38 ;  /* 0x00000008251c7825 */ /* 0x002fe200078e0026 */
        /* <DEDUP_REMOVED lines=23> */
[----:B--2---:R-:W-:Y:S02]  /*13ab0*/  DMUL R24, R2, R24 ;  /* 0x0000001802187228 */ /* 0x004fe40000000000 */
[----:B----4-:R-:W-:-:S06]  /*13ac0*/  DMUL R22, R34, R26 ;  /* 0x0000001a22167228 */ /* 0x010fcc0000000000 */
[----:B------:R-:W-:-:S08]  /*13ad0*/  DFMA R24, R26, R40, R24 ;  /* 0x000000281a18722b */ /* 0x000fd00000000018 */
[----:B------:R-:W-:Y:S01]  /*13ae0*/  DFMA R22, -R2, R22, R24 ;  /* 0x000000160216722b */ /* 0x000fe20000000118 */
[----:B------:R-:W-:-:S06]  /*13af0*/  IMAD.WIDE.U32 R24, R37, 0x8, R28 ;  /* 0x0000000825187825 */ /* 0x000fcc00078e001c */
[----:B------:R2:W-:Y:S04]  /*13b00*/  STG.E.64 desc[UR8][R24.64], R22 ;  /* 0x0000001618007986 */ /* 0x0005e8000c101b08 */
[----:B------:R-:W1:Y:S04]  /*13b10*/  LDG.E.64 R26, desc[UR8][R30.64+0x38] ;  /* 0x000038081e1a7981 */ /* 0x000e68000c1e1b00 */
[----:B0-----:R-:W4:Y:S01]  /*13b20*/  LDG.E.64 R38, desc[UR8][R32.64+0x38] ;  /* 0x0000380820267981 */ /* 0x001f22000c1e1b00 */
[----:B------:R-:W-:-:S06]  /*13b30*/  UIADD3 UR5, UPT, UPT, UR5, 0x8, URZ ;  /* 0x0000000805057890 */ /* 0x000fcc000fffe0ff */
[----:B------:R-:W-:Y:S01]  /*13b40*/  ISETP.NE.AND P0, PT, R12, UR5, PT ;  /* 0x000000050c007c0c */ /* 0x000fe2000bf05270 */
[----:B-1----:R-:W-:Y:S02]  /*13b50*/  DMUL R28, R2, R26 ;  /* 0x0000001a021c7228 */ /* 0x002fe40000000000 */
[----:B----4-:R-:W-:-:S06]  /*13b60*/  DMUL R26, R34, R38 ;  /* 0x00000026221a7228 */ /* 0x010fcc0000000000 */
[----:B------:R-:W-:-:S08]  /*13b70*/  DFMA R28, R38, R40, R28 ;  /* 0x00000028261c722b */ /* 0x000fd0000000001c */
[----:B------:R-:W-:Y:S01]  /*13b80*/  DFMA R26, -R2, R26, R28 ;  /* 0x0000001a021a722b */ /* 0x000fe2000000011c */
[----:B------:R-:W-:-:S06]  /*13b90*/  IMAD.WIDE.U32 R28, R37, 0x8, R24 ;  /* 0x00000008251c7825 */ /* 0x000fcc00078e0018 */
[----:B------:R2:W-:Y:S01]  /*13ba0*/  STG.E.64 desc[UR8][R28.64], R26 ;  /* 0x0000001a1c007986 */ /* 0x0005e2000c101b08 */
[----:B------:R-:W-:Y:S05]  /*13bb0*/  @P0 BRA `(.L_x_293) ;  /* 0xfffffff800d40947 */ /* 0x000fea000383ffff */
[----:B------:R-:W-:-:S07]  /*13bc0*/  MOV R36, R12 ;  /* 0x0000000c00247202 */ /* 0x000fce0000000f00 */
.L_x_292:
[----:B------:R-:W-:-:S13]  /*13bd0*/  ISETP.NE.AND P0, PT, R11, RZ, PT ;  /* 0x000000ff0b00720c */ /* 0x000fda0003f05270 */
[----:B------:R-:W-:Y:S05]  /*13be0*/  @!P0 BRA `(.L_x_291) ;  /* 0x00000004006c8947 */ /* 0x000fea0003800000 */
[----:B-12---:R-:W-:Y:S01]  /*13bf0*/  VIADD R22, R11, 0xffffffff ;  /* 0xffffffff0b167836 */ /* 0x006fe20000000000 */
[----:B------:R-:W-:-:S04]  /*13c00*/  ISETP.NE.AND P1, PT, R10, RZ, PT ;  /* 0x000000ff0a00720c */ /* 0x000fc80003f25270 */
[----:B------:R-:W-:-:S13]  /*13c10*/  ISETP.GE.U32.AND P0, PT, R22, 0x3, PT ;  /* 0x000000031600780c */ /* 0x000fda0003f06070 */
[----:B------:R-:W-:Y:S05]  /*13c20*/  @!P0 BRA `(.L_x_294) ;  /* 0x0000000000a48947 */ /* 0x000fea0003800000 */
[----:B------:R-:W1:Y:S01]  /*13c30*/  LDC.64 R30, c[0x0][0x470] ;  /* 0x00011c00ff1e7b82 */ /* 0x000e620000000a00 */
[-CC-:B------:R-:W-:Y:S02]  /*13c40*/  IMAD R28, R0, R43.reuse, R36.reuse ;  /* 0x0000002b001c7224 */ /* 0x180fe400078e0224 */
[----:B------:R-:W-:-:S05]  /*13c50*/  IMAD R23, R7, R43, R36 ;  /* 0x0000002b07177224 */ /* 0x000fca00078e0224 */
[----:B0-----:R-:W0:Y:S08]  /*13c60*/  LDC.64 R32, c[0x0][0x448] ;  /* 0x00011200ff207b82 */ /* 0x001e300000000a00 */
[----:B------:R-:W2:Y:S01]  /*13c70*/  LDC.64 R38, c[0x0][0x3d8] ;  /* 0x0000f600ff267b82 */ /* 0x000ea20000000a00 */
[----:B-1----:R-:W-:-:S05]  /*13c80*/  IMAD.WIDE R30, R28, 0x8, R30 ;  /* 0x000000081c1e7825 */ /* 0x002fca00078e021e */
[----:B------:R-:W4:Y:S01]  /*13c90*/  LDG.E.64 R24, desc[UR8][R30.64] ;  /* 0x000000081e187981 */ /* 0x000f22000c1e1b00 */
[----:B0-----:R-:W-:-:S05]  /*13ca0*/  IMAD.WIDE R32, R23, 0x8, R32 ;  /* 0x0000000817207825 */ /* 0x001fca00078e0220 */
[----:B------:R-:W3:Y:S01]  /*13cb0*/  LDG.E.64 R26, desc[UR8][R32.64] ;  /* 0x00000008201a7981 */ /* 0x000ee2000c1e1b00 */
[----:B----4-:R-:W-:Y:S02]  /*13cc0*/  DMUL R24, R2, R24 ;  /* 0x0000001802187228 */ /* 0x010fe40000000000 */
[----:B---3-5:R-:W-:-:S06]  /*13cd0*/  DMUL R22, R34, R26 ;  /* 0x0000001a22167228 */ /* 0x028fcc0000000000 */
[----:B------:R-:W-:Y:S01]  /*13ce0*/  DFMA R24, R26, R40, R24 ;  /* 0x000000281a18722b */ /* 0x000fe20000000018 */
[----:B------:R-:W-:-:S04]  /*13cf0*/  IMAD R27, R28, R37, UR4 ;  /* 0x000000041c1b7e24 */ /* 0x000fc8000f8e0225 */
[----:B--2---:R-:W-:-:S03]  /*13d00*/  IMAD.WIDE R38, R27, 0x8, R38 ;  /* 0x000000081b267825 */ /* 0x004fc600078e0226 */
[----:B------:R-:W-:-:S07]  /*13d10*/  DFMA R58, -R2, R22, R24 ;  /* 0x00000016023a722b */ /* 0x000fce0000000118 */
[----:B------:R0:W-:Y:S04]  /*13d20*/  STG.E.64 desc[UR8][R38.64], R58 ;  /* 0x0000003a26007986 */ /* 0x0001e8000c101b08 */
[----:B------:R-:W2:Y:S04]  /*13d30*/  LDG.E.64 R24, desc[UR8][R30.64+0x8] ;  /* 0x000008081e187981 */ /* 0x000ea8000c1e1b00 */
[----:B------:R-:W3:Y:S01]  /*13d40*/  LDG.E.64 R26, desc[UR8][R32.64+0x8] ;  /* 0x00000808201a7981 */ /* 0x000ee2000c1e1b00 */
[----:B------:R-:W-:Y:S01]  /*13d50*/  IMAD.WIDE.U32 R28, R37, 0x8, R38 ;  /* 0x00000008251c7825 */ /* 0x000fe200078e0026 */
[----:B--2---:R-:W-:-:S02]  /*13d60*/  DMUL R24, R2, R24 ;  /* 0x0000001802187228 */ /* 0x004fc40000000000 */
[----:B---3--:R-:W-:-:S06]  /*13d70*/  DMUL R22, R34, R26 ;  /* 0x0000001a22167228 */ /* 0x008fcc0000000000 */
[----:B------:R-:W-:-:S08]  /*13d80*/  DFMA R24, R26, R40, R24 ;  /* 0x000000281a18722b */ /* 0x000fd00000000018 */
[----:B------:R-:W-:-:S07]  /*13d90*/  DFMA R56, -R2, R22, R24 ;  /* 0x000000160238722b */ /* 0x000fce0000000118 */
[----:B------:R1:W-:Y:S04]  /*13da0*/  STG.E.64 desc[UR8][R28.64], R56 ;  /* 0x000000381c007986 */ /* 0x0003e8000c101b08 */
[----:B------:R-:W2:Y:S04]  /*13db0*/  LDG.E.64 R22, desc[UR8][R30.64+0x10] ;  /* 0x000010081e167981 */ /* 0x000ea8000c1e1b00 */
[----:B------:R-:W3:Y:S01]  /*13dc0*/  LDG.E.64 R26, desc[UR8][R32.64+0x10] ;  /* 0x00001008201a7981 */ /* 0x000ee2000c1e1b00 */
[----:B--2---:R-:W-:Y:S02]  /*13dd0*/  DMUL R22, R2, R22 ;  /* 0x0000001602167228 */ /* 0x004fe40000000000 */
[----:B---3--:R-:W-:-:S06]  /*13de0*/  DMUL R24, R34, R26 ;  /* 0x0000001a22187228 */ /* 0x008fcc0000000000 */
[----:B------:R-:W-:-:S08]  /*13df0*/  DFMA R22, R26, R40, R22 ;  /* 0x000000281a16722b */ /* 0x000fd00000000016 */
[----:B------:R-:W-:Y:S01]  /*13e00*/  DFMA R22, -R2, R24, R22 ;  /* 0x000000180216722b */ /* 0x000fe20000000116 */
[----:B------:R-:W-:-:S06]  /*13e10*/  IMAD.WIDE.U32 R24, R37, 0x8, R28 ;  /* 0x0000000825187825 */ /* 0x000fcc00078e001c */
[----:B------:R2:W-:Y:S04]  /*13e20*/  STG.E.64 desc[UR8][R24.64], R22 ;  /* 0x0000001618007986 */ /* 0x0005e8000c101b08 */
[----:B------:R-:W1:Y:S04]  /*13e30*/  LDG.E.64 R26, desc[UR8][R30.64+0x18] ;  /* 0x000018081e1a7981 */ /* 0x000e68000c1e1b00 */
[----:B0-----:R-:W3:Y:S01]  /*13e40*/  LDG.E.64 R38, desc[UR8][R32.64+0x18] ;  /* 0x0000180820267981 */ /* 0x001ee2000c1e1b00 */
[----:B------:R-:W-:Y:S01]  /*13e50*/  IADD3 R36, PT, PT, R36, 0x4, RZ ;  /* 0x0000000424247810 */ /* 0x000fe20007ffe0ff */
[----:B-1----:R-:W-:-:S02]  /*13e60*/  DMUL R28, R2, R26 ;  /* 0x0000001a021c7228 */ /* 0x002fc40000000000 */
[----:B---3--:R-:W-:-:S06]  /*13e70*/  DMUL R26, R34, R38 ;  /* 0x00000026221a7228 */ /* 0x008fcc0000000000 */
[----:B------:R-:W-:-:S08]  /*13e80*/  DFMA R28, R38, R40, R28 ;  /* 0x00000028261c722b */ /* 0x000fd0000000001c */
[----:B------:R-:W-:Y:S01]  /*13e90*/  DFMA R26, -R2, R26, R28 ;  /* 0x0000001a021a722b */ /* 0x000fe2000000011c */
[----:B------:R-:W-:-:S06]  /*13ea0*/  IMAD.WIDE.U32 R28, R37, 0x8, R24 ;  /* 0x00000008251c7825 */ /* 0x000fcc00078e0018 */
[----:B------:R2:W-:Y:S04]  /*13eb0*/  STG.E.64 desc[UR8][R28.64], R26 ;  /* 0x0000001a1c007986 */ /* 0x0005e8000c101b08 */
.L_x_294:
[----:B------:R-:W-:Y:S05]  /*13ec0*/  @!P1 BRA `(.L_x_291) ;  /* 0x0000000000b49947 */ /* 0x000fea0003800000 */
[----:B------:R-:W-:Y:S02]  /*13ed0*/  ISETP.NE.AND P0, PT, R14, RZ, PT ;  /* 0x000000ff0e00720c */ /* 0x000fe40003f05270 */
[----:B------:R-:W-:-:S11]  /*13ee0*/  ISETP.NE.AND P1, PT, R13, RZ, PT ;  /* 0x000000ff0d00720c */ /* 0x000fd60003f25270 */
[----:B------:R-:W-:Y:S05]  /*13ef0*/  @!P0 BRA `(.L_x_295) ;  /* 0x0000000000648947 */ /* 0x000fea0003800000 */
[----:B--2---:R-:W1:Y:S01]  /*13f00*/  LDC.64 R26, c[0x0][0x470] ;  /* 0x00011c00ff1a7b82 */ /* 0x004e620000000a00 */
[-CC-:B------:R-:W-:Y:S02]  /*13f10*/  IMAD R38, R0, R43.reuse, R36.reuse ;  /* 0x0000002b00267224 */ /* 0x180fe400078e0224 */
[----:B------:R-:W-:-:S05]  /*13f20*/  IMAD R23, R7, R43, R36 ;  /* 0x0000002b07177224 */ /* 0x000fca00078e0224 */
[----:B------:R-:W2:Y:S01]  /*13f30*/  LDC.64 R24, c[0x0][0x448] ;  /* 0x00011200ff187b82 */ /* 0x000ea20000000a00 */
[----:B-1----:R-:W-:-:S05]  /*13f40*/  IMAD.WIDE R26, R38, 0x8, R26 ;  /* 0x00000008261a7825 */ /* 0x002fca00078e021a */
[----:B------:R-:W4:Y:S01]  /*13f50*/  LDG.E.64 R30, desc[UR8][R26.64] ;  /* 0x000000081a1e7981 */ /* 0x000f22000c1e1b00 */
[----:B--2---:R-:W-:Y:S02]  /*13f60*/  IMAD.WIDE R24, R23, 0x8, R24 ;  /* 0x0000000817187825 */ /* 0x004fe400078e0218 */
[----:B------:R-:W1:Y:S03]  /*13f70*/  LDC.64 R22, c[0x0][0x3d8] ;  /* 0x0000f600ff167b82 */ /* 0x000e660000000a00 */
[----:B0-----:R-:W2:Y:S01]  /*13f80*/  LDG.E.64 R32, desc[UR8][R24.64] ;  /* 0x0000000818207981 */ /* 0x001ea2000c1e1b00 */
[----:B----4-:R-:W-:Y:S02]  /*13f90*/  DMUL R30, R2, R30 ;  /* 0x0000001e021e7228 */ /* 0x010fe40000000000 */
[----:B--2--5:R-:W-:-:S06]  /*13fa0*/  DMUL R28, R34, R32 ;  /* 0x00000020221c7228 */ /* 0x024fcc0000000000 */
[----:B------:R-:W-:Y:S01]  /*13fb0*/  DFMA R30, R32, R40, R30 ;  /* 0x00000028201e722b */ /* 0x000fe2000000001e */
[----:B------:R-:W-:-:S04]  /*13fc0*/  IMAD R33, R38, R37, UR4 ;  /* 0x0000000426217e24 */ /* 0x000fc8000f8e0225 */
[----:B-1----:R-:W-:-:S03]  /*13fd0*/  IMAD.WIDE R22, R33, 0x8, R22 ;  /* 0x0000000821167825 */ /* 0x002fc600078e0216 */
[----:B------:R-:W-:-:S07]  /*13fe0*/  DFMA R28, -R2, R28, R30 ;  /* 0x0000001c021c722b */ /* 0x000fce000000011e */
[----:B------:R1:W-:Y:S04]  /*13ff0*/  STG.E.64 desc[UR8][R22.64], R28 ;  /* 0x0000001c16007986 */ /* 0x0003e8000c101b08 */
[----:B------:R-:W2:Y:S04]  /*14000*/  LDG.E.64 R32, desc[UR8][R26.64+0x8] ;  /* 0x000008081a207981 */ /* 0x000ea8000c1e1b00 */
[----:B------:R-:W4:Y:S01]  /*14010*/  LDG.E.64 R38, desc[UR8][R24.64+0x8] ;  /* 0x0000080818267981 */ /* 0x000f22000c1e1b00 */
[----:B------:R-:W-:Y:S01]  /*14020*/  VIADD R36, R36, 0x2 ;  /* 0x0000000224247836 */ /* 0x000fe20000000000 */
[----:B--2---:R-:W-:-:S02]  /*14030*/  DMUL R32, R2, R32 ;  /* 0x0000002002207228 */ /* 0x004fc40000000000 */
[----:B----4-:R-:W-:-:S06]  /*14040*/  DMUL R30, R34, R38 ;  /* 0x00000026221e7228 */ /* 0x010fcc0000000000 */
[----:B------:R-:W-:-:S08]  /*14050*/  DFMA R32, R38, R40, R32 ;  /* 0x000000282620722b */ /* 0x000fd00000000020 */
[----:B------:R-:W-:Y:S01]  /*14060*/  DFMA R30, -R2, R30, R32 ;  /* 0x0000001e021e722b */ /* 0x000fe20000000120 */
[----:B------:R-:W-:-:S06]  /*14070*/  IMAD.WIDE.U32 R32, R37, 0x8, R22 ;  /* 0x0000000825207825 */ /* 0x000fcc00078e0016 */
[----:B------:R1:W-:Y:S04]  /*14080*/  STG.E.64 desc[UR8][R32.64], R30 ;  /* 0x0000001e20007986 */ /* 0x0003e8000c101b08 */
.L_x_295:
[----:B------:R-:W-:Y:S05]  /*14090*/  @!P1 BRA `(.L_x_291) ;  /* 0x0000000000409947 */ /* 0x000fea0003800000 */
[----:B-12---:R-:W1:Y:S01]  /*140a0*/  LDC.64 R22, c[0x0][0x470] ;  /* 0x00011c00ff167b82 */ /* 0x006e620000000a00 */
[-CC-:B0-----:R-:W-:Y:S02]  /*140b0*/  IMAD R32, R0, R43.reuse, R36.reuse ;  /* 0x0000002b00207224 */ /* 0x181fe400078e0224 */
[----:B------:R-:W-:-:S05]  /*140c0*/  IMAD R29, R7, R43, R36 ;  /* 0x0000002b071d7224 */ /* 0x000fca00078e0224 */
[----:B------:R-:W0:Y:S01]  /*140d0*/  LDC.64 R24, c[0x0][0x448] ;  /* 0x00011200ff187b82 */ /* 0x000e220000000a00 */
[----:B-1----:R-:W-:-:S07]  /*140e0*/  IMAD.WIDE R30, R32, 0x8, R22 ;  /* 0x00000008201e7825 */ /* 0x002fce00078e0216 */
[----:B------:R-:W1:Y:S01]  /*140f0*/  LDC.64 R22, c[0x0][0x3d8] ;  /* 0x0000f600ff167b82 */ /* 0x000e620000000a00 */
[----:B------:R-:W2:Y:S01]  /*14100*/  LDG.E.64 R26, desc[UR8][R30.64] ;  /* 0x000000081e1a7981 */ /* 0x000ea2000c1e1b00 */
[----:B0-----:R-:W-:-:S06]  /*14110*/  IMAD.WIDE R28, R29, 0x8, R24 ;  /* 0x000000081d1c7825 */ /* 0x001fcc00078e0218 */
[----:B------:R-:W4:Y:S01]  /*14120*/  LDG.E.64 R28, desc[UR8][R28.64] ;  /* 0x000000081c1c7981 */ /* 0x000f22000c1e1b00 */
[----:B------:R-:W-:-:S04]  /*14130*/  IMAD R33, R32, R37, UR4 ;  /* 0x0000000420217e24 */ /* 0x000fc8000f8e0225 */
[----:B-1----:R-:W-:Y:S01]  /*14140*/  IMAD.WIDE R22, R33, 0x8, R22 ;  /* 0x0000000821167825 */ /* 0x002fe200078e0216 */
[----:B--2---:R-:W-:Y:S02]  /*14150*/  DMUL R26, R2, R26 ;  /* 0x0000001a021a7228 */ /* 0x004fe40000000000 */
[----:B----45:R-:W-:-:S06]  /*14160*/  DMUL R24, R34, R28 ;  /* 0x0000001c22187228 */ /* 0x030fcc0000000000 */
[----:B------:R-:W-:-:S08]  /*14170*/  DFMA R26, R28, R40, R26 ;  /* 0x000000281c1a722b */ /* 0x000fd0000000001a */
[----:B------:R-:W-:-:S07]  /*14180*/  DFMA R24, -R2, R24, R26 ;  /* 0x000000180218722b */ /* 0x000fce000000011a */
[----:B------:R4:W-:Y:S04]  /*14190*/  STG.E.64 desc[UR8][R22.64], R24 ;  /* 0x0000001816007986 */ /* 0x0009e8000c101b08 */
.L_x_291:
[----:B------:R-:W0:Y:S02]  /*141a0*/  LDC.64 R2, c[0x0][0x3e8] ;  /* 0x0000fa00ff027b82 */ /* 0x000e240000000a00 */
[----:B0-----:R-:W-:-:S05]  /*141b0*/  IMAD.WIDE R2, R4, 0x8, R2 ;  /* 0x0000000804027825 */ /* 0x001fca00078e0202 */
[----:B-----5:R0:W-:Y:S01]  /*141c0*/  STG.E.64 desc[UR8][R2.64], R34 ;  /* 0x0000002202007986 */ /* 0x0201e2000c101b08 */
[----:B------:R-:W-:Y:S05]  /*141d0*/  BRA.U !UP0, `(.L_x_296) ;  /* 0x0000000908187547 */ /* 0x000fea000b800000 */
[----:B------:R-:W-:Y:S02]  /*141e0*/  ISETP.GE.U32.AND P0, PT, R8, 0xf, PT ;  /* 0x0000000f0800780c */ /* 0x000fe40003f06070 */
[----:B------:R-:W-:-:S11]  /*141f0*/  MOV R4, RZ ;  /* 0x000000ff00047202 */ /* 0x000fd60000000f00 */
[----:B------:R-:W-:Y:S05]  /*14200*/  @!P0 BRA `(.L_x_297) ;  /* 0x0000000000e48947 */ /* 0x000fea0003800000 */
[----:B-12-4-:R-:W-:-:S07]  /*14210*/  IMAD.MOV.U32 R23, RZ, RZ, RZ ;  /* 0x000000ffff177224 */ /* 0x016fce00078e00ff */
.L_x_298:
[----:B0-----:R-:W-:Y:S01]  /*14220*/  IMAD.WIDE.U32 R2, R23, 0x8, R50 ;  /* 0x0000000817027825 */ /* 0x001fe200078e0032 */
[----:B------:R-:W0:Y:S04]  /*14230*/  LDC.64 R26, c[0x0][0x460] ;  /* 0x00011800ff1a7b82 */ /* 0x000e280000000a00 */
[----:B------:R-:W2:Y:S01]  /*14240*/  LDG.E.64 R24, desc[UR8][R2.64] ;  /* 0x0000000802187981 */ /* 0x000ea2000c1e1b00 */
[----:B------:R-:W-:-:S05]  /*14250*/  IADD3 R4, PT, PT, R5, R23, RZ ;  /* 0x0000001705047210 */ /* 0x000fca0007ffe0ff */
[----:B------:R-:W-:-:S04]  /*14260*/  IMAD R29, R4, R37, UR4 ;  /* 0x00000004041d7e24 */ /* 0x000fc8000f8e0225 */
[----:B0-----:R-:W-:-:S05]  /*14270*/  IMAD.WIDE R26, R29, 0x8, R26 ;  /* 0x000000081d1a7825 */ /* 0x001fca00078e021a */
[----:B--2---:R0:W-:Y:S04]  /*14280*/  STG.E.64 desc[UR8][R26.64], R24 ;  /* 0x000000181a007986 */ /* 0x0041e8000c101b08 */
[----:B------:R-:W2:Y:S01]  /*14290*/  LDG.E.64 R28, desc[UR8][R2.64+0x8] ;  /* 0x00000808021c7981 */ /* 0x000ea2000c1e1b00 */
[----:B------:R-:W-:-:S05]  /*142a0*/  IMAD.WIDE.U32 R30, R37, 0x8, R26 ;  /* 0x00000008251e7825 */ /* 0x000fca00078e001a */
[----:B--2---:R1:W-:Y:S04]  /*142b0*/  STG.E.64 desc[UR8][R30.64], R28 ;  /* 0x0000001c1e007986 */ /* 0x0043e8000c101b08 */
[----:B------:R-:W2:Y:S01]  /*142c0*/  LDG.E.64 R32, desc[UR8][R2.64+0x10] ;  /* 0x0000100802207981 */ /* 0x000ea2000c1e1b00 */
[----:B------:R-:W-:-:S05]  /*142d0*/  IMAD.WIDE.U32 R34, R37, 0x8, R30 ;  /* 0x0000000825227825 */ /* 0x000fca00078e001e */
[----:B--2---:R2:W-:Y:S04]  /*142e0*/  STG.E.64 desc[UR8][R34.64], R32 ;  /* 0x0000002022007986 */ /* 0x0045e8000c101b08 */
[----:B------:R-:W4:Y:S01]  /*142f0*/  LDG.E.64 R38, desc[UR8][R2.64+0x18] ;  /* 0x0000180802267981 */ /* 0x000f22000c1e1b00 */
[----:B------:R-:W-:-:S05]  /*14300*/  IMAD.WIDE.U32 R40, R37, 0x8, R34 ;  /* 0x0000000825287825 */ /* 0x000fca00078e0022 */
[----:B----4-:R4:W-:Y:S04]  /*14310*/  STG.E.64 desc[UR8][R40.64], R38 ;  /* 0x0000002628007986 */ /* 0x0109e8000c101b08 */
[----:B------:R-:W5:Y:S01]  /*14320*/  LDG.E.64 R42, desc[UR8][R2.64+0x20] ;  /* 0x00002008022a7981 */ /* 0x000f62000c1e1b00 */
[----:B0-----:R-:W-:-:S05]  /*14330*/  IMAD.WIDE.U32 R24, R37, 0x8, R40 ;  /* 0x0000000825187825 */ /* 0x001fca00078e0028 */
[----:B-----5:R0:W-:Y:S04]  /*14340*/  STG.E.64 desc[UR8][R24.64], R42 ;  /* 0x0000002a18007986 */ /* 0x0201e8000c101b08 */
[----:B------:R-:W5:Y:S01]  /*14350*/  LDG.E.64 R26, desc[UR8][R2.64+0x28] ;  /* 0x00002808021a7981 */ /* 0x000f62000c1e1b00 */
[----:B-1----:R-:W-:-:S05]  /*14360*/  IMAD.WIDE.U32 R28, R37, 0x8, R24 ;  /* 0x00000008251c7825 */ /* 0x002fca00078e0018 */
[----:B-----5:R1:W-:Y:S04]  /*14370*/  STG.E.64 desc[UR8][R28.64], R26 ;  /* 0x0000001a1c007986 */ /* 0x0203e8000c101b08 */
[----:B------:R-:W5:Y:S01]  /*14380*/  LDG.E.64 R30, desc[UR8][R2.64+0x30] ;  /* 0x00003008021e7981 */ /* 0x000f62000c1e1b00 */
[----:B--2---:R-:W-:-:S05]  /*14390*/  IMAD.WIDE.U32 R32, R37, 0x8, R28 ;  /* 0x0000000825207825 */ /* 0x004fca00078e001c */
[----:B-----5:R2:W-:Y:S04]  /*143a0*/  STG.E.64 desc[UR8][R32.64], R30 ;  /* 0x0000001e20007986 */ /* 0x0205e8000c101b08 */
[----:B------:R-:W5:Y:S01]  /*143b0*/  LDG.E.64 R34, desc[UR8][R2.64+0x38] ;  /* 0x0000380802227981 */ /* 0x000f62000c1e1b00 */
[----:B----4-:R-:W-:-:S05]  /*143c0*/  IMAD.WIDE.U32 R38, R37, 0x8, R32 ;  /* 0x0000000825267825 */ /* 0x010fca00078e0020 */
[----:B-----5:R4:W-:Y:S04]  /*143d0*/  STG.E.64 desc[UR8][R38.64], R34 ;  /* 0x0000002226007986 */ /* 0x0209e8000c101b08 */
        /* <DEDUP_REMOVED lines=21> */
[----:B------:R-:W2:Y:S01]  /*14530*/  LDG.E.64 R30, desc[UR8][R2.64+0x78] ;  /* 0x00007808021e7981 */ /* 0x000ea2000c1e1b00 */
[----:B----4-:R-:W-:-:S04]  /*14540*/  IMAD.WIDE.U32 R32, R37, 0x8, R28 ;  /* 0x0000000825207825 */ /* 0x010fc800078e001c */
[----:B------:R-:W-:-:S05]  /*14550*/  VIADD R23, R23, 0x10 ;  /* 0x0000001017177836 */ /* 0x000fca0000000000 */
[----:B------:R-:W-:Y:S01]  /*14560*/  ISETP.NE.AND P0, PT, R23, R20, PT ;  /* 0x000000141700720c */ /* 0x000fe20003f05270 */
[----:B--2---:R0:W-:-:S12]  /*14570*/  STG.E.64 desc[UR8][R32.64], R30 ;  /* 0x0000001e20007986 */ /* 0x0041d8000c101b08 */
[----:B------:R-:W-:Y:S05]  /*14580*/  @P0 BRA `(.L_x_298) ;  /* 0xfffffffc00240947 */ /* 0x000fea000383ffff */
[----:B------:R-:W-:-:S07]  /*14590*/  MOV R4, R20 ;  /* 0x0000001400047202 */ /* 0x000fce0000000f00 */
.L_x_297:
[----:B------:R-:W-:-:S13]  /*145a0*/  ISETP.NE.AND P0, PT, R17, RZ, PT ;  /* 0x000000ff1100720c */ /* 0x000fda0003f05270 */
[----:B------:R-:W-:Y:S05]  /*145b0*/  @!P0 BRA `(.L_x_296) ;  /* 0x0000000400208947 */ /* 0x000fea0003800000 */
[----:B0-----:R-:W-:Y:S01]  /*145c0*/  VIADD R2, R17, 0xffffffff ;  /* 0xffffffff11027836 */ /* 0x001fe20000000000 */
[----:B------:R-:W-:-:S04]  /*145d0*/  ISETP.NE.AND P1, PT, R15, RZ, PT ;  /* 0x000000ff0f00720c */ /* 0x000fc80003f25270 */
[----:B------:R-:W-:-:S13]  /*145e0*/  ISETP.GE.U32.AND P0, PT, R2, 0x7, PT ;  /* 0x000000070200780c */ /* 0x000fda0003f06070 */
[----:B------:R-:W-:Y:S05]  /*145f0*/  @!P0 BRA `(.L_x_299) ;  /* 0x0000000000748947 */ /* 0x000fea0003800000 */
[----:B------:R-:W-:Y:S01]  /*14600*/  IMAD.WIDE.U32 R2, R4, 0x8, R50 ;  /* 0x0000000804027825 */ /* 0x000fe200078e0032 */
[----:B-12-4-:R-:W0:Y:S04]  /*14610*/  LDC.64 R24, c[0x0][0x460] ;  /* 0x00011800ff187b82 */ /* 0x016e280000000a00 */
        /* <DEDUP_REMOVED lines=25> */
[----:B------:R-:W-:Y:S01]  /*147b0*/  VIADD R4, R4, 0x8 ;  /* 0x0000000804047836 */ /* 0x000fe20000000000 */
[----:B--2---:R0:W-:Y:S06]  /*147c0*/  STG.E.64 desc[UR8][R34.64], R32 ;  /* 0x0000002022007986 */ /* 0x0041ec000c101b08 */
.L_x_299:
[----:B------:R-:W-:Y:S05]  /*147d0*/  @!P1 BRA `(.L_x_296) ;  /* 0x0000000000989947 */ /* 0x000fea0003800000 */
[----:B------:R-:W-:Y:S02]  /*147e0*/  ISETP.GE.U32.AND P0, PT, R21, 0x3, PT ;  /* 0x000000031500780c */ /* 0x000fe40003f06070 */
[----:B------:R-:W-:-:S11]  /*147f0*/  ISETP.NE.AND P1, PT, R16, RZ, PT ;  /* 0x000000ff1000720c */ /* 0x000fd60003f25270 */
[----:B------:R-:W-:Y:S05]  /*14800*/  @!P0 BRA `(.L_x_300) ;  /* 0x0000000000448947 */ /* 0x000fea0003800000 */
[----:B------:R-:W-:Y:S01]  /*14810*/  IMAD.WIDE.U32 R2, R4, 0x8, R50 ;  /* 0x0000000804027825 */ /* 0x000fe200078e0032 */
[----:B012-4-:R-:W0:Y:S04]  /*14820*/  LDC.64 R24, c[0x0][0x460] ;  /* 0x00011800ff187b82 */ /* 0x017e280000000a00 */
        /* <DEDUP_REMOVED lines=11> */
[----:B------:R-:W2:Y:S01]  /*148e0*/  LDG.E.64 R28, desc[UR8][R2.64+0x18] ;  /* 0x00001808021c7981 */ /* 0x000ea2000c1e1b00 */
[----:B------:R-:W-:-:S04]  /*148f0*/  IMAD.WIDE.U32 R38, R37, 0x8, R34 ;  /* 0x0000000825267825 */ /* 0x000fc800078e0022 */
[----:B------:R-:W-:Y:S01]  /*14900*/  VIADD R4, R4, 0x4 ;  /* 0x0000000404047836 */ /* 0x000fe20000000000 */
[----:B--2---:R0:W-:Y:S06]  /*14910*/  STG.E.64 desc[UR8][R38.64], R28 ;  /* 0x0000001c26007986 */ /* 0x0041ec000c101b08 */
.L_x_300:
[----:B------:R-:W-:Y:S05]  /*14920*/  @!P1 BRA `(.L_x_296) ;  /* 0x0000000000449947 */ /* 0x000fea0003800000 */
[----:B------:R-:W-:Y:S01]  /*14930*/  IMAD.WIDE.U32 R2, R4, 0x8, R50 ;  /* 0x0000000804027825 */ /* 0x000fe200078e0032 */
[----:B012-4-:R-:W0:Y:S04]  /*14940*/  LDC.64 R24, c[0x0][0x460] ;  /* 0x00011800ff187b82 */ /* 0x017e280000000a00 */
[----:B------:R-:W2:Y:S01]  /*14950*/  LDG.E.64 R22, desc[UR8][R2.64] ;  /* 0x0000000802167981 */ /* 0x000ea2000c1e1b00 */
[----:B------:R-:W-:Y:S02]  /*14960*/  IADD3 R4, PT, PT, R5, R4, RZ ;  /* 0x0000000405047210 */ /* 0x000fe40007ffe0ff */
[----:B------:R-:W-:-:S03]  /*14970*/  ISETP.NE.AND P0, PT, R16, 0x1, PT ;  /* 0x000000011000780c */ /* 0x000fc60003f05270 */
[----:B------:R-:W-:-:S04]  /*14980*/  IMAD R27, R4, R37, UR4 ;  /* 0x00000004041b7e24 */ /* 0x000fc8000f8e0225 */
[----:B0-----:R-:W-:-:S05]  /*14990*/  IMAD.WIDE R24, R27, 0x8, R24 ;  /* 0x000000081b187825 */ /* 0x001fca00078e0218 */
[----:B--2---:R0:W-:Y:S01]  /*149a0*/  STG.E.64 desc[UR8][R24.64], R22 ;  /* 0x0000001618007986 */ /* 0x0041e2000c101b08 */
[----:B------:R-:W-:Y:S05]  /*149b0*/  @!P0 BRA `(.L_x_296) ;  /* 0x0000000000208947 */ /* 0x000fea0003800000 */
[----:B0-----:R-:W2:Y:S01]  /*149c0*/  LDG.E.64 R22, desc[UR8][R2.64+0x8] ;  /* 0x0000080802167981 */ /* 0x001ea2000c1e1b00 */
[----:B------:R-:W-:Y:S01]  /*149d0*/  IMAD.WIDE.U32 R24, R37, 0x8, R24 ;  /* 0x0000000825187825 */ /* 0x000fe200078e0018 */
[----:B------:R-:W-:-:S04]  /*149e0*/  ISETP.NE.AND P0, PT, R16, 0x2, PT ;  /* 0x000000021000780c */ /* 0x000fc80003f05270 */
[----:B--2---:R0:W-:Y:S09]  /*149f0*/  STG.E.64 desc[UR8][R24.64], R22 ;  /* 0x0000001618007986 */ /* 0x0041f2000c101b08 */
[----:B------:R-:W-:Y:S05]  /*14a00*/  @!P0 BRA `(.L_x_296) ;  /* 0x00000000000c8947 */ /* 0x000fea0003800000 */
[----:B------:R-:W2:Y:S01]  /*14a10*/  LDG.E.64 R2, desc[UR8][R2.64+0x10] ;  /* 0x0000100802027981 */ /* 0x000ea2000c1e1b00 */
[----:B0-----:R-:W-:-:S05]  /*14a20*/  IMAD.WIDE.U32 R22, R37, 0x8, R24 ;  /* 0x0000000825167825 */ /* 0x001fca00078e0018 */
[----:B--2---:R0:W-:Y:S02]  /*14a30*/  STG.E.64 desc[UR8][R22.64], R2 ;  /* 0x0000000216007986 */ /* 0x0041e4000c101b08 */
.L_x_296:
[----:B------:R-:W-:-:S06]  /*14a40*/  UIADD3 UR4, UPT, UPT, UR4, 0x1, URZ ;  /* 0x0000000104047890 */ /* 0x000fcc000fffe0ff */
[----:B------:R-:W-:-:S13]  /*14a50*/  ISETP.NE.AND P0, PT, R37, UR4, PT ;  /* 0x0000000425007c0c */ /* 0x000fda000bf05270 */
[----:B------:R-:W-:Y:S05]  /*14a60*/  @P0 BRA `(.L_x_301) ;  /* 0xffffffb800ac0947 */ /* 0x000fea000383ffff */
[----:B0-----:R-:W0:Y:S01]  /*14a70*/  LDC R2, c[0x0][0x418] ;  /* 0x00010600ff027b82 */ /* 0x001e220000000800 */
[----:B------:R-:W-:-:S04]  /*14a80*/  IMAD R5, R5, R37, RZ ;  /* 0x0000002505057224 */ /* 0x000fc800078e02ff */
[----:B------:R-:W-:Y:S01]  /*14a90*/  IMAD R37, R8, R37, R5 ;  /* 0x0000002508257224 */ /* 0x000fe200078e0205 */
[----:B0-----:R-:W-:-:S13]  /*14aa0*/  ISETP.GT.AND P0, PT, R2, RZ, PT ;  /* 0x000000ff0200720c */ /* 0x001fda0003f04270 */
[----:B------:R-:W-:Y:S05]  /*14ab0*/  @P0 BRA `(.L_x_302) ;  /* 0x0000000400d80947 */ /* 0x000fea0003800000 */
[----:B------:R-:W-:Y:S01]  /*14ac0*/  PRMT R10, RZ, 0x7610, R10 ;  /* 0x00007610ff0a7816 */ /* 0x000fe2000000000a */
[----:B------:R-:W-:Y:S01]  /*14ad0*/  UMOV UR4, URZ ;  /* 0x000000ff00047c82 */ /* 0x000fe20008000000 */
[----:B------:R-:W-:-:S07]  /*14ae0*/  PRMT R15, RZ, 0x7610, R15 ;  /* 0x00007610ff0f7816 */ /* 0x000fce000000000f */
.L_x_307:
[----:B0-----:R-:W0:Y:S01]  /*14af0*/  LDC.64 R2, c[0x0][0x460] ;  /* 0x00011800ff027b82 */ /* 0x001e220000000a00 */
[----:B--2--5:R-:W-:-:S07]  /*14b00*/  VIADD R5, R37, UR4 ;  /* 0x0000000425057c36 */ /* 0x024fce0008000000 */
[----:B-1----:R-:W1:Y:S01]  /*14b10*/  LDC R11, c[0x0][0x420] ;  /* 0x00010800ff0b7b82 */ /* 0x002e620000000800 */
[----:B0-----:R-:W-:-:S06]  /*14b20*/  IMAD.WIDE R4, R5, 0x8, R2 ;  /* 0x0000000805047825 */ /* 0x001fcc00078e0202 */
[----:B------:R-:W5:Y:S01]  /*14b30*/  LDG.E.64 R4, desc[UR8][R4.64] ;  /* 0x0000000804047981 */ /* 0x000f62000c1e1b00 */
[----:B------:R-:W-:Y:S02]  /*14b40*/  UISETP.GE.U32.AND UP0, UPT, UR4, 0x7, UPT ;  /* 0x000000070400788c */ /* 0x000fe4000bf06070 */
[----:B-1----:R-:W-:Y:S01]  /*14b50*/  IMAD R14, R0, R11, UR4 ;  /* 0x00000004000e7e24 */ /* 0x002fe2000f8e020b */
[----:B------:R-:W-:Y:S01]  /*14b60*/  UIADD3 UR5, UPT, UPT, UR4, 0x1, URZ ;  /* 0x0000000104057890 */ /* 0x000fe2000fffe0ff */
[----:B------:R-:W-:Y:S01]  /*14b70*/  IADD3 R15, PT, PT, R15, 0x1, RZ ;  /* 0x000000010f0f7810 */ /* 0x000fe20007ffe0ff */
[----:B------:R-:W-:-:S04]  /*14b80*/  IMAD.MOV.U32 R16, RZ, RZ, RZ ;  /* 0x000000ffff107224 */ /* 0x000fc800078e00ff */
[----:B------:R-:W-:Y:S01]  /*14b90*/  ISETP.NE.AND P2, PT, R11, UR5, PT ;  /* 0x000000050b007c0c */ /* 0x000fe2000bf45270 */
[----:B------:R-:W-:Y:S02]  /*14ba0*/  UMOV UR4, UR5 ;  /* 0x0000000500047c82 */ /* 0x000fe40008000000 */
[----:B------:R-:W-:Y:S01]  /*14bb0*/  ULOP3.LUT UP1, URZ, UR4, 0x7, URZ, 0xc0, !UPT ;  /* 0x0000000704ff7892 */ /* 0x000fe2000f82c0ff */
[----:B------:R-:W-:Y:S10]  /*14bc0*/  BRA.U !UP0, `(.L_x_303) ;  /* 0x0000000108ac7547 */ /* 0x000ff4000b800000 */
[----:B------:R-:W0:Y:S01]  /*14bd0*/  LDC.64 R6, c[0x0][0x3f0] ;  /* 0x0000fc00ff067b82 */ /* 0x000e220000000a00 */
[----:B------:R-:W-:-:S06]  /*14be0*/  ULOP3.LUT UR5, UR4, 0xfffffff8, URZ, 0xc0, !UPT ;  /* 0xfffffff804057892 */ /* 0x000fcc000f8ec0ff */
[----:B------:R-:W-:Y:S01]  /*14bf0*/  MOV R16, UR5 ;  /* 0x0000000500107c02 */ /* 0x000fe20008000f00 */
[----:B------:R-:W-:-:S06]  /*14c00*/  UMOV UR5, URZ ;  /* 0x000000ff00057c82 */ /* 0x000fcc0008000000 */
.L_x_304:
[----:B------:R-:W-:-:S04]  /*14c10*/  VIADD R9, R37, UR5 ;  /* 0x0000000525097c36 */ /* 0x000fc80008000000 */
[----:B------:R-:W-:-:S05]  /*14c20*/  IMAD.WIDE R8, R9, 0x8, R2 ;  /* 0x0000000809087825 */ /* 0x000fca00078e0202 */
[----:B0-----:R-:W2:Y:S01]  /*14c30*/  LDG.E.64 R12, desc[UR8][R8.64] ;  /* 0x00000008080c7981 */ /* 0x001ea2000c1e1b00 */
[----:B------:R-:W-:Y:S01]  /*14c40*/  IMAD R17, R14, R11, UR5 ;  /* 0x000000050e117e24 */ /* 0x000fe2000f8e020b */
[----:B--2---:R-:W-:-:S08]  /*14c50*/  DMUL R12, R12, 0.5 ;  /* 0x3fe000000c0c7828 */ /* 0x004fd00000000000 */
[----:B-----5:R-:W-:Y:S01]  /*14c60*/  DFMA R18, -R4, R12, RZ ;  /* 0x0000000c0412722b */ /* 0x020fe200000001ff */
[----:B0-----:R-:W-:-:S06]  /*14c70*/  IMAD.WIDE R12, R17, 0x8, R6 ;  /* 0x00000008110c7825 */ /* 0x001fcc00078e0206 */
[----:B------:R0:W-:Y:S04]  /*14c80*/  STG.E.64 desc[UR8][R12.64], R18 ;  /* 0x000000120c007986 */ /* 0x0001e8000c101b08 */
[----:B------:R-:W2:Y:S02]  /*14c90*/  LDG.E.64 R20, desc[UR8][R8.64+0x8] ;  /* 0x0000080808147981 */ /* 0x000ea4000c1e1b00 */
[----:B--2---:R-:W-:-:S08]  /*14ca0*/  DMUL R20, R20, 0.5 ;  /* 0x3fe0000014147828 */ /* 0x004fd00000000000 */
[----:B------:R-:W-:-:S07]  /*14cb0*/  DFMA R20, -R4, R20, RZ ;  /* 0x000000140414722b */ /* 0x000fce00000001ff */
[----:B------:R1:W-:Y:S04]  /*14cc0*/  STG.E.64 desc[UR8][R12.64+0x8], R20 ;  /* 0x000008140c007986 */ /* 0x0003e8000c101b08 */
[----:B----4-:R-:W2:Y:S02]  /*14cd0*/  LDG.E.64 R22, desc[UR8][R8.64+0x10] ;  /* 0x0000100808167981 */ /* 0x010ea4000c1e1b00 */
[----:B--2---:R-:W-:-:S08]  /*14ce0*/  DMUL R22, R22, 0.5 ;  /* 0x3fe0000016167828 */ /* 0x004fd00000000000 */
[----:B------:R-:W-:-:S07]  /*14cf0*/  DFMA R22, -R4, R22, RZ ;  /* 0x000000160416722b */ /* 0x000fce00000001ff */
[----:B------:R2:W-:Y:S04]  /*14d00*/  STG.E.64 desc[UR8][R12.64+0x10], R22 ;  /* 0x000010160c007986 */ /* 0x0005e8000c101b08 */
[----:B------:R-:W4:Y:S02]  /*14d10*/  LDG.E.64 R24, desc[UR8][R8.64+0x18] ;  /* 0x0000180808187981 */ /* 0x000f24000c1e1b00 */
[----:B----4-:R-:W-:-:S08]  /*14d20*/  DMUL R24, R24, 0.5 ;  /* 0x3fe0000018187828 */ /* 0x010fd00000000000 */
[----:B------:R-:W-:-:S07]  /*14d30*/  DFMA R24, -R4, R24, RZ ;  /* 0x000000180418722b */ /* 0x000fce00000001ff */
[----:B------:R4:W-:Y:S04]  /*14d40*/  STG.E.64 desc[UR8][R12.64+0x18], R24 ;  /* 0x000018180c007986 */ /* 0x0009e8000c101b08 */
[----:B0-----:R-:W3:Y:S02]  /*14d50*/  LDG.E.64 R18, desc[UR8][R8.64+0x20] ;  /* 0x0000200808127981 */ /* 0x001ee4000c1e1b00 */
[----:B---3--:R-:W-:-:S08]  /*14d60*/  DMUL R18, R18, 0.5 ;  /* 0x3fe0000012127828 */ /* 0x008fd00000000000 */
[----:B------:R-:W-:-:S07]  /*14d70*/  DFMA R18, -R4, R18, RZ ;  /* 0x000000120412722b */ /* 0x000fce00000001ff */
[----:B------:R0:W-:Y:S04]  /*14d80*/  STG.E.64 desc[UR8][R12.64+0x20], R18 ;  /* 0x000020120c007986 */ /* 0x0001e8000c101b08 */
[----:B-1----:R-:W3:Y:S02]  /*14d90*/  LDG.E.64 R20, desc[UR8][R8.64+0x28] ;  /* 0x0000280808147981 */ /* 0x002ee4000c1e1b00 */
[----:B---3--:R-:W-:-:S08]  /*14da0*/  DMUL R20, R20, 0.5 ;  /* 0x3fe0000014147828 */ /* 0x008fd00000000000 */
[----:B------:R-:W-:-:S07]  /*14db0*/  DFMA R20, -R4, R20, RZ ;  /* 0x000000140414722b */ /* 0x000fce00000001ff */
[----:B------:R0:W-:Y:S04]  /*14dc0*/  STG.E.64 desc[UR8][R12.64+0x28], R20 ;  /* 0x000028140c007986 */ /* 0x0001e8000c101b08 */
[----:B--2---:R-:W2:Y:S02]  /*14dd0*/  LDG.E.64 R22, desc[UR8][R8.64+0x30] ;  /* 0x0000300808167981 */ /* 0x004ea4000c1e1b00 */
[----:B--2---:R-:W-:-:S08]  /*14de0*/  DMUL R22, R22, 0.5 ;  /* 0x3fe0000016167828 */ /* 0x004fd00000000000 */
[----:B------:R-:W-:-:S07]  /*14df0*/  DFMA R22, -R4, R22, RZ ;  /* 0x000000160416722b */ /* 0x000fce00000001ff */
[----:B------:R0:W-:Y:S04]  /*14e00*/  STG.E.64 desc[UR8][R12.64+0x30], R22 ;  /* 0x000030160c007986 */ /* 0x0001e8000c101b08 */
[----:B----4-:R-:W2:Y:S01]  /*14e10*/  LDG.E.64 R24, desc[UR8][R8.64+0x38] ;  /* 0x0000380808187981 */ /* 0x010ea2000c1e1b00 */
[----:B------:R-:W-:-:S06]  /*14e20*/  UIADD3 UR5, UPT, UPT, UR5, 0x8, URZ ;  /* 0x0000000805057890 */ /* 0x000fcc000fffe0ff */
[----:B------:R-:W-:Y:S01]  /*14e30*/  ISETP.NE.AND P0, PT, R16, UR5, PT ;  /* 0x0000000510007c0c */ /* 0x000fe2000bf05270 */
[----:B--2---:R-:W-:-:S08]  /*14e40*/  DMUL R24, R24, 0.5 ;  /* 0x3fe0000018187828 */ /* 0x004fd00000000000 */
[----:B------:R-:W-:-:S07]  /*14e50*/  DFMA R24, -R4, R24, RZ ;  /* 0x000000180418722b */ /* 0x000fce00000001ff */
[----:B------:R0:W-:Y:S01]  /*14e60*/  STG.E.64 desc[UR8][R12.64+0x38], R24 ;  /* 0x000038180c007986 */ /* 0x0001e2000c101b08 */
[----:B------:R-:W-:Y:S05]  /*14e70*/  @P0 BRA `(.L_x_304) ;  /* 0xfffffffc00640947 */ /* 0x000fea000383ffff */
.L_x_303:
[----:B------:R-:W-:Y:S05]  /*14e80*/  BRA.U !UP1, `(.L_x_305) ;  /* 0x0000000109d87547 */ /* 0x000fea000b800000 */
[----:B------:R-:W-:-:S04]  /*14e90*/  LOP3.LUT R7, R15, 0x7, RZ, 0xc0, !PT ;  /* 0x000000070f077812 */ /* 0x000fc800078ec0ff */
[C---:B------:R-:W-:Y:S02]  /*14ea0*/  IADD3 R6, PT, PT, R7.reuse, -0x1, RZ ;  /* 0xffffffff07067810 */ /* 0x040fe40007ffe0ff */
[----:B------:R-:W-:Y:S02]  /*14eb0*/  LOP3.LUT P1, RZ, R7, 0x3, RZ, 0xc0, !PT ;  /* 0x0000000307ff7812 */ /* 0x000fe4000782c0ff */
[----:B------:R-:W-:-:S13]  /*14ec0*/  ISETP.GE.U32.AND P0, PT, R6, 0x3, PT ;  /* 0x000000030600780c */ /* 0x000fda0003f06070 */
[----:B------:R-:W-:Y:S05]  /*14ed0*/  @!P0 BRA `(.L_x_306) ;  /* 0x0000000000588947 */ /* 0x000fea0003800000 */
[----:B------:R-:W-:Y:S01]  /*14ee0*/  IMAD.IADD R7, R37, 0x1, R16 ;  /* 0x0000000125077824 */ /* 0x000fe200078e0210 */
[----:B0-----:R-:W0:Y:S03]  /*14ef0*/  LDC.64 R12, c[0x0][0x3f0] ;  /* 0x0000fc00ff0c7b82 */ /* 0x001e260000000a00 */
[----:B------:R-:W-:-:S05]  /*14f00*/  IMAD.WIDE R6, R7, 0x8, R2 ;  /* 0x0000000807067825 */ /* 0x000fca00078e0202 */
[----:B------:R-:W2:Y:S01]  /*14f10*/  LDG.E.64 R8, desc[UR8][R6.64] ;  /* 0x0000000806087981 */ /* 0x000ea2000c1e1b00 */
[----:B------:R-:W-:-:S04]  /*14f20*/  IMAD R17, R14, R11, R16 ;  /* 0x0000000b0e117224 */ /* 0x000fc800078e0210 */
[----:B0-----:R-:W-:Y:S01]  /*14f30*/  IMAD.WIDE R12, R17, 0x8, R12 ;  /* 0x00000008110c7825 */ /* 0x001fe200078e020c */
[----:B--2---:R-:W-:-:S08]  /*14f40*/  DMUL R8, R8, 0.5 ;  /* 0x3fe0000008087828 */ /* 0x004fd00000000000 */
[----:B-----5:R-:W-:-:S07]  /*14f50*/  DFMA R8, -R4, R8, RZ ;  /* 0x000000080408722b */ /* 0x020fce00000001ff */
[----:B------:R1:W-:Y:S04]  /*14f60*/  STG.E.64 desc[UR8][R12.64], R8 ;  /* 0x000000080c007986 */ /* 0x0003e8000c101b08 */
[----:B------:R-:W2:Y:S02]  /*14f70*/  LDG.E.64 R18, desc[UR8][R6.64+0x8] ;  /* 0x0000080806127981 */ /* 0x000ea4000c1e1b00 */
[----:B--2---:R-:W-:-:S08]  /*14f80*/  DMUL R18, R18, 0.5 ;  /* 0x3fe0000012127828 */ /* 0x004fd00000000000 */
[----:B------:R-:W-:-:S07]  /*14f90*/  DFMA R18, -R4, R18, RZ ;  /* 0x000000120412722b */ /* 0x000fce00000001ff */
[----:B------:R1:W-:Y:S04]  /*14fa0*/  STG.E.64 desc[UR8][R12.64+0x8], R18 ;  /* 0x000008120c007986 */ /* 0x0003e8000c101b08 */
[----:B------:R-:W2:Y:S02]  /*14fb0*/  LDG.E.64 R20, desc[UR8][R6.64+0x10] ;  /* 0x0000100806147981 */ /* 0x000ea4000c1e1b00 */
[----:B--2---:R-:W-:-:S08]  /*14fc0*/  DMUL R20, R20, 0.5 ;  /* 0x3fe0000014147828 */ /* 0x004fd00000000000 */
[----:B------:R-:W-:-:S07]  /*14fd0*/  DFMA R20, -R4, R20, RZ ;  /* 0x000000140414722b */ /* 0x000fce00000001ff */
[----:B------:R1:W-:Y:S04]  /*14fe0*/  STG.E.64 desc[UR8][R12.64+0x10], R20 ;  /* 0x000010140c007986 */ /* 0x0003e8000c101b08 */
[----:B----4-:R-:W2:Y:S01]  /*14ff0*/  LDG.E.64 R22, desc[UR8][R6.64+0x18] ;  /* 0x0000180806167981 */ /* 0x010ea2000c1e1b00 */
[----:B------:R-:W-:Y:S01]  /*15000*/  IADD3 R16, PT, PT, R16, 0x4, RZ ;  /* 0x0000000410107810 */ /* 0x000fe20007ffe0ff */
[----:B--2---:R-:W-:-:S08]  /*15010*/  DMUL R22, R22, 0.5 ;  /* 0x3fe0000016167828 */ /* 0x004fd00000000000 */
[----:B------:R-:W-:-:S07]  /*15020*/  DFMA R22, -R4, R22, RZ ;  /* 0x000000160416722b */ /* 0x000fce00000001ff */
[----:B------:R1:W-:Y:S04]  /*15030*/  STG.E.64 desc[UR8][R12.64+0x18], R22 ;  /* 0x000018160c007986 */ /* 0x0003e8000c101b08 */
.L_x_306:
[----:B------:R-:W-:Y:S05]  /*15040*/  @!P1 BRA `(.L_x_305) ;  /* 0x0000000000689947 */ /* 0x000fea0003800000 */
[----:B------:R-:W-:-:S13]  /*15050*/  LOP3.LUT P0, RZ, R10, 0x3, RZ, 0xc0, !PT ;  /* 0x000000030aff7812 */ /* 0x000fda000780c0ff */
[----:B01----:R-:W-:Y:S01]  /*15060*/  @P0 IMAD.IADD R13, R37, 0x1, R16 ;  /* 0x00000001250d0824 */ /* 0x003fe200078e0210 */
[----:B------:R-:W0:Y:S03]  /*15070*/  @P0 LDC.64 R8, c[0x0][0x3f0] ;  /* 0x0000fc00ff080b82 */ /* 0x000e260000000a00 */
[----:B------:R-:W-:-:S05]  /*15080*/  @P0 IMAD.WIDE R12, R13, 0x8, R2 ;  /* 0x000000080d0c0825 */ /* 0x000fca00078e0202 */
[----:B------:R-:W2:Y:S01]  /*15090*/  @P0 LDG.E.64 R6, desc[UR8][R12.64] ;  /* 0x000000080c060981 */ /* 0x000ea2000c1e1b00 */
[----:B------:R-:W-:-:S04]  /*150a0*/  @P0 IMAD R19, R14, R11, R16 ;  /* 0x0000000b0e130224 */ /* 0x000fc800078e0210 */
[----:B0-----:R-:W-:Y:S01]  /*150b0*/  @P0 IMAD.WIDE R18, R19, 0x8, R8 ;  /* 0x0000000813120825 */ /* 0x001fe200078e0208 */
[----:B--2---:R-:W-:-:S08]  /*150c0*/  @P0 DMUL R6, R6, 0.5 ;  /* 0x3fe0000006060828 */ /* 0x004fd00000000000 */
[----:B-----5:R-:W-:-:S07]  /*150d0*/  @P0 DFMA R6, -R4, R6, RZ ;  /* 0x000000060406022b */ /* 0x020fce00000001ff */
[----:B------:R0:W-:Y:S04]  /*150e0*/  @P0 STG.E.64 desc[UR8][R18.64], R6 ;  /* 0x0000000612000986 */ /* 0x0001e8000c101b08 */
[----:B------:R-:W2:Y:S01]  /*150f0*/  @P0 LDG.E.64 R8, desc[UR8][R12.64+0x8] ;  /* 0x000008080c080981 */ /* 0x000ea2000c1e1b00 */
[----:B------:R-:W-:Y:S02]  /*15100*/  LOP3.LUT R17, R10, 0x1, RZ, 0xc0, !PT ;  /* 0x000000010a117812 */ /* 0x000fe400078ec0ff */
[----:B------:R-:W-:Y:S02]  /*15110*/  @P0 IADD3 R16, PT, PT, R16, 0x2, RZ ;  /* 0x0000000210100810 */ /* 0x000fe40007ffe0ff */
[----:B------:R-:W-:-:S13]  /*15120*/  ISETP.NE.U32.AND P1, PT, R17, 0x1, PT ;  /* 0x000000011100780c */ /* 0x000fda0003f25070 */
[----:B------:R-:W-:Y:S01]  /*15130*/  @P1 IMAD.IADD R17, R37, 0x1, R16 ;  /* 0x0000000125111824 */ /* 0x000fe200078e0210 */
[----:B------:R-:W1:Y:S03]  /*15140*/  @P1 LDC.64 R20, c[0x0][0x3f0] ;  /* 0x0000fc00ff141b82 */ /* 0x000e660000000a00 */
[----:B------:R-:W-:Y:S01]  /*15150*/  @P1 IMAD.WIDE R2, R17, 0x8, R2 ;  /* 0x0000000811021825 */ /* 0x000fe200078e0202 */
[----:B--2---:R-:W-:-:S08]  /*15160*/  @P0 DMUL R8, R8, 0.5 ;  /* 0x3fe0000008080828 */ /* 0x004fd00000000000 */
[----:B------:R-:W-:-:S07]  /*15170*/  @P0 DFMA R8, -R4, R8, RZ ;  /* 0x000000080408022b */ /* 0x000fce00000001ff */
[----:B------:R2:W-:Y:S04]  /*15180*/  @P0 STG.E.64 desc[UR8][R18.64+0x8], R8 ;  /* 0x0000080812000986 */ /* 0x0005e8000c101b08 */
[----:B------:R-:W0:Y:S01]  /*15190*/  @P1 LDG.E.64 R2, desc[UR8][R2.64] ;  /* 0x0000000802021981 */ /* 0x000e22000c1e1b00 */
[----:B------:R-:W-:Y:S01]  /*151a0*/  @P1 IMAD R11, R14, R11, R16 ;  /* 0x0000000b0e0b1224 */ /* 0x000fe200078e0210 */
[----:B0-----:R-:W-:-:S08]  /*151b0*/  @P1 DMUL R6, R2, -0.5 ;  /* 0xbfe0000002061828 */ /* 0x001fd00000000000 */
[----:B------:R-:W-:Y:S01]  /*151c0*/  @P1 DFMA R6, R4, R6, RZ ;  /* 0x000000060406122b */ /* 0x000fe200000000ff */
[----:B-1----:R-:W-:-:S06]  /*151d0*/  @P1 IMAD.WIDE R4, R11, 0x8, R20 ;  /* 0x000000080b041825 */ /* 0x002fcc00078e0214 */
[----:B------:R2:W-:Y:S04]  /*151e0*/  @P1 STG.E.64 desc[UR8][R4.64], R6 ;  /* 0x0000000604001986 */ /* 0x0005e8000c101b08 */
.L_x_305:
[----:B------:R-:W-:Y:S01]  /*151f0*/  IADD3 R10, PT, PT, R10, 0x1, RZ ;  /* 0x000000010a0a7810 */ /* 0x000fe20007ffe0ff */
[----:B------:R-:W-:Y:S06]  /*15200*/  @P2 BRA `(.L_x_307) ;  /* 0xfffffff800382947 */ /* 0x000fec000383ffff */
[----:B------:R-:W-:Y:S05]  /*15210*/  EXIT ;  /* 0x000000000000794d */ /* 0x000fea0003800000 */
.L_x_302:
[----:B------:R-:W-:Y:S01]  /*15220*/  LOP3.LUT R2, R2, 0x7ffffff8, RZ, 0xc0, !PT ;  /* 0x7ffffff802027812 */ /* 0x000fe200078ec0ff */
[----:B------:R-:W-:-:S04]  /*15230*/  UMOV UR4, URZ ;  /* 0x000000ff00047c82 */ /* 0x000fc80008000000 */
[----:B------:R-:W-:-:S07]  /*15240*/  IMAD.MOV R3, RZ, RZ, -R2 ;  /* 0x000000ffff037224 */ /* 0x000fce00078e0a02 */
.L_x_313:
[----:B0-----:R-:W0:Y:S01]  /*15250*/  LDC.64 R10, c[0x0][0x460] ;  /* 0x00011800ff0a7b82 */ /* 0x001e220000000a00 */
[----:B------:R-:W-:-:S05]  /*15260*/  IADD3 R7, PT, PT, R37, UR4, RZ ;  /* 0x0000000425077c10 */ /* 0x000fca000fffe0ff */
[----:B0-----:R-:W-:Y:S02]  /*15270*/  IMAD.WIDE R10, R7, 0x8, R10 ;  /* 0x00000008070a7825 */ /* 0x001fe400078e020a */
[----:B------:R-:W0:Y:S04]  /*15280*/  LDC R7, c[0x0][0x420] ;  /* 0x00010800ff077b82 */ /* 0x000e280000000800 */
[----:B------:R-:W5:Y:S01]  /*15290*/  LDG.E.64 R10, desc[UR8][R10.64] ;  /* 0x000000080a0a7981 */ /* 0x000f62000c1e1b00 */
[----:B------:R-:W-:Y:S01]  /*152a0*/  VIADD R4, R5, UR4 ;  /* 0x0000000405047c36 */ /* 0x000fe20008000000 */
[----:B------:R-:W-:Y:S01]  /*152b0*/  UMOV UR5, URZ ;  /* 0x000000ff00057c82 */ /* 0x000fe20008000000 */
[----:B0-----:R-:W-:-:S07]  /*152c0*/  IMAD R6, R0, R7, UR4 ;  /* 0x0000000400067e24 */ /* 0x001fce000f8e0207 */
.L_x_312:
[----:B------:R-:W-:Y:S01]  /*152d0*/  ISETP.GE.U32.AND P0, PT, R8, 0x7, PT ;  /* 0x000000070800780c */ /* 0x000fe20003f06070 */
[----:B------:R-:W-:Y:S01]  /*152e0*/  HFMA2 R14, -RZ, RZ, 0, 0 ;  /* 0x00000000ff0e7431 */ /* 0x000fe200000001ff */
[----:B0-----:R-:W-:-:S11]  /*152f0*/  CS2R R12, SRZ ;  /* 0x00000000000c7805 */ /* 0x001fd6000001ff00 */
[----:B------:R-:W-:Y:S05]  /*15300*/  @!P0 BRA `(.L_x_308) ;  /* 0x0000000000d08947 */ /* 0x000fea0003800000 */
[----:B------:R-:W-:Y:S01]  /*15310*/  VIADD R7, R5, UR5 ;  /* 0x0000000505077c36 */ /* 0x000fe20008000000 */
[----:B------:R-:W-:Y:S01]  /*15320*/  MOV R9, R4 ;  /* 0x0000000400097202 */ /* 0x000fe20000000f00 */
[----:B------:R-:W-:Y:S01]  /*15330*/  IMAD.MOV.U32 R14, RZ, RZ, R3 ;  /* 0x000000ffff0e7224 */ /* 0x000fe200078e0003 */
[----:B------:R-:W-:-:S07]  /*15340*/  CS2R R12, SRZ ;  /* 0x00000000000c7805 */ /* 0x000fce000001ff00 */
.L_x_309:
[----:B--2---:R-:W1:Y:S08]  /*15350*/  LDC.64 R26, c[0x0][0x460] ;  /* 0x00011800ff1a7b82 */ /* 0x004e700000000a00 */
[----:B------:R-:W0:Y:S01]  /*15360*/  LDC R17, c[0x0][0x420] ;  /* 0x00010800ff117b82 */ /* 0x000e220000000800 */
[----:B-1--4-:R-:W-:-:S04]  /*15370*/  IMAD.WIDE R24, R9, 0x8, R26 ;  /* 0x0000000809187825 */ /* 0x012fc800078e021a */
[----:B------:R-:W-:Y:S01]  /*15380*/  IMAD.WIDE R26, R7, 0x8, R26 ;  /* 0x00000008071a7825 */ /* 0x000fe200078e021a */
[----:B------:R-:W2:Y:S04]  /*15390*/  LDG.E.64 R46, desc[UR8][R24.64] ;  /* 0x00000008182e7981 */ /* 0x000ea8000c1e1b00 */
[----:B------:R-:W2:Y:S01]  /*153a0*/  LDG.E.64 R22, desc[UR8][R26.64] ;  /* 0x000000081a167981 */ /* 0x000ea2000c1e1b00 */
[----:B0-----:R-:W-:-:S04]  /*153b0*/  IMAD.WIDE.U32 R28, R17, 0x8, R24 ;  /* 0x00000008111c7825 */ /* 0x001fc800078e0018 */
[C---:B------:R-:W-:Y:S01]  /*153c0*/  IMAD.WIDE.U32 R30, R17.reuse, 0x8, R26 ;  /* 0x00000008111e7825 */ /* 0x040fe200078e001a */
[----:B------:R-:W4:Y:S04]  /*153d0*/  LDG.E.64 R42, desc[UR8][R28.64] ;  /* 0x000000081c2a7981 */ /* 0x000f28000c1e1b00 */
[----:B------:R-:W4:Y:S01]  /*153e0*/  LDG.E.64 R44, desc[UR8][R30.64] ;  /* 0x000000081e2c7981 */ /* 0x000f22000c1e1b00 */
[----:B---3--:R-:W-:-:S04]  /*153f0*/  IMAD.WIDE.U32 R48, R17, 0x8, R28 ;  /* 0x0000000811307825 */ /* 0x008fc800078e001c */
[C---:B------:R-:W-:Y:S01]  /*15400*/  IMAD.WIDE.U32 R50, R17.reuse, 0x8, R30 ;  /* 0x0000000811327825 */ /* 0x040fe200078e001e */
[----:B------:R-:W3:Y:S04]  /*15410*/  LDG.E.64 R38, desc[UR8][R48.64] ;  /* 0x0000000830267981 */ /* 0x000ee8000c1e1b00 */
[----:B------:R0:W3:Y:S01]  /*15420*/  LDG.E.64 R40, desc[UR8][R50.64] ;  /* 0x0000000832287981 */ /* 0x0000e2000c1e1b00 */
[----:B------:R-:W-:-:S05]  /*15430*/  IMAD.WIDE.U32 R52, R17, 0x8, R48 ;  /* 0x0000000811347825 */ /* 0x000fca00078e0030 */
[----:B------:R-:W3:Y:S01]  /*15440*/  LDG.E.64 R32, desc[UR8][R52.64] ;  /* 0x0000000834207981 */ /* 0x000ee2000c1e1b00 */
[----:B0-----:R-:W-:-:S05]  /*15450*/  IMAD.WIDE.U32 R50, R17, 0x8, R50 ;  /* 0x0000000811327825 */ /* 0x001fca00078e0032 */
[----:B------:R-:W3:Y:S01]  /*15460*/  LDG.E.64 R34, desc[UR8][R50.64] ;  /* 0x0000000832227981 */ /* 0x000ee2000c1e1b00 */
[----:B------:R-:W-:-:S04]  /*15470*/  IMAD.WIDE.U32 R54, R17, 0x8, R52 ;  /* 0x0000000811367825 */ /* 0x000fc800078e0034 */
[C---:B------:R-:W-:Y:S01]  /*15480*/  IMAD.WIDE.U32 R60, R17.reuse, 0x8, R50 ;  /* 0x00000008113c7825 */ /* 0x040fe200078e0032 */
[----:B------:R-:W3:Y:S04]  /*15490*/  LDG.E.64 R28, desc[UR8][R54.64] ;  /* 0x00000008361c7981 */ /* 0x000ee8000c1e1b00 */
[----:B------:R0:W3:Y:S01]  /*154a0*/  LDG.E.64 R30, desc[UR8][R60.64] ;  /* 0x000000083c1e7981 */ /* 0x0000e2000c1e1b00 */
[----:B------:R-:W-:-:S05]  /*154b0*/  IMAD.WIDE.U32 R58, R17, 0x8, R54 ;  /* 0x00000008113a7825 */ /* 0x000fca00078e0036 */
[----:B------:R1:W3:Y:S01]  /*154c0*/  LDG.E.64 R24, desc[UR8][R58.64] ;  /* 0x000000083a187981 */ /* 0x0002e2000c1e1b00 */
[----:B0-----:R-:W-:-:S05]  /*154d0*/  IMAD.WIDE.U32 R60, R17, 0x8, R60 ;  /* 0x00000008113c7825 */ /* 0x001fca00078e003c */
[----:B------:R-:W3:Y:S01]  /*154e0*/  LDG.E.64 R26, desc[UR8][R60.64] ;  /* 0x000000083c1a7981 */ /* 0x000ee2000c1e1b00 */
[----:B-1----:R-:W-:-:S04]  /*154f0*/  IMAD.WIDE.U32 R58, R17, 0x8, R58 ;  /* 0x00000008113a7825 */ /* 0x002fc800078e003a */
[C---:B------:R-:W-:Y:S01]  /*15500*/  IMAD.WIDE.U32 R56, R17.reuse, 0x8, R60 ;  /* 0x0000000811387825 */ /* 0x040fe200078e003c */
[----:B------:R-:W3:Y:S04]  /*15510*/  LDG.E.64 R48, desc[UR8][R58.64] ;  /* 0x000000083a307981 */ /* 0x000ee8000c1e1b00 */
[----:B------:R-:W3:Y:S01]  /*15520*/  LDG.E.64 R50, desc[UR8][R56.64] ;  /* 0x0000000838327981 */ /* 0x000ee2000c1e1b00 */
[----:B------:R-:W-:-:S04]  /*15530*/  IMAD.WIDE.U32 R52, R17, 0x8, R58 ;  /* 0x0000000811347825 */ /* 0x000fc800078e003a */
[----:B------:R-:W-:Y:S02]  /*15540*/  IMAD.WIDE.U32 R54, R17, 0x8, R56 ;  /* 0x0000000811367825 */ /* 0x000fe400078e0038 */
[----:B------:R-:W3:Y:S04]  /*15550*/  LDG.E.64 R52, desc[UR8][R52.64] ;  /* 0x0000000834347981 */ /* 0x000ee8000c1e1b00 */
[----:B------:R-:W3:Y:S01]  /*15560*/  LDG.E.64 R54, desc[UR8][R54.64] ;  /* 0x0000000836367981 */ /* 0x000ee2000c1e1b00 */
[----:B------:R-:W-:-:S04]  /*15570*/  IADD3 R14, PT, PT, R14, 0x8, RZ ;  /* 0x000000080e0e7810 */ /* 0x000fc80007ffe0ff */
[----:B------:R-:W-:Y:S01]  /*15580*/  ISETP.NE.AND P0, PT, R14, RZ, PT ;  /* 0x000000ff0e00720c */ /* 0x000fe20003f05270 */
[C---:B------:R-:W-:Y:S01]  /*15590*/  IMAD R7, R17.reuse, 0x8, R7 ;  /* 0x0000000811077824 */ /* 0x040fe200078e0207 */
[----:B------:R-:W-:Y:S01]  /*155a0*/  LEA R9, R17, R9, 0x3 ;  /* 0x0000000911097211 */ /* 0x000fe200078e18ff */
[----:B--2---:R-:W-:-:S08]  /*155b0*/  DFMA R22, R46, R22, R12 ;  /* 0x000000162e16722b */ /* 0x004fd0000000000c */
[----:B----4-:R-:W-:-:S08]  /*155c0*/  DFMA R22, R42, R44, R22 ;  /* 0x0000002c2a16722b */ /* 0x010fd00000000016 */
[----:B---3--:R-:W-:-:S08]  /*155d0*/  DFMA R22, R38, R40, R22 ;  /* 0x000000282616722b */ /* 0x008fd00000000016 */
[----:B------:R-:W-:-:S08]  /*155e0*/  DFMA R22, R32, R34, R22 ;  /* 0x000000222016722b */ /* 0x000fd00000000016 */
[----:B------:R-:W-:-:S08]  /*155f0*/  DFMA R22, R28, R30, R22 ;  /* 0x0000001e1c16722b */ /* 0x000fd00000000016 */
[----:B------:R-:W-:-:S08]  /*15600*/  DFMA R22, R24, R26, R22 ;  /* 0x0000001a1816722b */ /* 0x000fd00000000016 */
[----:B------:R-:W-:-:S08]  /*15610*/  DFMA R22, R48, R50, R22 ;  /* 0x000000323016722b */ /* 0x000fd00000000016 */
[----:B------:R-:W-:Y:S01]  /*15620*/  DFMA R12, R52, R54, R22 ;  /* 0x00000036340c722b */ /* 0x000fe20000000016 */
[----:B------:R-:W-:Y:S10]  /*15630*/  @P0 BRA `(.L_x_309) ;  /* 0xfffffffc00440947 */ /* 0x000ff4000383ffff */
[----:B------:R-:W-:-:S07]  /*15640*/  IMAD.MOV.U32 R14, RZ, RZ, R2 ;  /* 0x000000ffff0e7224 */ /* 0x000fce00078e0002 */
.L_x_308:
[----:B------:R-:W-:-:S13]  /*15650*/  ISETP.NE.AND P0, PT, R15, RZ, PT ;  /* 0x000000ff0f00720c */ /* 0x000fda0003f05270 */
[----:B------:R-:W-:Y:S05]  /*15660*/  @!P0 BRA `(.L_x_310) ;  /* 0x0000000000e88947 */ /* 0x000fea0003800000 */
[----:B------:R-:W-:Y:S02]  /*15670*/  ISETP.GE.U32.AND P0, PT, R21, 0x3, PT ;  /* 0x000000031500780c */ /* 0x000fe40003f06070 */
[----:B------:R-:W-:-:S11]  /*15680*/  ISETP.NE.AND P1, PT, R16, RZ, PT ;  /* 0x000000ff1000720c */ /* 0x000fd60003f25270 */
[----:B------:R-:W-:Y:S05]  /*15690*/  @!P0 BRA `(.L_x_311) ;  /* 0x0000000000688947 */ /* 0x000fea0003800000 */
[----:B------:R-:W0:Y:S08]  /*156a0*/  LDC R9, c[0x0][0x420] ;  /* 0x00010800ff097b82 */ /* 0x000e300000000800 */
[----:B-1----:R-:W1:Y:S01]  /*156b0*/  LDC.64 R32, c[0x0][0x460] ;  /* 0x00011800ff207b82 */ /* 0x002e620000000a00 */
[----:B0-----:R-:W-:-:S05]  /*156c0*/  IMAD R7, R14, R9, R5 ;  /* 0x000000090e077224 */ /* 0x001fca00078e0205 */
[C---:B------:R-:W-:Y:S01]  /*156d0*/  IADD3 R31, PT, PT, R7.reuse, UR4, RZ ;  /* 0x00000004071f7c10 */ /* 0x040fe2000fffe0ff */
[----:B------:R-:W-:-:S04]  /*156e0*/  VIADD R7, R7, UR5 ;  /* 0x0000000507077c36 */ /* 0x000fc80008000000 */
[----:B-1----:R-:W-:-:S04]  /*156f0*/  IMAD.WIDE R30, R31, 0x8, R32 ;  /* 0x000000081f1e7825 */ /* 0x002fc800078e0220 */
[----:B------:R-:W-:Y:S01]  /*15700*/  IMAD.WIDE R32, R7, 0x8, R32 ;  /* 0x0000000807207825 */ /* 0x000fe200078e0220 */
[----:B--2-4-:R0:W2:Y:S04]  /*15710*/  LDG.E.64 R22, desc[UR8][R30.64] ;  /* 0x000000081e167981 */ /* 0x0140a8000c1e1b00 */
[----:B------:R-:W2:Y:S01]  /*15720*/  LDG.E.64 R24, desc[UR8][R32.64] ;  /* 0x0000000820187981 */ /* 0x000ea2000c1e1b00 */
[----:B------:R-:W-:-:S04]  /*15730*/  IMAD.WIDE.U32 R34, R9, 0x8, R30 ;  /* 0x0000000809227825 */ /* 0x000fc800078e001e */
[C---:B------:R-:W-:Y:S01]  /*15740*/  IMAD.WIDE.U32 R38, R9.reuse, 0x8, R32 ;  /* 0x0000000809267825 */ /* 0x040fe200078e0020 */
[----:B------:R-:W4:Y:S04]  /*15750*/  LDG.E.64 R26, desc[UR8][R34.64] ;  /* 0x00000008221a7981 */ /* 0x000f28000c1e1b00 */
[----:B------:R-:W4:Y:S01]  /*15760*/  LDG.E.64 R28, desc[UR8][R38.64] ;  /* 0x00000008261c7981 */ /* 0x000f22000c1e1b00 */
[----:B------:R-:W-:-:S04]  /*15770*/  IMAD.WIDE.U32 R44, R9, 0x8, R38 ;  /* 0x00000008092c7825 */ /* 0x000fc800078e0026 */
[C---:B------:R-:W-:Y:S01]  /*15780*/  IMAD.WIDE.U32 R40, R9.reuse, 0x8, R34 ;  /* 0x0000000809287825 */ /* 0x040fe200078e0022 */
[----:B------:R-:W4:Y:S04]  /*15790*/  LDG.E.64 R46, desc[UR8][R44.64] ;  /* 0x000000082c2e7981 */ /* 0x000f28000c1e1b00 */
[----:B------:R-:W4:Y:S01]  /*157a0*/  LDG.E.64 R42, desc[UR8][R40.64] ;  /* 0x00000008282a7981 */ /* 0x000f22000c1e1b00 */
[----:B---3--:R-:W-:-:S04]  /*157b0*/  IMAD.WIDE.U32 R48, R9, 0x8, R40 ;  /* 0x0000000809307825 */ /* 0x008fc800078e0028 */
[----:B0-----:R-:W-:Y:S02]  /*157c0*/  IMAD.WIDE.U32 R30, R9, 0x8, R44 ;  /* 0x00000008091e7825 */ /* 0x001fe400078e002c */
[----:B------:R-:W3:Y:S04]  /*157d0*/  LDG.E.64 R48, desc[UR8][R48.64] ;  /* 0x0000000830307981 */ /* 0x000ee8000c1e1b00 */
[----:B------:R-:W3:Y:S01]  /*157e0*/  LDG.E.64 R30, desc[UR8][R30.64] ;  /* 0x000000081e1e7981 */ /* 0x000ee2000c1e1b00 */
[----:B------:R-:W-:Y:S01]  /*157f0*/  IADD3 R14, PT, PT, R14, 0x4, RZ ;  /* 0x000000040e0e7810 */ /* 0x000fe20007ffe0ff */
[----:B--2---:R-:W-:-:S08]  /*15800*/  DFMA R22, R22, R24, R12 ;  /* 0x000000181616722b */ /* 0x004fd0000000000c */
[----:B----4-:R-:W-:-:S08]  /*15810*/  DFMA R22, R26, R28, R22 ;  /* 0x0000001c1a16722b */ /* 0x010fd00000000016 */
[----:B------:R-:W-:-:S08]  /*15820*/  DFMA R22, R42, R46, R22 ;  /* 0x0000002e2a16722b */ /* 0x000fd00000000016 */
[----:B---3--:R-:W-:-:S11]  /*15830*/  DFMA R12, R48, R30, R22 ;  /* 0x0000001e300c722b */ /* 0x008fd60000000016 */
.L_x_311:
[----:B------:R-:W-:Y:S05]  /*15840*/  @!P1 BRA `(.L_x_310) ;  /* 0x0000000000709947 */ /* 0x000fea0003800000 */
[----:B------:R-:W-:Y:S02]  /*15850*/  ISETP.NE.AND P0, PT, R16, 0x1, PT ;  /* 0x000000011000780c */ /* 0x000fe40003f05270 */
[----:B------:R-:W-:-:S11]  /*15860*/  ISETP.NE.AND P1, PT, R19, RZ, PT ;  /* 0x000000ff1300720c */ /* 0x000fd60003f25270 */
[----:B------:R-:W0:Y:S08]  /*15870*/  @P0 LDC R39, c[0x0][0x420] ;  /* 0x00010800ff270b82 */ /* 0x000e300000000800 */
[----:B-12-4-:R-:W1:Y:S08]  /*15880*/  @P0 LDC.64 R22, c[0x0][0x460] ;  /* 0x00011800ff160b82 */ /* 0x016e700000000a00 */
[----:B------:R-:W2:Y:S01]  /*15890*/  @P1 LDC R9, c[0x0][0x420] ;  /* 0x00010800ff091b82 */ /* 0x000ea20000000800 */
[----:B0-----:R-:W-:-:S07]  /*158a0*/  @P0 IMAD R7, R14, R39, R5 ;  /* 0x000000270e070224 */ /* 0x001fce00078e0205 */
[----:B------:R-:W0:Y:S01]  /*158b0*/  @P1 LDC.64 R26, c[0x0][0x460] ;  /* 0x00011800ff1a1b82 */ /* 0x000e220000000a00 */
[----:B------:R-:W-:Y:S02]  /*158c0*/  @P0 VIADD R14, R14, 0x2 ;  /* 0x000000020e0e0836 */ /* 0x000fe40000000000 */
[C---:B------:R-:W-:Y:S01]  /*158d0*/  @P0 VIADD R31, R7.reuse, UR4 ;  /* 0x00000004071f0c36 */ /* 0x040fe20008000000 */
[----:B------:R-:W-:-:S03]  /*158e0*/  @P0 IADD3 R33, PT, PT, R7, UR5, RZ ;  /* 0x0000000507210c10 */ /* 0x000fc6000fffe0ff */
[----:B-1----:R-:W-:-:S04]  /*158f0*/  @P0 IMAD.WIDE R30, R31, 0x8, R22 ;  /* 0x000000081f1e0825 */ /* 0x002fc800078e0216 */
[----:B------:R-:W-:Y:S02]  /*15900*/  @P0 IMAD.WIDE R32, R33, 0x8, R22 ;  /* 0x0000000821200825 */ /* 0x000fe400078e0216 */
[----:B------:R-:W4:Y:S02]  /*15910*/  @P0 LDG.E.64 R22, desc[UR8][R30.64] ;  /* 0x000000081e160981 */ /* 0x000f24000c1e1b00 */
[----:B--2---:R-:W-:Y:S02]  /*15920*/  @P1 IMAD R7, R14, R9, R5 ;  /* 0x000000090e071224 */ /* 0x004fe400078e0205 */
[----:B------:R-:W4:Y:S01]  /*15930*/  @P0 LDG.E.64 R24, desc[UR8][R32.64] ;  /* 0x0000000820180981 */ /* 0x000f22000c1e1b00 */
[----:B------:R-:W-:Y:S02]  /*15940*/  @P0 IMAD.WIDE.U32 R34, R39, 0x8, R30 ;  /* 0x0000000827220825 */ /* 0x000fe400078e001e */
[----:B------:R-:W-:Y:S02]  /*15950*/  @P1 IADD3 R29, PT, PT, R7, UR4, RZ ;  /* 0x00000004071d1c10 */ /* 0x000fe4000fffe0ff */
[----:B------:R-:W-:-:S02]  /*15960*/  @P0 IMAD.WIDE.U32 R38, R39, 0x8, R32 ;  /* 0x0000000827260825 */ /* 0x000fc400078e0020 */
[----:B------:R-:W2:Y:S02]  /*15970*/  @P0 LDG.E.64 R34, desc[UR8][R34.64] ;  /* 0x0000000822220981 */ /* 0x000ea4000c1e1b00 */
[----:B------:R-:W-:Y:S02]  /*15980*/  @P1 VIADD R7, R7, UR5 ;  /* 0x0000000507071c36 */ /* 0x000fe40008000000 */
[----:B------:R-:W2:Y:S01]  /*15990*/  @P0 LDG.E.64 R38, desc[UR8][R38.64] ;  /* 0x0000000826260981 */ /* 0x000ea2000c1e1b00 */
[----:B0-----:R-:W-:-:S04]  /*159a0*/  @P1 IMAD.WIDE R28, R29, 0x8, R26 ;  /* 0x000000081d1c1825 */ /* 0x001fc800078e021a */
[----:B------:R-:W-:Y:S02]  /*159b0*/  @P1 IMAD.WIDE R26, R7, 0x8, R26 ;  /* 0x00000008071a1825 */ /* 0x000fe400078e021a */
[----:B------:R-:W3:Y:S04]  /*159c0*/  @P1 LDG.E.64 R28, desc[UR8][R28.64] ;  /* 0x000000081c1c1981 */ /* 0x000ee8000c1e1b00 */
[----:B------:R-:W3:Y:S01]  /*159d0*/  @P1 LDG.E.64 R26, desc[UR8][R26.64] ;  /* 0x000000081a1a1981 */ /* 0x000ee2000c1e1b00 */
[----:B----4-:R-:W-:-:S08]  /*159e0*/  @P0 DFMA R22, R22, R24, R12 ;  /* 0x000000181616022b */ /* 0x010fd0000000000c */
[----:B--2---:R-:W-:-:S08]  /*159f0*/  @P0 DFMA R12, R34, R38, R22 ;  /* 0x00000026220c022b */ /* 0x004fd00000000016 */
[----:B---3--:R-:W-:-:S11]  /*15a00*/  @P1 DFMA R12, R28, R26, R12 ;  /* 0x0000001a1c0c122b */ /* 0x008fd6000000000c */
.L_x_310:
[----:B-12-4-:R-:W0:Y:S01]  /*15a10*/  LDC.64 R22, c[0x0][0x460] ;  /* 0x00011800ff167b82 */ /* 0x016e220000000a00 */
[----:B------:R-:W-:-:S07]  /*15a20*/  IADD3 R7, PT, PT, R37, UR5, RZ ;  /* 0x0000000525077c10 */ /* 0x000fce000fffe0ff */
[----:B------:R-:W1:Y:S08]  /*15a30*/  LDC R9, c[0x0][0x420] ;  /* 0x00010800ff097b82 */ /* 0x000e700000000800 */
[----:B------:R-:W2:Y:S01]  /*15a40*/  LDC.64 R26, c[0x0][0x3f0] ;  /* 0x0000fc00ff1a7b82 */ /* 0x000ea20000000a00 */
[----:B0-----:R-:W-:-:S06]  /*15a50*/  IMAD.WIDE R22, R7, 0x8, R22 ;  /* 0x0000000807167825 */ /* 0x001fcc00078e0216 */
[----:B------:R-:W4:Y:S01]  /*15a60*/  LDG.E.64 R22, desc[UR8][R22.64] ;  /* 0x0000000816167981 */ /* 0x000f22000c1e1b00 */
[----:B------:R-:W-:Y:S02]  /*15a70*/  UISETP.NE.AND UP0, UPT, UR5, UR4, UPT ;  /* 0x000000040500728c */ /* 0x000fe4000bf05270 */
[----:B-1----:R-:W-:Y:S01]  /*15a80*/  IMAD R7, R6, R9, UR5 ;  /* 0x0000000506077e24 */ /* 0x002fe2000f8e0209 */
[----:B------:R-:W-:-:S07]  /*15a90*/  UIADD3 UR6, UPT, UPT, UR5, 0x1, URZ ;  /* 0x0000000105067890 */ /* 0x000fce000fffe0ff */
[----:B------:R-:W-:Y:S01]  /*15aa0*/  UMOV UR5, UR6 ;  /* 0x0000000600057c82 */ /* 0x000fe20008000000 */
[----:B----4-:R-:W-:-:S08]  /*15ab0*/  DMUL R24, R22, -0.5 ;  /* 0xbfe0000016187828 */ /* 0x010fd00000000000 */
[----:B-----5:R-:W-:Y:S01]  /*15ac0*/  DFMA R24, R10, R24, R12 ;  /* 0x000000180a18722b */ /* 0x020fe2000000000c */
[----:B--2---:R-:W-:-:S06]  /*15ad0*/  IMAD.WIDE R12, R7, 0x8, R26 ;  /* 0x00000008070c7825 */ /* 0x004fcc00078e021a */
[----:B------:R0:W-:Y:S01]  /*15ae0*/  STG.E.64 desc[UR8][R12.64], R24 ;  /* 0x000000180c007986 */ /* 0x0001e2000c101b08 */
[----:B------:R-:W-:Y:S05]  /*15af0*/  BRA.U UP0, `(.L_x_312) ;  /* 0xfffffff500f47547 */ /* 0x000fea000b83ffff */
[----:B------:R-:W-:-:S06]  /*15b00*/  UIADD3 UR4, UPT, UPT, UR4, 0x1, URZ ;  /* 0x0000000104047890 */ /* 0x000fcc000fffe0ff */
[----:B------:R-:W-:-:S13]  /*15b10*/  ISETP.NE.AND P0, PT, R9, UR4, PT ;  /* 0x0000000409007c0c */ /* 0x000fda000bf05270 */
[----:B------:R-:W-:Y:S05]  /*15b20*/  @!P0 EXIT ;  /* 0x000000000000894d */ /* 0x000fea0003800000 */
[----:B------:R-:W-:Y:S05]  /*15b30*/  BRA `(.L_x_313) ;  /* 0xfffffff400c47947 */ /* 0x000fea000383ffff */
        .weak           $__internal_0_$__cuda_sm20_dblrcp_rn_slowpath_v3
        .type           $__internal_0_$__cuda_sm20_dblrcp_rn_slowpath_v3,@function
        .size           $__internal_0_$__cuda_sm20_dblrcp_rn_slowpath_v3,($__internal_1_$__cuda_sm20_div_rn_f64_full - $__internal_0_$__cuda_sm20_dblrcp_rn_slowpath_v3)
$__internal_0_$__cuda_sm20_dblrcp_rn_slowpath_v3:
[----:B------:R-:W-:Y:S01]  /*15b40*/  DSETP.GTU.AND P0, PT, |R2|, +INF , PT ;  /* 0x7ff000000200742a */ /* 0x000fe20003f0c200 */
[----:B------:R-:W-:-:S13]  /*15b50*/  BSSY.RECONVERGENT B1, `(.L_x_314) ;  /* 0x0000023000017945 */ /* 0x000fda0003800200 */
[----:B------:R-:W-:Y:S05]  /*15b60*/  @P0 BRA `(.L_x_315) ;  /* 0x00000000007c0947 */ /* 0x000fea0003800000 */
[----:B------:R-:W-:-:S05]  /*15b70*/  LOP3.LUT R4, R3, 0x7fffffff, RZ, 0xc0, !PT ;  /* 0x7fffffff03047812 */ /* 0x000fca00078ec0ff */
[----:B------:R-:W-:-:S05]  /*15b80*/  VIADD R6, R4, 0xffffffff ;  /* 0xffffffff04067836 */ /* 0x000fca0000000000 */
[----:B------:R-:W-:-:S13]  /*15b90*/  ISETP.GE.U32.AND P0, PT, R6, 0x7fefffff, PT ;  /* 0x7fefffff0600780c */ /* 0x000fda0003f06070 */
[----:B------:R-:W-:Y:S02]  /*15ba0*/  @P0 LOP3.LUT R7, R3, 0x7ff00000, RZ, 0x3c, !PT ;  /* 0x7ff0000003070812 */ /* 0x000fe400078e3cff */
[----:B------:R-:W-:Y:S01]  /*15bb0*/  @P0 MOV R6, RZ ;  /* 0x000000ff00060202 */ /* 0x000fe20000000f00 */
[----:B------:R-:W-:Y:S06]  /*15bc0*/  @P0 BRA `(.L_x_316) ;  /* 0x00000000006c0947 */ /* 0x000fec0003800000 */
[----:B------:R-:W-:-:S13]  /*15bd0*/  ISETP.GE.U32.AND P0, PT, R4, 0x1000001, PT ;  /* 0x010000010400780c */ /* 0x000fda0003f06070 */
[----:B------:R-:W-:Y:S05]  /*15be0*/  @!P0 BRA `(.L_x_317) ;  /* 0x0000000000348947 */ /* 0x000fea0003800000 */
[----:B------:R-:W-:Y:S01]  /*15bf0*/  VIADD R7, R3, 0xc0200000 ;  /* 0xc020000003077836 */ /* 0x000fe20000000000 */
[----:B------:R-:W-:-:S03]  /*15c00*/  MOV R6, R2 ;  /* 0x0000000200067202 */ /* 0x000fc60000000f00 */
[----:B------:R-:W0:Y:S03]  /*15c10*/  MUFU.RCP64H R11, R7 ;  /* 0x00000007000b7308 */ /* 0x000e260000001800 */
[----:B0-----:R-:W-:-:S08]  /*15c20*/  DFMA R12, -R6, R10, 1 ;  /* 0x3ff00000060c742b */ /* 0x001fd0000000010a */
[----:B------:R-:W-:-:S08]  /*15c30*/  DFMA R12, R12, R12, R12 ;  /* 0x0000000c0c0c722b */ /* 0x000fd0000000000c */
[----:B------:R-:W-:-:S08]  /*15c40*/  DFMA R12, R10, R12, R10 ;  /* 0x0000000c0a0c722b */ /* 0x000fd0000000000a */
[----:B------:R-:W-:-:S08]  /*15c50*/  DFMA R10, -R6, R12, 1 ;  /* 0x3ff00000060a742b */ /* 0x000fd0000000010c */
[----:B------:R-:W-:-:S08]  /*15c60*/  DFMA R10, R12, R10, R12 ;  /* 0x0000000a0c0a722b */ /* 0x000fd0000000000c */
[----:B------:R-:W-:-:S08]  /*15c70*/  DMUL R10, R10, 2.2250738585072013831e-308 ;  /* 0x001000000a0a7828 */ /* 0x000fd00000000000 */
[----:B------:R-:W-:-:S08]  /*15c80*/  DFMA R2, -R2, R10, 1 ;  /* 0x3ff000000202742b */ /* 0x000fd0000000010a */
[----:B------:R-:W-:-:S08]  /*15c90*/  DFMA R2, R2, R2, R2 ;  /* 0x000000020202722b */ /* 0x000fd00000000002 */
[----:B------:R-:W-:Y:S01]  /*15ca0*/  DFMA R6, R10, R2, R10 ;  /* 0x000000020a06722b */ /* 0x000fe2000000000a */
[----:B------:R-:W-:Y:S10]  /*15cb0*/  BRA `(.L_x_316) ;  /* 0x0000000000307947 */ /* 0x000ff40003800000 */
.L_x_317:
[----:B------:R-:W-:Y:S01]  /*15cc0*/  DMUL R2, R2, 8.11296384146066816958e+31 ;  /* 0x4690000002027828 */ /* 0x000fe20000000000 */
[----:B------:R-:W-:-:S05]  /*15cd0*/  IMAD.MOV.U32 R6, RZ, RZ, R10 ;  /* 0x000000ffff067224 */ /* 0x000fca00078e000a */
[----:B------:R-:W0:Y:S02]  /*15ce0*/  MUFU.RCP64H R7, R3 ;  /* 0x0000000300077308 */ /* 0x000e240000001800 */
[----:B0-----:R-:W-:-:S08]  /*15cf0*/  DFMA R10, -R2, R6, 1 ;  /* 0x3ff00000020a742b */ /* 0x001fd00000000106 */
[----:B------:R-:W-:-:S08]  /*15d00*/  DFMA R10, R10, R10, R10 ;  /* 0x0000000a0a0a722b */ /* 0x000fd0000000000a */
[----:B------:R-:W-:-:S08]  /*15d10*/  DFMA R10, R6, R10, R6 ;  /* 0x0000000a060a722b */ /* 0x000fd00000000006 */
[----:B------:R-:W-:-:S08]  /*15d20*/  DFMA R6, -R2, R10, 1 ;  /* 0x3ff000000206742b */ /* 0x000fd0000000010a */
[----:B------:R-:W-:-:S08]  /*15d30*/  DFMA R6, R10, R6, R10 ;  /* 0x000000060a06722b */ /* 0x000fd0000000000a */
[----:B------:R-:W-:Y:S01]  /*15d40*/  DMUL R6, R6, 8.11296384146066816958e+31 ;  /* 0x4690000006067828 */ /* 0x000fe20000000000 */
[----:B------:R-:W-:Y:S10]  /*15d50*/  BRA `(.L_x_316) ;  /* 0x0000000000087947 */ /* 0x000ff40003800000 */
.L_x_315:
[----:B------:R-:W-:Y:S02]  /*15d60*/  LOP3.LUT R7, R3, 0x80000, RZ, 0xfc, !PT ;  /* 0x0008000003077812 */ /* 0x000fe400078efcff */
[----:B------:R-:W-:-:S07]  /*15d70*/  MOV R6, R2 ;  /* 0x0000000200067202 */ /* 0x000fce0000000f00 */
.L_x_316:
[----:B------:R-:W-:Y:S05]  /*15d80*/  BSYNC.RECONVERGENT B1 ;  /* 0x0000000000017941 */ /* 0x000fea0003800200 */
.L_x_314:
[----:B------:R-:W-:Y:S02]  /*15d90*/  HFMA2 R3, -RZ, RZ, 0, 0 ;  /* 0x00000000ff037431 */ /* 0x000fe400000001ff */
[----:B------:R-:W-:Y:S01]  /*15da0*/  IMAD.MOV.U32 R2, RZ, RZ, R9 ;  /* 0x000000ffff027224 */ /* 0x000fe200078e0009 */
[----:B------:R-:W-:Y:S01]  /*15db0*/  MOV R11, R7 ;  /* 0x00000007000b7202 */ /* 0x000fe20000000f00 */
[----:B------:R-:W-:Y:S02]  /*15dc0*/  IMAD.MOV.U32 R10, RZ, RZ, R6 ;  /* 0x000000ffff0a7224 */ /* 0x000fe400078e0006 */
[----:B------:R-:W-:Y:S05]  /*15dd0*/  RET.REL.NODEC R2 `(_Z14compute_piecesPdS_S_S_S_S_S_S_S_S_S_S_S_S_S_dddiiiiibbS_S_S_S_S_S_S_S_S_S_S_) ;  /* 0xfffffea002887950 */ /* 0x000fea0003c3ffff */
        .weak           $__internal_1_$__cuda_sm20_div_rn_f64_full
        .type           $__internal_1_$__cuda_sm20_div_rn_f64_full,@function
        .size           $__internal_1_$__cuda_sm20_div_rn_f64_full,($__internal_2_$__cuda_sm20_dsqrt_rn_f64_mediumpath_v1 - $__internal_1_$__cuda_sm20_div_rn_f64_full)
$__internal_1_$__cuda_sm20_div_rn_f64_full:
[C---:B------:R-:W-:Y:S01]  /*15de0*/  FSETP.GEU.AND P0, PT, |R27|.reuse, 1.469367938527859385e-39, PT ;  /* 0x001000001b00780b */ /* 0x040fe20003f0e200 */
[----:B------:R-:W-:Y:S01]  /*15df0*/  BSSY.RECONVERGENT B0, `(.L_x_318) ;  /* 0x0000056000007945 */ /* 0x000fe20003800200 */
[----:B------:R-:W-:Y:S02]  /*15e00*/  LOP3.LUT R24, R27, 0x800fffff, RZ, 0xc0, !PT ;  /* 0x800fffff1b187812 */ /* 0x000fe400078ec0ff */
[C---:B------:R-:W-:Y:S02]  /*15e10*/  FSETP.GEU.AND P3, PT, |R29|.reuse, 1.469367938527859385e-39, PT ;  /* 0x001000001d00780b */ /* 0x040fe40003f6e200 */
[----:B------:R-:W-:Y:S01]  /*15e20*/  LOP3.LUT R25, R24, 0x3ff00000, RZ, 0xfc, !PT ;  /* 0x3ff0000018197812 */ /* 0x000fe200078efcff */
[----:B------:R-:W-:Y:S01]  /*15e30*/  IMAD.MOV.U32 R24, RZ, RZ, R26 ;  /* 0x000000ffff187224 */ /* 0x000fe200078e001a */
[----:B------:R-:W-:Y:S02]  /*15e40*/  MOV R32, 0x1 ;  /* 0x0000000100207802 */ /* 0x000fe40000000f00 */
[----:B------:R-:W-:-:S02]  /*15e50*/  LOP3.LUT R3, R29, 0x7ff00000, RZ, 0xc0, !PT ;  /* 0x7ff000001d037812 */ /* 0x000fc400078ec0ff */
[----:B------:R-:W-:Y:S01]  /*15e60*/  LOP3.LUT R40, R27, 0x7ff00000, RZ, 0xc0, !PT ;  /* 0x7ff000001b287812 */ /* 0x000fe200078ec0ff */
[----:B------:R-:W-:Y:S01]  /*15e70*/  @!P0 DMUL R24, R26, 8.98846567431157953865e+307 ;  /* 0x7fe000001a188828 */ /* 0x000fe20000000000 */
[----:B------:R-:W-:Y:S02]  /*15e80*/  MOV R39, R3 ;  /* 0x0000000300277202 */ /* 0x000fe40000000f00 */
[----:B------:R-:W-:Y:S02]  /*15e90*/  ISETP.GE.U32.AND P2, PT, R3, R40, PT ;  /* 0x000000280300720c */ /* 0x000fe40003f46070 */
[----:B------:R-:W-:Y:S01]  /*15ea0*/  @!P3 LOP3.LUT R4, R27, 0x7ff00000, RZ, 0xc0, !PT ;  /* 0x7ff000001b04b812 */ /* 0x000fe200078ec0ff */
[----:B------:R-:W0:Y:S03]  /*15eb0*/  MUFU.RCP64H R33, R25 ;  /* 0x0000001900217308 */ /* 0x000e260000001800 */
[----:B------:R-:W-:Y:S01]  /*15ec0*/  @!P3 ISETP.GE.U32.AND P4, PT, R3, R4, PT ;  /* 0x000000040300b20c */ /* 0x000fe20003f86070 */
[----:B------:R-:W-:Y:S01]  /*15ed0*/  IMAD.MOV.U32 R4, RZ, RZ, 0x1ca00000 ;  /* 0x1ca00000ff047424 */ /* 0x000fe200078e00ff */
[----:B------:R-:W-:-:S04]  /*15ee0*/  @!P0 LOP3.LUT R40, R25, 0x7ff00000, RZ, 0xc0, !PT ;  /* 0x7ff0000019288812 */ /* 0x000fc800078ec0ff */
[----:B------:R-:W-:Y:S02]  /*15ef0*/  @!P3 SEL R35, R4, 0x63400000, !P4 ;  /* 0x634000000423b807 */ /* 0x000fe40006000000 */
[----:B------:R-:W-:Y:S02]  /*15f00*/  IADD3 R42, PT, PT, R40, -0x1, RZ ;  /* 0xffffffff282a7810 */ /* 0x000fe40007ffe0ff */
[----:B------:R-:W-:Y:S01]  /*15f10*/  @!P3 LOP3.LUT R36, R35, 0x80000000, R29, 0xf8, !PT ;  /* 0x800000002324b812 */ /* 0x000fe200078ef81d */
[----:B0-----:R-:W-:-:S03]  /*15f20*/  DFMA R30, R32, -R24, 1 ;  /* 0x3ff00000201e742b */ /* 0x001fc60000000818 */
[----:B------:R-:W-:Y:S01]  /*15f30*/  @!P3 LOP3.LUT R37, R36, 0x100000, RZ, 0xfc, !PT ;  /* 0x001000002425b812 */ /* 0x000fe200078efcff */
[----:B------:R-:W-:-:S04]  /*15f40*/  @!P3 IMAD.MOV.U32 R36, RZ, RZ, RZ ;  /* 0x000000ffff24b224 */ /* 0x000fc800078e00ff */
[----:B------:R-:W-:-:S08]  /*15f50*/  DFMA R30, R30, R30, R30 ;  /* 0x0000001e1e1e722b */ /* 0x000fd0000000001e */
[----:B------:R-:W-:Y:S01]  /*15f60*/  DFMA R32, R32, R30, R32 ;  /* 0x0000001e2020722b */ /* 0x000fe20000000020 */
[----:B------:R-:W-:Y:S02]  /*15f70*/  SEL R31, R4, 0x63400000, !P2 ;  /* 0x63400000041f7807 */ /* 0x000fe40005000000 */
[----:B------:R-:W-:Y:S02]  /*15f80*/  MOV R30, R28 ;  /* 0x0000001c001e7202 */ /* 0x000fe40000000f00 */
[----:B------:R-:W-:-:S03]  /*15f90*/  LOP3.LUT R31, R31, 0x800fffff, R29, 0xf8, !PT ;  /* 0x800fffff1f1f7812 */ /* 0x000fc600078ef81d */
[----:B------:R-:W-:-:S03]  /*15fa0*/  DFMA R34, R32, -R24, 1 ;  /* 0x3ff000002022742b */ /* 0x000fc60000000818 */
[----:B------:R-:W-:-:S05]  /*15fb0*/  @!P3 DFMA R30, R30, 2, -R36 ;  /* 0x400000001e1eb82b */ /* 0x000fca0000000824 */
[----:B------:R-:W-:-:S05]  /*15fc0*/  DFMA R34, R32, R34, R32 ;  /* 0x000000222022722b */ /* 0x000fca0000000020 */
[----:B------:R-:W-:-:S03]  /*15fd0*/  @!P3 LOP3.LUT R39, R31, 0x7ff00000, RZ, 0xc0, !PT ;  /* 0x7ff000001f27b812 */ /* 0x000fc600078ec0ff */
[----:B------:R-:W-:Y:S02]  /*15fe0*/  DMUL R32, R34, R30 ;  /* 0x0000001e22207228 */ /* 0x000fe40000000000 */
[----:B------:R-:W-:-:S05]  /*15ff0*/  VIADD R41, R39, 0xffffffff ;  /* 0xffffffff27297836 */ /* 0x000fca0000000000 */
[----:B------:R-:W-:Y:S01]  /*16000*/  ISETP.GT.U32.AND P0, PT, R41, 0x7feffffe, PT ;  /* 0x7feffffe2900780c */ /* 0x000fe20003f04070 */
[----:B------:R-:W-:-:S03]  /*16010*/  DFMA R36, R32, -R24, R30 ;  /* 0x800000182024722b */ /* 0x000fc6000000001e */
[----:B------:R-:W-:-:S05]  /*16020*/  ISETP.GT.U32.OR P0, PT, R42, 0x7feffffe, P0 ;  /* 0x7feffffe2a00780c */ /* 0x000fca0000704470 */
[----:B------:R-:W-:-:S08]  /*16030*/  DFMA R36, R34, R36, R32 ;  /* 0x000000242224722b */ /* 0x000fd00000000020 */
[----:B------:R-:W-:Y:S05]  /*16040*/  @P0 BRA `(.L_x_319) ;  /* 0x00000000006c0947 */ /* 0x000fea0003800000 */
[----:B------:R-:W-:-:S04]  /*16050*/  LOP3.LUT R28, R27, 0x7ff00000, RZ, 0xc0, !PT ;  /* 0x7ff000001b1c7812 */ /* 0x000fc800078ec0ff */
[CC--:B------:R-:W-:Y:S02]  /*16060*/  VIADDMNMX R29, R3.reuse, -R28.reuse, 0xb9600000, !PT ;  /* 0xb9600000031d7446 */ /* 0x0c0fe4000780091c */
[----:B------:R-:W-:Y:S01]  /*16070*/  ISETP.GE.U32.AND P0, PT, R3, R28, PT ;  /* 0x0000001c0300720c */ /* 0x000fe20003f06070 */
[----:B------:R-:W-:Y:S01]  /*16080*/  IMAD.MOV.U32 R28, RZ, RZ, RZ ;  /* 0x000000ffff1c7224 */ /* 0x000fe200078e00ff */
[----:B------:R-:W-:Y:S02]  /*16090*/  VIMNMX R3, PT, PT, R29, 0x46a00000, PT ;  /* 0x46a000001d037848 */ /* 0x000fe40003fe0100 */
[----:B------:R-:W-:-:S05]  /*160a0*/  SEL R4, R4, 0x63400000, !P0 ;  /* 0x6340000004047807 */ /* 0x000fca0004000000 */
[----:B------:R-:W-:-:S05]  /*160b0*/  IMAD.IADD R3, R3, 0x1, -R4 ;  /* 0x0000000103037824 */ /* 0x000fca00078e0a04 */
[----:B------:R-:W-:-:S06]  /*160c0*/  IADD3 R29, PT, PT, R3, 0x7fe00000, RZ ;  /* 0x7fe00000031d7810 */ /* 0x000fcc0007ffe0ff */
[----:B------:R-:W-:-:S10]  /*160d0*/  DMUL R32, R36, R28 ;  /* 0x0000001c24207228 */ /* 0x000fd40000000000 */
[----:B------:R-:W-:-:S13]  /*160e0*/  FSETP.GTU.AND P0, PT, |R33|, 1.469367938527859385e-39, PT ;  /* 0x001000002100780b */ /* 0x000fda0003f0c200 */
[----:B------:R-:W-:Y:S05]  /*160f0*/  @P0 BRA `(.L_x_320) ;  /* 0x0000000000940947 */ /* 0x000fea0003800000 */
[----:B------:R-:W-:Y:S01]  /*16100*/  DFMA R24, R36, -R24, R30 ;  /* 0x800000182418722b */ /* 0x000fe2000000001e */
[----:B------:R-:W-:-:S09]  /*16110*/  MOV R28, RZ ;  /* 0x000000ff001c7202 */ /* 0x000fd20000000f00 */
[C---:B------:R-:W-:Y:S02]  /*16120*/  FSETP.NEU.AND P0, PT, R25.reuse, RZ, PT ;  /* 0x000000ff1900720b */ /* 0x040fe40003f0d000 */
[----:B------:R-:W-:-:S04]  /*16130*/  LOP3.LUT R27, R25, 0x80000000, R27, 0x48, !PT ;  /* 0x80000000191b7812 */ /* 0x000fc800078e481b */
[----:B------:R-:W-:-:S07]  /*16140*/  LOP3.LUT R29, R27, R29, RZ, 0xfc, !PT ;  /* 0x0000001d1b1d7212 */ /* 0x000fce00078efcff */
[----:B------:R-:W-:Y:S05]  /*16150*/  @!P0 BRA `(.L_x_320) ;  /* 0x00000000007c8947 */ /* 0x000fea0003800000 */
[----:B------:R-:W-:Y:S01]  /*16160*/  IMAD.MOV R25, RZ, RZ, -R3 ;  /* 0x000000ffff197224 */ /* 0x000fe200078e0a03 */
[----:B------:R-:W-:Y:S02]  /*16170*/  MOV R24, RZ ;  /* 0x000000ff00187202 */ /* 0x000fe40000000f00 */
[----:B------:R-:W-:-:S04]  /*16180*/  IADD3 R3, PT, PT, -R3, -0x43300000, RZ ;  /* 0xbcd0000003037810 */ /* 0x000fc80007ffe1ff */
[----:B------:R-:W-:Y:S02]  /*16190*/  DFMA R24, R32, -R24, R36 ;  /* 0x800000182018722b */ /* 0x000fe40000000024 */
[----:B------:R-:W-:-:S08]  /*161a0*/  DMUL.RP R36, R36, R28 ;  /* 0x0000001c24247228 */ /* 0x000fd00000008000 */
[----:B------:R-:W-:Y:S02]  /*161b0*/  FSETP.NEU.AND P0, PT, |R25|, R3, PT ;  /* 0x000000031900720b */ /* 0x000fe40003f0d200 */
[----:B------:R-:W-:Y:S02]  /*161c0*/  LOP3.LUT R27, R37, R27, RZ, 0x3c, !PT ;  /* 0x0000001b251b7212 */ /* 0x000fe400078e3cff */
[----:B------:R-:W-:Y:S02]  /*161d0*/  FSEL R32, R36, R32, !P0 ;  /* 0x0000002024207208 */ /* 0x000fe40004000000 */
[----:B------:R-:W-:Y:S01]  /*161e0*/  FSEL R33, R27, R33, !P0 ;  /* 0x000000211b217208 */ /* 0x000fe20004000000 */
[----:B------:R-:W-:Y:S06]  /*161f0*/  BRA `(.L_x_320) ;  /* 0x0000000000547947 */ /* 0x000fec0003800000 */
.L_x_319:
[----:B------:R-:W-:-:S14]  /*16200*/  DSETP.NAN.AND P0, PT, R28, R28, PT ;  /* 0x0000001c1c00722a */ /* 0x000fdc0003f08000 */
[----:B------:R-:W-:Y:S05]  /*16210*/  @P0 BRA `(.L_x_321) ;  /* 0x0000000000440947 */ /* 0x000fea0003800000 */
[----:B------:R-:W-:-:S14]  /*16220*/  DSETP.NAN.AND P0, PT, R26, R26, PT ;  /* 0x0000001a1a00722a */ /* 0x000fdc0003f08000 */
[----:B------:R-:W-:Y:S05]  /*16230*/  @P0 BRA `(.L_x_322) ;  /* 0x0000000000300947 */ /* 0x000fea0003800000 */
[----:B------:R-:W-:Y:S01]  /*16240*/  ISETP.NE.AND P0, PT, R39, R40, PT ;  /* 0x000000282700720c */ /* 0x000fe20003f05270 */
[----:B------:R-:W-:Y:S01]  /*16250*/  IMAD.MOV.U32 R32, RZ, RZ, 0x0 ;  /* 0x00000000ff207424 */ /* 0x000fe200078e00ff */
[----:B------:R-:W-:-:S11]  /*16260*/  MOV R33, 0xfff80000 ;  /* 0xfff8000000217802 */ /* 0x000fd60000000f00 */
[----:B------:R-:W-:Y:S05]  /*16270*/  @!P0 BRA `(.L_x_320) ;  /* 0x0000000000348947 */ /* 0x000fea0003800000 */
[----:B------:R-:W-:Y:S02]  /*16280*/  ISETP.NE.AND P0, PT, R39, 0x7ff00000, PT ;  /* 0x7ff000002700780c */ /* 0x000fe40003f05270 */
[----:B------:R-:W-:Y:S02]  /*16290*/  LOP3.LUT R33, R29, 0x80000000, R27, 0x48, !PT ;  /* 0x800000001d217812 */ /* 0x000fe400078e481b */
[----:B------:R-:W-:-:S13]  /*162a0*/  ISETP.EQ.OR P0, PT, R40, RZ, !P0 ;  /* 0x000000ff2800720c */ /* 0x000fda0004702670 */
[----:B------:R-:W-:Y:S01]  /*162b0*/  @P0 LOP3.LUT R3, R33, 0x7ff00000, RZ, 0xfc, !PT ;  /* 0x7ff0000021030812 */ /* 0x000fe200078efcff */
[----:B------:R-:W-:Y:S01]  /*162c0*/  @!P0 IMAD.MOV.U32 R32, RZ, RZ, RZ ;  /* 0x000000ffff208224 */ /* 0x000fe200078e00ff */
[----:B------:R-:W-:-:S03]  /*162d0*/  @P0 MOV R32, RZ ;  /* 0x000000ff00200202 */ /* 0x000fc60000000f00 */
[----:B------:R-:W-:Y:S01]  /*162e0*/  @P0 IMAD.MOV.U32 R33, RZ, RZ, R3 ;  /* 0x000000ffff210224 */ /* 0x000fe200078e0003 */
[----:B------:R-:W-:Y:S06]  /*162f0*/  BRA `(.L_x_320) ;  /* 0x0000000000147947 */ /* 0x000fec0003800000 */
.L_x_322:
[----:B------:R-:W-:Y:S02]  /*16300*/  LOP3.LUT R33, R27, 0x80000, RZ, 0xfc, !PT ;  /* 0x000800001b217812 */ /* 0x000fe400078efcff */
[----:B------:R-:W-:Y:S01]  /*16310*/  MOV R32, R26 ;  /* 0x0000001a00207202 */ /* 0x000fe20000000f00 */
[----:B------:R-:W-:Y:S06]  /*16320*/  BRA `(.L_x_320) ;  /* 0x0000000000087947 */ /* 0x000fec0003800000 */
.L_x_321:
[----:B------:R-:W-:Y:S01]  /*16330*/  LOP3.LUT R33, R29, 0x80000, RZ, 0xfc, !PT ;  /* 0x000800001d217812 */ /* 0x000fe200078efcff */
[----:B------:R-:W-:-:S07]  /*16340*/  IMAD.MOV.U32 R32, RZ, RZ, R28 ;  /* 0x000000ffff207224 */ /* 0x000fce00078e001c */
.L_x_320:
[----:B------:R-:W-:Y:S05]  /*16350*/  BSYNC.RECONVERGENT B0 ;  /* 0x0000000000007941 */ /* 0x000fea0003800200 */
.L_x_318:
[----:B------:R-:W-:-:S04]  /*16360*/  HFMA2 R3, -RZ, RZ, 0, 0 ;  /* 0x00000000ff037431 */ /* 0x000fc800000001ff */
[----:B------:R-:W-:Y:S05]  /*16370*/  RET.REL.NODEC R2 `(_Z14compute_piecesPdS_S_S_S_S_S_S_S_S_S_S_S_S_S_dddiiiiibbS_S_S_S_S_S_S_S_S_S_S_) ;  /* 0xfffffe9c02207950 */ /* 0x000fea0003c3ffff */
        .weak           $__internal_2_$__cuda_sm20_dsqrt_rn_f64_mediumpath_v1
        .type           $__internal_2_$__cuda_sm20_dsqrt_rn_f64_mediumpath_v1,@function
        .size           $__internal_2_$__cuda_sm20_dsqrt_rn_f64_mediumpath_v1,(.L_x_512 - $__internal_2_$__cuda_sm20_dsqrt_rn_f64_mediumpath_v1)
$__internal_2_$__cuda_sm20_dsqrt_rn_f64_mediumpath_v1:
[----:B------:R-:W-:Y:S01]  /*16380*/  ISETP.GE.U32.AND P0, PT, R26, -0x3400000, PT ;  /* 0xfcc000001a00780c */ /* 0x000fe20003f06070 */
[----:B------:R-:W-:-:S12]  /*16390*/  BSSY.RECONVERGENT B1, `(.L_x_323) ;  /* 0x0000023000017945 */ /* 0x000fd80003800200 */
[----:B------:R-:W-:Y:S05]  /*163a0*/  @!P0 BRA `(.L_x_324) ;  /* 0x0000000000208947 */ /* 0x000fea0003800000 */
[----:B------:R-:W-:-:S10]  /*163b0*/  DFMA.RM R18, R20, R18, R2 ;  /* 0x000000121412722b */ /* 0x000fd40000004002 */
[----:B------:R-:W-:-:S05]  /*163c0*/  IADD3 R2, P0, PT, R18, 0x1, RZ ;  /* 0x0000000112027810 */ /* 0x000fca0007f1e0ff */
[----:B------:R-:W-:-:S06]  /*163d0*/  IMAD.X R3, RZ, RZ, R19, P0 ;  /* 0x000000ffff037224 */ /* 0x000fcc00000e0613 */
[----:B------:R-:W-:-:S08]  /*163e0*/  DFMA.RP R22, -R18, R2, R22 ;  /* 0x000000021216722b */ /* 0x000fd00000008116 */
[----:B------:R-:W-:-:S06]  /*163f0*/  DSETP.GT.AND P0, PT, R22, RZ, PT ;  /* 0x000000ff1600722a */ /* 0x000fcc0003f04000 */
[----:B------:R-:W-:Y:S02]  /*16400*/  FSEL R2, R2, R18, P0 ;  /* 0x0000001202027208 */ /* 0x000fe40000000000 */
[----:B------:R-:W-:Y:S01]  /*16410*/  FSEL R3, R3, R19, P0 ;  /* 0x0000001303037208 */ /* 0x000fe20000000000 */
[----:B------:R-:W-:Y:S06]  /*16420*/  BRA `(.L_x_325) ;  /* 0x0000000000647947 */ /* 0x000fec0003800000 */
.L_x_324:
[----:B------:R-:W-:-:S14]  /*16430*/  DSETP.NE.AND P0, PT, R22, RZ, PT ;  /* 0x000000ff1600722a */ /* 0x000fdc0003f05000 */
[----:B------:R-:W-:Y:S05]  /*16440*/  @!P0 BRA `(.L_x_326) ;  /* 0x0000000000588947 */ /* 0x000fea0003800000 */
[----:B------:R-:W-:-:S13]  /*16450*/  ISETP.GE.AND P0, PT, R23, RZ, PT ;  /* 0x000000ff1700720c */ /* 0x000fda0003f06270 */
[----:B------:R-:W-:Y:S01]  /*16460*/  @!P0 MOV R2, 0x0 ;  /* 0x0000000000028802 */ /* 0x000fe20000000f00 */
[----:B------:R-:W-:Y:S01]  /*16470*/  @!P0 IMAD.MOV.U32 R3, RZ, RZ, -0x80000 ;  /* 0xfff80000ff038424 */ /* 0x000fe200078e00ff */
[----:B------:R-:W-:Y:S06]  /*16480*/  @!P0 BRA `(.L_x_325) ;  /* 0x00000000004c8947 */ /* 0x000fec0003800000 */
[----:B------:R-:W-:-:S13]  /*16490*/  ISETP.GT.AND P0, PT, R23, 0x7fefffff, PT ;  /* 0x7fefffff1700780c */ /* 0x000fda0003f04270 */
[----:B------:R-:W-:Y:S05]  /*164a0*/  @P0 BRA `(.L_x_326) ;  /* 0x0000000000400947 */ /* 0x000fea0003800000 */
[----:B------:R-:W-:Y:S01]  /*164b0*/  DMUL R22, R22, 8.11296384146066816958e+31 ;  /* 0x4690000016167828 */ /* 0x000fe20000000000 */
[----:B------:R-:W-:Y:S01]  /*164c0*/  MOV R20, RZ ;  /* 0x000000ff00147202 */ /* 0x000fe20000000f00 */
[----:B------:R-:W-:Y:S01]  /*164d0*/  IMAD.MOV.U32 R2, RZ, RZ, 0x0 ;  /* 0x00000000ff027424 */ /* 0x000fe200078e00ff */
[----:B------:R-:W-:-:S03]  /*164e0*/  MOV R3, 0x3fd80000 ;  /* 0x3fd8000000037802 */ /* 0x000fc60000000f00 */
[----:B------:R-:W0:Y:S02]  /*164f0*/  MUFU.RSQ64H R21, R23 ;  /* 0x0000001700157308 */ /* 0x000e240000001c00 */
[----:B0-----:R-:W-:-:S08]  /*16500*/  DMUL R18, R20, R20 ;  /* 0x0000001414127228 */ /* 0x001fd00000000000 */
[----:B------:R-:W-:-:S08]  /*16510*/  DFMA R18, R22, -R18, 1 ;  /* 0x3ff000001612742b */ /* 0x000fd00000000812 */
[----:B------:R-:W-:Y:S02]  /*16520*/  DFMA R2, R18, R2, 0.5 ;  /* 0x3fe000001202742b */ /* 0x000fe40000000002 */
[----:B------:R-:W-:-:S08]  /*16530*/  DMUL R18, R20, R18 ;  /* 0x0000001214127228 */ /* 0x000fd00000000000 */
[----:B------:R-:W-:-:S08]  /*16540*/  DFMA R18, R2, R18, R20 ;  /* 0x000000120212722b */ /* 0x000fd00000000014 */
[----:B------:R-:W-:Y:S02]  /*16550*/  DMUL R2, R22, R18 ;  /* 0x0000001216027228 */ /* 0x000fe40000000000 */
[----:B------:R-:W-:-:S06]  /*16560*/  VIADD R19, R19, 0xfff00000 ;  /* 0xfff0000013137836 */ /* 0x000fcc0000000000 */
[----:B------:R-:W-:-:S08]  /*16570*/  DFMA R20, R2, -R2, R22 ;  /* 0x800000020214722b */ /* 0x000fd00000000016 */
[----:B------:R-:W-:-:S10]  /*16580*/  DFMA R2, R18, R20, R2 ;  /* 0x000000141202722b */ /* 0x000fd40000000002 */
[----:B------:R-:W-:Y:S01]  /*16590*/  IADD3 R3, PT, PT, R3, -0x3500000, RZ ;  /* 0xfcb0000003037810 */ /* 0x000fe20007ffe0ff */
[----:B------:R-:W-:Y:S06]  /*165a0*/  BRA `(.L_x_325) ;  /* 0x0000000000047947 */ /* 0x000fec0003800000 */
.L_x_326:
[----:B------:R-:W-:-:S11]  /*165b0*/  DADD R2, R22, R22 ;  /* 0x0000000016027229 */ /* 0x000fd60000000016 */
.L_x_325:
[----:B------:R-:W-:Y:S05]  /*165c0*/  BSYNC.RECONVERGENT B1 ;  /* 0x0000000000017941 */ /* 0x000fea0003800200 */
.L_x_323:
[----:B------:R-:W-:Y:S01]  /*165d0*/  MOV R19, R3 ;  /* 0x0000000300137202 */ /* 0x000fe20000000f00 */
[----:B------:R-:W-:Y:S02]  /*165e0*/  HFMA2 R3, -RZ, RZ, 0, 0 ;  /* 0x00000000ff037431 */ /* 0x000fe400000001ff */
[----:B------:R-:W-:Y:S02]  /*165f0*/  IMAD.MOV.U32 R18, RZ, RZ, R2 ;  /* 0x000000ffff127224 */ /* 0x000fe400078e0002 */
[----:B------:R-:W-:-:S04]  /*16600*/  IMAD.MOV.U32 R2, RZ, RZ, R4 ;  /* 0x000000ffff027224 */ /* 0x000fc800078e0004 */
[----:B------:R-:W-:Y:S05]  /*16610*/  RET.REL.NODEC R2 `(_Z14compute_piecesPdS_S_S_S_S_S_S_S_S_S_S_S_S_S_dddiiiiibbS_S_S_S_S_S_S_S_S_S_S_) ;  /* 0xfffffe9802787950 */ /* 0x000fea0003c3ffff */
.L_x_327:
        /* <DEDUP_REMOVED lines=14> */
.L_x_512:


//--------------------- .text._Z33cholesky_and_solve_batched_kernelPdS_S_iii --------------------------
	.section	.text._Z33cholesky_and_solve_batched_kernelPdS_S_iii,"ax",@progbits
	.align	128
        .global         _Z33cholesky_and_solve_batched_kernelPdS_S_iii
        .type           _Z33cholesky_and_solve_batched_kernelPdS_S_iii,@function
        .size           _Z33cholesky_and_solve_batched_kernelPdS_S_iii,(.L_x_514 - _Z33cholesky_and_solve_batched_kernelPdS_S_iii)
        .other          _Z33cholesky_and_solve_batched_kernelPdS_S_iii,@"STO_CUDA_ENTRY STV_DEFAULT"
_Z33cholesky_and_solve_batched_kernelPdS_S_iii:
.text._Z33cholesky_and_solve_batched_kernelPdS_S_iii:
[----:B------:R-:W-:Y:S01]  /*0000*/  LDC R1, c[0x0][0x37c] ;  /* 0x0000df00ff017b82 */ /* 0x000fe20000000800 */
[----:B------:R-:W0:Y:S07]  /*0010*/  S2R R3, SR_TID.X ;  /* 0x0000000000037919 */ /* 0x000e2e0000002100 */
[----:B------:R-:W0:Y:S08]  /*0020*/  S2UR UR4, SR_CTAID.X ;  /* 0x00000000000479c3 */ /* 0x000e300000002500 */
[----:B------:R-:W0:Y:S08]  /*0030*/  LDC R6, c[0x0][0x360] ;  /* 0x0000d800ff067b82 */ /* 0x000e300000000800 */
[----:B------:R-:W1:Y:S01]  /*0040*/  LDC.64 R8, c[0x0][0x398] ;  /* 0x0000e600ff087b82 */ /* 0x000e620000000a00 */
[----:B0-----:R-:W-:Y:S01]  /*0050*/  IMAD R6, R6, UR4, R3 ;  /* 0x0000000406067c24 */ /* 0x001fe2000f8e0203 */
[----:B-1----:R-:W-:-:S04]  /*0060*/  ISETP.GE.AND P0, PT, R9, 0x1, PT ;  /* 0x000000010900780c */ /* 0x002fc80003f06270 */
[----:B------:R-:W-:-:S04]  /*0070*/  ISETP.LT.OR P0, PT, R6, R9, !P0 ;  /* 0x000000090600720c */ /* 0x000fc80004701670 */
[----:B------:R-:W-:-:S13]  /*0080*/  ISETP.GT.OR P0, PT, R6, R8, P0 ;  /* 0x000000080600720c */ /* 0x000fda0000704670 */
[----:B------:R-:W-:Y:S05]  /*0090*/  @P0 EXIT ;  /* 0x000000000000094d */ /* 0x000fea0003800000 */
[C---:B------:R-:W-:Y:S01]  /*00a0*/  LOP3.LUT R5, R9.reuse, 0x3, RZ, 0xc0, !PT ;  /* 0x0000000309057812 */ /* 0x040fe200078ec0ff */
[----:B------:R-:W0:Y:S01]  /*00b0*/  LDCU.64 UR10, c[0x0][0x358] ;  /* 0x00006b00ff0a77ac */ /* 0x000e220008000a00 */
[----:B------:R-:W-:Y:S02]  /*00c0*/  LOP3.LUT R4, R9, 0x7ffffffc, RZ, 0xc0, !PT ;  /* 0x7ffffffc09047812 */ /* 0x000fe400078ec0ff */
[----:B------:R-:W-:Y:S01]  /*00d0*/  PRMT R3, RZ, 0x7610, R3 ;  /* 0x00007610ff037816 */ /* 0x000fe20000000003 */
[----:B------:R-:W-:Y:S01]  /*00e0*/  UMOV UR4, URZ ;  /* 0x000000ff00047c82 */ /* 0x000fe20008000000 */
[----:B------:R-:W-:-:S07]  /*00f0*/  PRMT R2, RZ, 0x7610, R2 ;  /* 0x00007610ff027816 */ /* 0x000fce0000000002 */
.L_x_366:
[----:B01234-:R-:W1:Y:S01]  /*0100*/  LDC R9, c[0x0][0x39c] ;  /* 0x0000e700ff097b82 */ /* 0x01fe620000000800 */
[----:B------:R-:W-:-:S07]  /*0110*/  UISETP.NE.AND UP0, UPT, UR4, URZ, UPT ;  /* 0x000000ff0400728c */ /* 0x000fce000bf05270 */
[----:B------:R-:W2:Y:S01]  /*0120*/  LDC.64 R10, c[0x0][0x388] ;  /* 0x0000e200ff0a7b82 */ /* 0x000ea20000000a00 */
[----:B-1----:R-:W-:-:S04]  /*0130*/  IMAD R0, R6, R9, UR4 ;  /* 0x0000000406007e24 */ /* 0x002fc8000f8e0209 */
[----:B------:R-:W-:-:S04]  /*0140*/  IMAD R0, R0, R9, RZ ;  /* 0x0000000900007224 */ /* 0x000fc800078e02ff */
[----:B------:R-:W-:-:S04]  /*0150*/  VIADD R7, R0, UR4 ;  /* 0x0000000400077c36 */ /* 0x000fc80008000000 */
[----:B--2---:R-:W-:Y:S01]  /*0160*/  IMAD.WIDE R10, R7, 0x8, R10 ;  /* 0x00000008070a7825 */ /* 0x004fe200078e020a */
[----:B------:R-:W-:Y:S06]  /*0170*/  BRA.U !UP0, `(.L_x_328) ;  /* 0x0000000d08247547 */ /* 0x000fec000b800000 */
[----:B------:R-:W-:Y:S01]  /*0180*/  CS2R R28, SRZ ;  /* 0x00000000001c7805 */ /* 0x000fe2000001ff00 */
[----:B------:R-:W-:Y:S01]  /*0190*/  ULOP3.LUT UR7, UR4, 0x7ffffff8, URZ, 0xc0, !UPT ;  /* 0x7ffffff804077892 */ /* 0x000fe2000f8ec0ff */
[----:B------:R-:W-:-:S11]  /*01a0*/  UMOV UR5, URZ ;  /* 0x000000ff00057c82 */ /* 0x000fd60008000000 */
.L_x_340:
[----:B------:R-:W-:-:S09]  /*01b0*/  UISETP.GE.U32.AND UP0, UPT, UR5, UR4, UPT ;  /* 0x000000040500728c */ /* 0x000fd2000bf06070 */
[----:B01----:R-:W-:Y:S05]  /*01c0*/  BRA.U UP0, `(.L_x_329) ;  /* 0x0000000100207547 */ /* 0x003fea000b800000 */
[----:B------:R-:W1:Y:S08]  /*01d0*/  LDC R12, c[0x0][0x39c] ;  /* 0x0000e700ff0c7b82 */ /* 0x000e700000000800 */
[----:B------:R-:W2:Y:S01]  /*01e0*/  LDC.64 R8, c[0x0][0x388] ;  /* 0x0000e200ff087b82 */ /* 0x000ea20000000a00 */
[----:B-1----:R-:W-:-:S04]  /*01f0*/  IMAD R7, R6, R12, UR5 ;  /* 0x0000000506077e24 */ /* 0x002fc8000f8e020c */
[----:B------:R-:W-:-:S04]  /*0200*/  IMAD R7, R7, R12, UR4 ;  /* 0x0000000407077e24 */ /* 0x000fc8000f8e020c */
[----:B--2---:R-:W-:-:S06]  /*0210*/  IMAD.WIDE R8, R7, 0x8, R8 ;  /* 0x0000000807087825 */ /* 0x004fcc00078e0208 */
[----:B0-----:R-:W2:Y:S02]  /*0220*/  LDG.E.64 R8, desc[UR10][R8.64] ;  /* 0x0000000a08087981 */ /* 0x001ea4000c1e1b00 */
[----:B--2---:R-:W-:Y:S01]  /*0230*/  DFMA R28, -R8, R8, R28 ;  /* 0x00000008081c722b */ /* 0x004fe2000000011c */
[----:B------:R-:W-:Y:S10]  /*0240*/  BRA `(.L_x_330) ;  /* 0x0000000800dc7947 */ /* 0x000ff40003800000 */
.L_x_329:
[----:B------:R-:W-:-:S09]  /*0250*/  UISETP.NE.AND UP0, UPT, UR5, UR4, UPT ;  /* 0x000000040500728c */ /* 0x000fd2000bf05270 */
[----:B------:R-:W-:Y:S05]  /*0260*/  BRA.U UP0, `(.L_x_331) ;  /* 0x0000000100847547 */ /* 0x000fea000b800000 */
[----:B0-----:R-:W2:Y:S01]  /*0270*/  LDG.E.64 R16, desc[UR10][R10.64] ;  /* 0x0000000a0a107981 */ /* 0x001ea2000c1e1b00 */
[----:B------:R-:W-:Y:S01]  /*0280*/  MOV R14, 0x0 ;  /* 0x00000000000e7802 */ /* 0x000fe20000000f00 */
[----:B------:R-:W-:Y:S01]  /*0290*/  IMAD.MOV.U32 R15, RZ, RZ, 0x3fd80000 ;  /* 0x3fd80000ff0f7424 */ /* 0x000fe200078e00ff */
[----:B------:R-:W-:Y:S01]  /*02a0*/  BSSY.RECONVERGENT B0, `(.L_x_332) ;  /* 0x000001a000007945 */ /* 0x000fe20003800200 */
[----:B--2---:R-:W-:-:S06]  /*02b0*/  DADD R16, R16, R28 ;  /* 0x0000000010107229 */ /* 0x004fcc000000001c */
        /* <DEDUP_REMOVED lines=14> */
[----:B------:R-:W-:Y:S01]  /*03a0*/  IMAD.MOV.U32 R14, RZ, RZ, R18 ;  /* 0x000000ffff0e7224 */ /* 0x000fe200078e0012 */
[----:B------:R-:W-:Y:S01]  /*03b0*/  MOV R19, R23 ;  /* 0x0000001700137202 */ /* 0x000fe20000000f00 */
[----:B------:R-:W-:Y:S01]  /*03c0*/  IMAD.MOV.U32 R7, RZ, RZ, R8 ;  /* 0x000000ffff077224 */ /* 0x000fe200078e0008 */
[----:B------:R-:W-:Y:S01]  /*03d0*/  MOV R15, R13 ;  /* 0x0000000d000f7202 */ /* 0x000fe20000000f00 */
[----:B------:R-:W-:Y:S01]  /*03e0*/  IMAD.MOV.U32 R18, RZ, RZ, R22 ;  /* 0x000000ffff127224 */ /* 0x000fe200078e0016 */
[----:B------:R-:W-:Y:S01]  /*03f0*/  MOV R8, 0x420 ;  /* 0x0000042000087802 */ /* 0x000fe20000000f00 */
[----:B------:R-:W-:-:S07]  /*0400*/  IMAD.MOV.U32 R12, RZ, RZ, R20 ;  /* 0x000000ffff0c7224 */ /* 0x000fce00078e0014 */
[----:B------:R-:W-:Y:S05]  /*0410*/  CALL.REL.NOINC `($__internal_4_$__cuda_sm20_dsqrt_rn_f64_mediumpath_v1) ;  /* 0x00000028006c7944 */ /* 0x000fea0003c00000 */
[----:B------:R-:W-:Y:S02]  /*0420*/  IMAD.MOV.U32 R14, RZ, RZ, R20 ;  /* 0x000000ffff0e7224 */ /* 0x000fe400078e0014 */
[----:B------:R-:W-:-:S07]  /*0430*/  IMAD.MOV.U32 R15, RZ, RZ, R21 ;  /* 0x000000ffff0f7224 */ /* 0x000fce00078e0015 */
.L_x_333:
[----:B------:R-:W-:Y:S05]  /*0440*/  BSYNC.RECONVERGENT B0 ;  /* 0x0000000000007941 */ /* 0x000fea0003800200 */
.L_x_332:
[----:B------:R0:W-:Y:S01]  /*0450*/  STG.E.64 desc[UR10][R10.64], R14 ;  /* 0x0000000e0a007986 */ /* 0x0001e2000c101b0a */
[----:B------:R-:W-:Y:S01]  /*0460*/  CS2R R28, SRZ ;  /* 0x00000000001c7805 */ /* 0x000fe2000001ff00 */
[----:B------:R-:W-:Y:S06]  /*0470*/  BRA `(.L_x_330) ;  /* 0x0000000800507947 */ /* 0x000fec0003800000 */
.L_x_331:
[----:B------:R-:W-:Y:S01]  /*0480*/  UISETP.GE.U32.AND UP0, UPT, UR4, 0x8, UPT ;  /* 0x000000080400788c */ /* 0x000fe2000bf06070 */
[----:B------:R-:W-:Y:S02]  /*0490*/  MOV R7, RZ ;  /* 0x000000ff00077202 */ /* 0x000fe40000000f00 */
[----:B------:R-:W-:-:S06]  /*04a0*/  CS2R R28, SRZ ;  /* 0x00000000001c7805 */ /* 0x000fcc000001ff00 */
[----:B------:R-:W-:Y:S05]  /*04b0*/  BRA.U !UP0, `(.L_x_334) ;  /* 0x0000000108cc7547 */ /* 0x000fea000b800000 */
[----:B------:R-:W-:Y:S01]  /*04c0*/  CS2R R28, SRZ ;  /* 0x00000000001c7805 */ /* 0x000fe2000001ff00 */
[----:B------:R-:W-:-:S06]  /*04d0*/  UMOV UR6, URZ ;  /* 0x000000ff00067c82 */ /* 0x000fcc0008000000 */
.L_x_335:
[----:B------:R-:W1:Y:S08]  /*04e0*/  LDC R7, c[0x0][0x39c] ;  /* 0x0000e700ff077b82 */ /* 0x000e700000000800 */
[----:B------:R-:W2:Y:S01]  /*04f0*/  LDC.64 R24, c[0x0][0x388] ;  /* 0x0000e200ff187b82 */ /* 0x000ea20000000a00 */
[----:B-1----:R-:W-:-:S04]  /*0500*/  IMAD R8, R6, R7, UR6 ;  /* 0x0000000606087e24 */ /* 0x002fc8000f8e0207 */
[CC--:B------:R-:W-:Y:S02]  /*0510*/  IMAD R23, R8.reuse, R7.reuse, UR4 ;  /* 0x0000000408177e24 */ /* 0x0c0fe4000f8e0207 */
[----:B------:R-:W-:Y:S02]  /*0520*/  IMAD R9, R8, R7, UR5 ;  /* 0x0000000508097e24 */ /* 0x000fe4000f8e0207 */
[----:B--2---:R-:W-:-:S04]  /*0530*/  IMAD.WIDE R22, R23, 0x8, R24 ;  /* 0x0000000817167825 */ /* 0x004fc800078e0218 */
[----:B------:R-:W-:Y:S01]  /*0540*/  IMAD.WIDE R24, R9, 0x8, R24 ;  /* 0x0000000809187825 */ /* 0x000fe200078e0218 */
[----:B0-----:R-:W2:Y:S04]  /*0550*/  LDG.E.64 R16, desc[UR10][R22.64] ;  /* 0x0000000a16107981 */ /* 0x001ea8000c1e1b00 */
[----:B------:R-:W2:Y:S01]  /*0560*/  LDG.E.64 R14, desc[UR10][R24.64] ;  /* 0x0000000a180e7981 */ /* 0x000ea2000c1e1b00 */
[----:B------:R-:W-:-:S04]  /*0570*/  IMAD.WIDE.U32 R26, R7, 0x8, R22 ;  /* 0x00000008071a7825 */ /* 0x000fc800078e0016 */
[C---:B------:R-:W-:Y:S01]  /*0580*/  IMAD.WIDE.U32 R30, R7.reuse, 0x8, R24 ;  /* 0x00000008071e7825 */ /* 0x040fe200078e0018 */
[----:B------:R-:W3:Y:S04]  /*0590*/  LDG.E.64 R8, desc[UR10][R26.64] ;  /* 0x0000000a1a087981 */ /* 0x000ee8000c1e1b00 */
[----:B------:R-:W3:Y:S01]  /*05a0*/  LDG.E.64 R12, desc[UR10][R30.64] ;  /* 0x0000000a1e0c7981 */ /* 0x000ee2000c1e1b00 */
[----:B------:R-:W-:-:S04]  /*05b0*/  IMAD.WIDE.U32 R20, R7, 0x8, R26 ;  /* 0x0000000807147825 */ /* 0x000fc800078e001a */
[C---:B------:R-:W-:Y:S01]  /*05c0*/  IMAD.WIDE.U32 R18, R7.reuse, 0x8, R30 ;  /* 0x0000000807127825 */ /* 0x040fe200078e001e */
[----:B--2---:R-:W-:Y:S01]  /*05d0*/  DFMA R28, R16, R14, R28 ;  /* 0x0000000e101c722b */ /* 0x004fe2000000001c */
[----:B------:R-:W2:Y:S04]  /*05e0*/  LDG.E.64 R14, desc[UR10][R20.64] ;  /* 0x0000000a140e7981 */ /* 0x000ea8000c1e1b00 */
[----:B------:R-:W2:Y:S01]  /*05f0*/  LDG.E.64 R16, desc[UR10][R18.64] ;  /* 0x0000000a12107981 */ /* 0x000ea2000c1e1b00 */
[C---:B------:R-:W-:Y:S02]  /*0600*/  IMAD.WIDE.U32 R22, R7.reuse, 0x8, R20 ;  /* 0x0000000807167825 */ /* 0x040fe400078e0014 */
[----:B---3--:R-:W-:Y:S02]  /*0610*/  DFMA R32, R8, R12, R28 ;  /* 0x0000000c0820722b */ /* 0x008fe4000000001c */
[C---:B------:R-:W-:Y:S01]  /*0620*/  IMAD.WIDE.U32 R24, R7.reuse, 0x8, R18 ;  /* 0x0000000807187825 */ /* 0x040fe200078e0012 */
[----:B------:R-:W3:Y:S04]  /*0630*/  LDG.E.64 R8, desc[UR10][R22.64] ;  /* 0x0000000a16087981 */ /* 0x000ee8000c1e1b00 */
[----:B------:R-:W3:Y:S01]  /*0640*/  LDG.E.64 R12, desc[UR10][R24.64] ;  /* 0x0000000a180c7981 */ /* 0x000ee2000c1e1b00 */
[----:B------:R-:W-:-:S04]  /*0650*/  IMAD.WIDE.U32 R28, R7, 0x8, R22 ;  /* 0x00000008071c7825 */ /* 0x000fc800078e0016 */
[C---:B------:R-:W-:Y:S01]  /*0660*/  IMAD.WIDE.U32 R26, R7.reuse, 0x8, R24 ;  /* 0x00000008071a7825 */ /* 0x040fe200078e0018 */
[----:B--2---:R-:W-:Y:S01]  /*0670*/  DFMA R32, R14, R16, R32 ;  /* 0x000000100e20722b */ /* 0x004fe20000000020 */
[----:B------:R-:W2:Y:S04]  /*0680*/  LDG.E.64 R14, desc[UR10][R28.64] ;  /* 0x0000000a1c0e7981 */ /* 0x000ea8000c1e1b00 */
[----:B------:R0:W2:Y:S01]  /*0690*/  LDG.E.64 R16, desc[UR10][R26.64] ;  /* 0x0000000a1a107981 */ /* 0x0000a2000c1e1b00 */
[C---:B------:R-:W-:Y:S02]  /*06a0*/  IMAD.WIDE.U32 R18, R7.reuse, 0x8, R28 ;  /* 0x0000000807127825 */ /* 0x040fe400078e001c */
[----:B---3--:R-:W-:Y:S02]  /*06b0*/  DFMA R32, R8, R12, R32 ;  /* 0x0000000c0820722b */ /* 0x008fe40000000020 */
[C---:B------:R-:W-:Y:S01]  /*06c0*/  IMAD.WIDE.U32 R30, R7.reuse, 0x8, R26 ;  /* 0x00000008071e7825 */ /* 0x040fe200078e001a */
[----:B------:R-:W3:Y:S04]  /*06d0*/  LDG.E.64 R8, desc[UR10][R18.64] ;  /* 0x0000000a12087981 */ /* 0x000ee8000c1e1b00 */
[----:B------:R-:W3:Y:S01]  /*06e0*/  LDG.E.64 R12, desc[UR10][R30.64] ;  /* 0x0000000a1e0c7981 */ /* 0x000ee2000c1e1b00 */
[----:B------:R-:W-:-:S04]  /*06f0*/  IMAD.WIDE.U32 R20, R7, 0x8, R30 ;  /* 0x0000000807147825 */ /* 0x000fc800078e001e */
[----:B------:R-:W-:-:S04]  /*0700*/  IMAD.WIDE.U32 R24, R7, 0x8, R18 ;  /* 0x0000000807187825 */ /* 0x000fc800078e0012 */
[----:B0-----:R-:W-:-:S06]  /*0710*/  IMAD.WIDE.U32 R26, R7, 0x8, R24 ;  /* 0x00000008071a7825 */ /* 0x001fcc00078e0018 */
[----:B------:R-:W4:Y:S01]  /*0720*/  LDG.E.64 R26, desc[UR10][R26.64] ;  /* 0x0000000a1a1a7981 */ /* 0x000f22000c1e1b00 */
[----:B--2---:R-:W-:-:S03]  /*0730*/  DFMA R22, R14, R16, R32 ;  /* 0x000000100e16722b */ /* 0x004fc60000000020 */
[----:B------:R-:W2:Y:S01]  /*0740*/  LDG.E.64 R16, desc[UR10][R20.64] ;  /* 0x0000000a14107981 */ /* 0x000ea2000c1e1b00 */
[----:B------:R-:W-:-:S03]  /*0750*/  IMAD.WIDE.U32 R32, R7, 0x8, R20 ;  /* 0x0000000807207825 */ /* 0x000fc600078e0014 */
[----:B------:R-:W2:Y:S04]  /*0760*/  LDG.E.64 R14, desc[UR10][R24.64] ;  /* 0x0000000a180e7981 */ /* 0x000ea8000c1e1b00 */
[----:B------:R-:W4:Y:S01]  /*0770*/  LDG.E.64 R32, desc[UR10][R32.64] ;  /* 0x0000000a20207981 */ /* 0x000f22000c1e1b00 */
[----:B---3--:R-:W-:Y:S01]  /*0780*/  DFMA R8, R8, R12, R22 ;  /* 0x0000000c0808722b */ /* 0x008fe20000000016 */
[----:B------:R-:W-:-:S04]  /*0790*/  UIADD3 UR6, UPT, UPT, UR6, 0x8, URZ ;  /* 0x0000000806067890 */ /* 0x000fc8000fffe0ff */
[----:B------:R-:W-:-:S03]  /*07a0*/  UISETP.NE.AND UP0, UPT, UR6, UR7, UPT ;  /* 0x000000070600728c */ /* 0x000fc6000bf05270 */
[----:B--2---:R-:W-:-:S08]  /*07b0*/  DFMA R8, R14, R16, R8 ;  /* 0x000000100e08722b */ /* 0x004fd00000000008 */
[----:B----4-:R-:W-:Y:S01]  /*07c0*/  DFMA R28, R26, R32, R8 ;  /* 0x000000201a1c722b */ /* 0x010fe20000000008 */
[----:B------:R-:W-:Y:S10]  /*07d0*/  BRA.U UP0, `(.L_x_335) ;  /* 0xfffffffd00407547 */ /* 0x000ff4000b83ffff */
[----:B------:R-:W-:-:S07]  /*07e0*/  IMAD.U32 R7, RZ, RZ, UR7 ;  /* 0x00000007ff077e24 */ /* 0x000fce000f8e00ff */
.L_x_334:
[----:B------:R-:W-:-:S09]  /*07f0*/  ULOP3.LUT UP0, URZ, UR4, 0x7, URZ, 0xc0, !UPT ;  /* 0x0000000704ff7892 */ /* 0x000fd2000f80c0ff */
[----:B------:R-:W-:Y:S05]  /*0800*/  BRA.U !UP0, `(.L_x_336) ;  /* 0x0000000108fc7547 */ /* 0x000fea000b800000 */
[----:B------:R-:W-:-:S04]  /*0810*/  LOP3.LUT R9, R2, 0xffff, RZ, 0xc0, !PT ;  /* 0x0000ffff02097812 */ /* 0x000fc800078ec0ff */
[C---:B------:R-:W-:Y:S02]  /*0820*/  LOP3.LUT R8, R9.reuse, 0x7, RZ, 0xc0, !PT ;  /* 0x0000000709087812 */ /* 0x040fe400078ec0ff */
[----:B------:R-:W-:-:S03]  /*0830*/  LOP3.LUT P1, RZ, R9, 0x3, RZ, 0xc0, !PT ;  /* 0x0000000309ff7812 */ /* 0x000fc6000782c0ff */
[----:B------:R-:W-:-:S05]  /*0840*/  VIADD R8, R8, 0xffffffff ;  /* 0xffffffff08087836 */ /* 0x000fca0000000000 */
[----:B------:R-:W-:-:S13]  /*0850*/  ISETP.GE.U32.AND P0, PT, R8, 0x3, PT ;  /* 0x000000030800780c */ /* 0x000fda0003f06070 */
[----:B------:R-:W-:Y:S05]  /*0860*/  @!P0 BRA `(.L_x_337) ;  /* 0x0000000000688947 */ /* 0x000fea0003800000 */
[----:B------:R-:W1:Y:S08]  /*0870*/  LDC R23, c[0x0][0x39c] ;  /* 0x0000e700ff177b82 */ /* 0x000e700000000800 */
[----:B------:R-:W2:Y:S01]  /*0880*/  LDC.64 R26, c[0x0][0x388] ;  /* 0x0000e200ff1a7b82 */ /* 0x000ea20000000a00 */
[----:B-1----:R-:W-:-:S04]  /*0890*/  IMAD R8, R6, R23, R7 ;  /* 0x0000001706087224 */ /* 0x002fc800078e0207 */
[CC--:B------:R-:W-:Y:S02]  /*08a0*/  IMAD R25, R8.reuse, R23.reuse, UR4 ;  /* 0x0000000408197e24 */ /* 0x0c0fe4000f8e0217 */
[----:B------:R-:W-:Y:S02]  /*08b0*/  IMAD R9, R8, R23, UR5 ;  /* 0x0000000508097e24 */ /* 0x000fe4000f8e0217 */
[----:B--2---:R-:W-:-:S04]  /*08c0*/  IMAD.WIDE R24, R25, 0x8, R26 ;  /* 0x0000000819187825 */ /* 0x004fc800078e021a */
[----:B------:R-:W-:Y:S01]  /*08d0*/  IMAD.WIDE R26, R9, 0x8, R26 ;  /* 0x00000008091a7825 */ /* 0x000fe200078e021a */
[----:B0-----:R0:W2:Y:S04]  /*08e0*/  LDG.E.64 R18, desc[UR10][R24.64] ;  /* 0x0000000a18127981 */ /* 0x0010a8000c1e1b00 */
[----:B------:R-:W2:Y:S01]  /*08f0*/  LDG.E.64 R20, desc[UR10][R26.64] ;  /* 0x0000000a1a147981 */ /* 0x000ea2000c1e1b00 */
[----:B------:R-:W-:-:S04]  /*0900*/  IMAD.WIDE.U32 R30, R23, 0x8, R24 ;  /* 0x00000008171e7825 */ /* 0x000fc800078e0018 */
[C---:B------:R-:W-:Y:S01]  /*0910*/  IMAD.WIDE.U32 R32, R23.reuse, 0x8, R26 ;  /* 0x0000000817207825 */ /* 0x040fe200078e001a */
[----:B------:R-:W3:Y:S04]  /*0920*/  LDG.E.64 R14, desc[UR10][R30.64] ;  /* 0x0000000a1e0e7981 */ /* 0x000ee8000c1e1b00 */
[----:B------:R-:W3:Y:S01]  /*0930*/  LDG.E.64 R16, desc[UR10][R32.64] ;  /* 0x0000000a20107981 */ /* 0x000ee2000c1e1b00 */
[----:B------:R-:W-:-:S04]  /*0940*/  IMAD.WIDE.U32 R8, R23, 0x8, R32 ;  /* 0x0000000817087825 */ /* 0x000fc800078e0020 */
[----:B------:R-:W-:-:S04]  /*0950*/  IMAD.WIDE.U32 R12, R23, 0x8, R30 ;  /* 0x00000008170c7825 */ /* 0x000fc800078e001e */
[----:B0-----:R-:W-:-:S04]  /*0960*/  IMAD.WIDE.U32 R24, R23, 0x8, R12 ;  /* 0x0000000817187825 */ /* 0x001fc800078e000c */
[----:B------:R-:W-:Y:S02]  /*0970*/  IMAD.WIDE.U32 R22, R23, 0x8, R8 ;  /* 0x0000000817167825 */ /* 0x000fe400078e0008 */
[----:B------:R-:W4:Y:S04]  /*0980*/  LDG.E.64 R24, desc[UR10][R24.64] ;  /* 0x0000000a18187981 */ /* 0x000f28000c1e1b00 */
[----:B------:R-:W4:Y:S01]  /*0990*/  LDG.E.64 R22, desc[UR10][R22.64] ;  /* 0x0000000a16167981 */ /* 0x000f22000c1e1b00 */
[----:B--2---:R-:W-:-:S03]  /*09a0*/  DFMA R28, R18, R20, R28 ;  /* 0x00000014121c722b */ /* 0x004fc6000000001c */
[----:B------:R-:W2:Y:S04]  /*09b0*/  LDG.E.64 R20, desc[UR10][R8.64] ;  /* 0x0000000a08147981 */ /* 0x000ea8000c1e1b00 */
[----:B------:R-:W2:Y:S01]  /*09c0*/  LDG.E.64 R18, desc[UR10][R12.64] ;  /* 0x0000000a0c127981 */ /* 0x000ea2000c1e1b00 */
[----:B---3--:R-:W-:Y:S01]  /*09d0*/  DFMA R14, R14, R16, R28 ;  /* 0x000000100e0e722b */ /* 0x008fe2000000001c */
[----:B------:R-:W-:-:S07]  /*09e0*/  IADD3 R7, PT, PT, R7, 0x4, RZ ;  /* 0x0000000407077810 */ /* 0x000fce0007ffe0ff */
[----:B--2---:R-:W-:-:S08]  /*09f0*/  DFMA R14, R18, R20, R14 ;  /* 0x00000014120e722b */ /* 0x004fd0000000000e */
[----:B----4-:R-:W-:-:S11]  /*0a00*/  DFMA R28, R24, R22, R14 ;  /* 0x00000016181c722b */ /* 0x010fd6000000000e */
.L_x_337:
[----:B------:R-:W-:Y:S05]  /*0a10*/  @!P1 BRA `(.L_x_336) ;  /* 0x0000000000789947 */ /* 0x000fea0003800000 */
[----:B------:R-:W-:-:S04]  /*0a20*/  LOP3.LUT R8, R3, 0x3, RZ, 0xc0, !PT ;  /* 0x0000000303087812 */ /* 0x000fc800078ec0ff */
[----:B------:R-:W-:Y:S02]  /*0a30*/  ISETP.NE.AND P0, PT, R8, 0x1, PT ;  /* 0x000000010800780c */ /* 0x000fe40003f05270 */
[----:B------:R-:W-:-:S04]  /*0a40*/  LOP3.LUT R8, R3, 0x1, RZ, 0xc0, !PT ;  /* 0x0000000103087812 */ /* 0x000fc800078ec0ff */
[----:B------:R-:W-:-:S07]  /*0a50*/  ISETP.NE.U32.AND P1, PT, R8, 0x1, PT ;  /* 0x000000010800780c */ /* 0x000fce0003f25070 */
[----:B------:R-:W1:Y:S08]  /*0a60*/  @P0 LDC R19, c[0x0][0x39c] ;  /* 0x0000e700ff130b82 */ /* 0x000e700000000800 */
[----:B------:R-:W2:Y:S08]  /*0a70*/  @P0 LDC.64 R8, c[0x0][0x388] ;  /* 0x0000e200ff080b82 */ /* 0x000eb00000000a00 */
[----:B------:R-:W3:Y:S08]  /*0a80*/  @!P1 LDC R22, c[0x0][0x39c] ;  /* 0x0000e700ff169b82 */ /* 0x000ef00000000800 */
[----:B------:R-:W4:Y:S01]  /*0a90*/  @!P1 LDC.64 R14, c[0x0][0x388] ;  /* 0x0000e200ff0e9b82 */ /* 0x000f220000000a00 */
[----:B-1----:R-:W-:-:S02]  /*0aa0*/  @P0 IMAD R12, R6, R19, R7 ;  /* 0x00000013060c0224 */ /* 0x002fc400078e0207 */
[----:B------:R-:W-:Y:S02]  /*0ab0*/  @P0 VIADD R7, R7, 0x2 ;  /* 0x0000000207070836 */ /* 0x000fe40000000000 */
[CC--:B------:R-:W-:Y:S02]  /*0ac0*/  @P0 IMAD R21, R12.reuse, R19.reuse, UR4 ;  /* 0x000000040c150e24 */ /* 0x0c0fe4000f8e0213 */
[----:B------:R-:W-:Y:S02]  /*0ad0*/  @P0 IMAD R25, R12, R19, UR5 ;  /* 0x000000050c190e24 */ /* 0x000fe4000f8e0213 */
[----:B--2---:R-:W-:-:S04]  /*0ae0*/  @P0 IMAD.WIDE R20, R21, 0x8, R8 ;  /* 0x0000000815140825 */ /* 0x004fc800078e0208 */
[----:B------:R-:W-:Y:S01]  /*0af0*/  @P0 IMAD.WIDE R24, R25, 0x8, R8 ;  /* 0x0000000819180825 */ /* 0x000fe200078e0208 */
[----:B0-----:R-:W2:Y:S03]  /*0b00*/  @P0 LDG.E.64 R12, desc[UR10][R20.64] ;  /* 0x0000000a140c0981 */ /* 0x001ea6000c1e1b00 */
[----:B---3--:R-:W-:Y:S01]  /*0b10*/  @!P1 IMAD R7, R6, R22, R7 ;  /* 0x0000001606079224 */ /* 0x008fe200078e0207 */
[----:B------:R-:W2:Y:S01]  /*0b20*/  @P0 LDG.E.64 R8, desc[UR10][R24.64] ;  /* 0x0000000a18080981 */ /* 0x000ea2000c1e1b00 */
[----:B------:R-:W-:-:S04]  /*0b30*/  @P0 IMAD.WIDE.U32 R16, R19, 0x8, R20 ;  /* 0x0000000813100825 */ /* 0x000fc800078e0014 */
[----:B------:R-:W-:Y:S02]  /*0b40*/  @P0 IMAD.WIDE.U32 R18, R19, 0x8, R24 ;  /* 0x0000000813120825 */ /* 0x000fe400078e0018 */
[----:B------:R-:W3:Y:S02]  /*0b50*/  @P0 LDG.E.64 R16, desc[UR10][R16.64] ;  /* 0x0000000a10100981 */ /* 0x000ee4000c1e1b00 */
[CC--:B------:R-:W-:Y:S02]  /*0b60*/  @!P1 IMAD R23, R7.reuse, R22.reuse, UR4 ;  /* 0x0000000407179e24 */ /* 0x0c0fe4000f8e0216 */
[----:B------:R-:W-:Y:S01]  /*0b70*/  @!P1 IMAD R7, R7, R22, UR5 ;  /* 0x0000000507079e24 */ /* 0x000fe2000f8e0216 */
[----:B------:R-:W3:Y:S01]  /*0b80*/  @P0 LDG.E.64 R18, desc[UR10][R18.64] ;  /* 0x0000000a12120981 */ /* 0x000ee2000c1e1b00 */
[----:B----4-:R-:W-:-:S04]  /*0b90*/  @!P1 IMAD.WIDE R22, R23, 0x8, R14 ;  /* 0x0000000817169825 */ /* 0x010fc800078e020e */
[----:B------:R-:W-:Y:S02]  /*0ba0*/  @!P1 IMAD.WIDE R14, R7, 0x8, R14 ;  /* 0x00000008070e9825 */ /* 0x000fe400078e020e */
[----:B------:R-:W4:Y:S04]  /*0bb0*/  @!P1 LDG.E.64 R22, desc[UR10][R22.64] ;  /* 0x0000000a16169981 */ /* 0x000f28000c1e1b00 */
[----:B------:R-:W4:Y:S01]  /*0bc0*/  @!P1 LDG.E.64 R14, desc[UR10][R14.64] ;  /* 0x0000000a0e0e9981 */ /* 0x000f22000c1e1b00 */
[----:B--2---:R-:W-:-:S08]  /*0bd0*/  @P0 DFMA R8, R12, R8, R28 ;  /* 0x000000080c08022b */ /* 0x004fd0000000001c */
[----:B---3--:R-:W-:-:S08]  /*0be0*/  @P0 DFMA R28, R16, R18, R8 ;  /* 0x00000012101c022b */ /* 0x008fd00000000008 */
[----:B----4-:R-:W-:-:S11]  /*0bf0*/  @!P1 DFMA R28, R22, R14, R28 ;  /* 0x0000000e161c922b */ /* 0x010fd6000000001c */
.L_x_336:
[----:B0-----:R-:W2:Y:S01]  /*0c00*/  LDG.E.64 R14, desc[UR10][R10.64] ;  /* 0x0000000a0a0e7981 */ /* 0x001ea2000c1e1b00 */
[----:B------:R-:W0:Y:S01]  /*0c10*/  LDC.64 R26, c[0x0][0x388] ;  /* 0x0000e200ff1a7b82 */ /* 0x000e220000000a00 */
[----:B------:R-:W-:-:S04]  /*0c20*/  VIADD R7, R0, UR5 ;  /* 0x0000000500077c36 */ /* 0x000fc80008000000 */
[----:B0-----:R-:W-:-:S05]  /*0c30*/  IMAD.WIDE R26, R7, 0x8, R26 ;  /* 0x00000008071a7825 */ /* 0x001fca00078e021a */
[----:B------:R-:W3:Y:S01]  /*0c40*/  LDG.E.64 R12, desc[UR10][R26.64] ;  /* 0x0000000a1a0c7981 */ /* 0x000ee2000c1e1b00 */
[----:B------:R-:W-:Y:S01]  /*0c50*/  MOV R8, 0x1 ;  /* 0x0000000100087802 */ /* 0x000fe20000000f00 */
[----:B------:R-:W-:Y:S01]  /*0c60*/  BSSY.RECONVERGENT B0, `(.L_x_338) ;  /* 0x0000014000007945 */ /* 0x000fe20003800200 */
[----:B--2---:R-:W0:Y:S04]  /*0c70*/  MUFU.RCP64H R9, R15 ;  /* 0x0000000f00097308 */ /* 0x004e280000001800 */
[----:B0-----:R-:W-:-:S08]  /*0c80*/  DFMA R16, -R14, R8, 1 ;  /* 0x3ff000000e10742b */ /* 0x001fd00000000108 */
[----:B------:R-:W-:Y:S02]  /*0c90*/  DFMA R16, R16, R16, R16 ;  /* 0x000000101010722b */ /* 0x000fe40000000010 */
[----:B---3--:R-:W-:-:S06]  /*0ca0*/  DADD R12, -R28, R12 ;  /* 0x000000001c0c7229 */ /* 0x008fcc000000010c */
        /* <DEDUP_REMOVED lines=10> */
[----:B------:R-:W-:Y:S01]  /*0d50*/  IMAD.MOV.U32 R17, RZ, RZ, R15 ;  /* 0x000000ffff117224 */ /* 0x000fe200078e000f */
[----:B------:R-:W-:-:S07]  /*0d60*/  MOV R8, 0xd80 ;  /* 0x00000d8000087802 */ /* 0x000fce0000000f00 */
[----:B------:R-:W-:Y:S05]  /*0d70*/  CALL.REL.NOINC `($__internal_3_$__cuda_sm20_div_rn_f64_full) ;  /* 0x0000001800ac7944 */ /* 0x000fea0003c00000 */
[----:B------:R-:W-:Y:S01]  /*0d80*/  IMAD.MOV.U32 R8, RZ, RZ, R22 ;  /* 0x000000ffff087224 */ /* 0x000fe200078e0016 */
[----:B------:R-:W-:-:S07]  /*0d90*/  MOV R9, R23 ;  /* 0x0000001700097202 */ /* 0x000fce0000000f00 */
.L_x_339:
[----:B------:R-:W-:Y:S05]  /*0da0*/  BSYNC.RECONVERGENT B0 ;  /* 0x0000000000007941 */ /* 0x000fea0003800200 */
.L_x_338:
[----:B------:R1:W-:Y:S02]  /*0db0*/  STG.E.64 desc[UR10][R26.64], R8 ;  /* 0x000000081a007986 */ /* 0x0003e4000c101b0a */
.L_x_330:
[----:B------:R-:W2:Y:S01]  /*0dc0*/  LDCU UR6, c[0x0][0x39c] ;  /* 0x00007380ff0677ac */ /* 0x000ea20008000800 */
[----:B------:R-:W-:-:S04]  /*0dd0*/  UIADD3 UR5, UPT, UPT, UR5, 0x1, URZ ;  /* 0x0000000105057890 */ /* 0x000fc8000fffe0ff */
[----:B--2---:R-:W-:-:S09]  /*0de0*/  UISETP.NE.AND UP0, UPT, UR5, UR6, UPT ;  /* 0x000000060500728c */ /* 0x004fd2000bf05270 */
[----:B------:R-:W-:Y:S05]  /*0df0*/  BRA.U UP0, `(.L_x_340) ;  /* 0xfffffff100ec7547 */ /* 0x000fea000b83ffff */
[----:B------:R-:W-:Y:S05]  /*0e00*/  BRA `(.L_x_341) ;  /* 0x0000000c00f87947 */ /* 0x000fea0003800000 */
.L_x_328:
[----:B------:R-:W-:Y:S02]  /*0e10*/  VIADD R7, R9, 0xffffffff ;  /* 0xffffffff09077836 */ /* 0x000fe40000000000 */
[----:B------:R-:W-:-:S03]  /*0e20*/  IMAD.MOV.U32 R29, RZ, RZ, RZ ;  /* 0x000000ffff1d7224 */ /* 0x000fc600078e00ff */
[----:B------:R-:W-:-:S13]  /*0e30*/  ISETP.GE.U32.AND P0, PT, R7, 0x3, PT ;  /* 0x000000030700780c */ /* 0x000fda0003f06070 */
[----:B------:R-:W-:Y:S05]  /*0e40*/  @!P0 BRA `(.L_x_342) ;  /* 0x00000008001c8947 */ /* 0x000fea0003800000 */
[----:B------:R-:W1:Y:S01]  /*0e50*/  LDC.64 R28, c[0x0][0x388] ;  /* 0x0000e200ff1c7b82 */ /* 0x000e620000000a00 */
[----:B------:R-:W-:-:S05]  /*0e60*/  UMOV UR5, URZ ;  /* 0x000000ff00057c82 */ /* 0x000fca0008000000 */
.L_x_355:
[----:B------:R-:W-:Y:S02]  /*0e70*/  UISETP.NE.AND UP0, UPT, UR5, URZ, UPT ;  /* 0x000000ff0500728c */ /* 0x000fe4000bf05270 */
[----:B--2---:R-:W-:Y:S01]  /*0e80*/  IADD3 R27, PT, PT, R0, UR5, RZ ;  /* 0x00000005001b7c10 */ /* 0x004fe2000fffe0ff */
[----:B------:R-:W-:-:S04]  /*0e90*/  UIADD3 UR5, UPT, UPT, UR5, 0x4, URZ ;  /* 0x0000000405057890 */ /* 0x000fc8000fffe0ff */
[----:B-1----:R-:W-:Y:S02]  /*0ea0*/  IMAD.WIDE R26, R27, 0x8, R28 ;  /* 0x000000081b1a7825 */ /* 0x002fe400078e021c */
[----:B------:R-:W-:Y:S01]  /*0eb0*/  ISETP.NE.AND P1, PT, R4, UR5, PT ;  /* 0x0000000504007c0c */ /* 0x000fe2000bf25270 */
[----:B------:R-:W-:-:S12]  /*0ec0*/  BRA.U !UP0, `(.L_x_343) ;  /* 0x0000000108687547 */ /* 0x000fd8000b800000 */
[----:B0-----:R-:W2:Y:S04]  /*0ed0*/  LDG.E.64 R14, desc[UR10][R10.64] ;  /* 0x0000000a0a0e7981 */ /* 0x001ea8000c1e1b00 */
[----:B------:R-:W3:Y:S01]  /*0ee0*/  LDG.E.64 R12, desc[UR10][R26.64] ;  /* 0x0000000a1a0c7981 */ /* 0x000ee2000c1e1b00 */
[----:B------:R-:W-:Y:S01]  /*0ef0*/  IMAD.MOV.U32 R8, RZ, RZ, 0x1 ;  /* 0x00000001ff087424 */ /* 0x000fe200078e00ff */
        /* <DEDUP_REMOVED lines=17> */
[----:B------:R-:W-:Y:S01]  /*1010*/  MOV R8, R22 ;  /* 0x0000001600087202 */ /* 0x000fe20000000f00 */
[----:B------:R-:W-:-:S07]  /*1020*/  IMAD.MOV.U32 R9, RZ, RZ, R23 ;  /* 0x000000ffff097224 */ /* 0x000fce00078e0017 */
.L_x_345:
[----:B------:R-:W-:Y:S05]  /*1030*/  BSYNC.RECONVERGENT B0 ;  /* 0x0000000000007941 */ /* 0x000fea0003800200 */
.L_x_344:
[----:B------:R0:W-:Y:S04]  /*1040*/  STG.E.64 desc[UR10][R26.64], R8 ;  /* 0x000000081a007986 */ /* 0x0001e8000c101b0a */
[----:B------:R0:W5:Y:S01]  /*1050*/  LDG.E.64 R14, desc[UR10][R10.64] ;  /* 0x0000000a0a0e7981 */ /* 0x000162000c1e1b00 */
[----:B------:R-:W-:Y:S05]  /*1060*/  BRA `(.L_x_346) ;  /* 0x0000000000707947 */ /* 0x000fea0003800000 */
.L_x_343:
[----:B0-----:R-:W2:Y:S01]  /*1070*/  LDG.E.64 R16, desc[UR10][R10.64] ;  /* 0x0000000a0a107981 */ /* 0x001ea2000c1e1b00 */
[----:B------:R-:W-:Y:S01]  /*1080*/  MOV R14, 0x0 ;  /* 0x00000000000e7802 */ /* 0x000fe20000000f00 */
[----:B------:R-:W-:Y:S01]  /*1090*/  IMAD.MOV.U32 R15, RZ, RZ, 0x3fd80000 ;  /* 0x3fd80000ff0f7424 */ /* 0x000fe200078e00ff */
[----:B------:R-:W-:Y:S01]  /*10a0*/  BSSY.RECONVERGENT B0, `(.L_x_347) ;  /* 0x0000015000007945 */ /* 0x000fe20003800200 */
[----:B--2---:R-:W-:-:S06]  /*10b0*/  DADD R16, RZ, R16 ;  /* 0x00000000ff107229 */ /* 0x004fcc0000000010 */
        /* <DEDUP_REMOVED lines=16> */
[----:B------:R-:W-:Y:S01]  /*11c0*/  MOV R8, 0x11f0 ;  /* 0x000011f000087802 */ /* 0x000fe20000000f00 */
[----:B------:R-:W-:-:S07]  /*11d0*/  IMAD.MOV.U32 R21, RZ, RZ, R13 ;  /* 0x000000ffff157224 */ /* 0x000fce00078e000d */
[----:B------:R-:W-:Y:S05]  /*11e0*/  CALL.REL.NOINC `($__internal_4_$__cuda_sm20_dsqrt_rn_f64_mediumpath_v1) ;  /* 0x0000001800f87944 */ /* 0x000fea0003c00000 */
.L_x_348:
[----:B------:R-:W-:Y:S05]  /*11f0*/  BSYNC.RECONVERGENT B0 ;  /* 0x0000000000007941 */ /* 0x000fea0003800200 */
.L_x_347:
[----:B------:R1:W-:Y:S01]  /*1200*/  STG.E.64 desc[UR10][R10.64], R20 ;  /* 0x000000140a007986 */ /* 0x0003e2000c101b0a */
[----:B------:R-:W-:Y:S02]  /*1210*/  IMAD.MOV.U32 R14, RZ, RZ, R20 ;  /* 0x000000ffff0e7224 */ /* 0x000fe400078e0014 */
[----:B------:R-:W-:-:S07]  /*1220*/  IMAD.MOV.U32 R15, RZ, RZ, R21 ;  /* 0x000000ffff0f7224 */ /* 0x000fce00078e0015 */
.L_x_346:
[----:B------:R-:W2:Y:S01]  /*1230*/  LDG.E.64 R12, desc[UR10][R26.64+0x8] ;  /* 0x0000080a1a0c7981 */ /* 0x000ea2000c1e1b00 */
[----:B0----5:R-:W0:Y:S01]  /*1240*/  MUFU.RCP64H R9, R15 ;  /* 0x0000000f00097308 */ /* 0x021e220000001800 */
[----:B------:R-:W-:Y:S01]  /*1250*/  MOV R8, 0x1 ;  /* 0x0000000100087802 */ /* 0x000fe20000000f00 */
[----:B------:R-:W-:Y:S05]  /*1260*/  BSSY.RECONVERGENT B0, `(.L_x_349) ;  /* 0x0000012000007945 */ /* 0x000fea0003800200 */
[----:B0-----:R-:W-:-:S08]  /*1270*/  DFMA R16, R8, -R14, 1 ;  /* 0x3ff000000810742b */ /* 0x001fd0000000080e */
        /* <DEDUP_REMOVED lines=8> */
[----:B------:R-:W-:-:S05]  /*1300*/  FFMA R7, RZ, R15, R9 ;  /* 0x0000000fff077223 */ /* 0x000fca0000000009 */
[----:B------:R-:W-:-:S13]  /*1310*/  FSETP.GT.AND P0, PT, |R7|, 1.469367938527859385e-39, PT ;  /* 0x001000000700780b */ /* 0x000fda0003f04200 */
[----:B------:R-:W-:Y:S05]  /*1320*/  @P0 BRA P2, `(.L_x_350) ;  /* 0x0000000000140947 */ /* 0x000fea0001000000 */
[----:B------:R-:W-:Y:S01]  /*1330*/  IMAD.MOV.U32 R17, RZ, RZ, R15 ;  /* 0x000000ffff117224 */ /* 0x000fe200078e000f */
[----:B------:R-:W-:-:S07]  /*1340*/  MOV R8, 0x1360 ;  /* 0x0000136000087802 */ /* 0x000fce0000000f00 */
[----:B-1----:R-:W-:Y:S05]  /*1350*/  CALL.REL.NOINC `($__internal_3_$__cuda_sm20_div_rn_f64_full) ;  /* 0x0000001400347944 */ /* 0x002fea0003c00000 */
[----:B------:R-:W-:Y:S01]  /*1360*/  IMAD.MOV.U32 R8, RZ, RZ, R22 ;  /* 0x000000ffff087224 */ /* 0x000fe200078e0016 */
[----:B------:R-:W-:-:S07]  /*1370*/  MOV R9, R23 ;  /* 0x0000001700097202 */ /* 0x000fce0000000f00 */
.L_x_350:
[----:B------:R-:W-:Y:S05]  /*1380*/  BSYNC.RECONVERGENT B0 ;  /* 0x0000000000007941 */ /* 0x000fea0003800200 */
.L_x_349:
[----:B------:R0:W-:Y:S04]  /*1390*/  STG.E.64 desc[UR10][R26.64+0x8], R8 ;  /* 0x000008081a007986 */ /* 0x0001e8000c101b0a */
[----:B------:R-:W2:Y:S04]  /*13a0*/  LDG.E.64 R14, desc[UR10][R10.64] ;  /* 0x0000000a0a0e7981 */ /* 0x000ea8000c1e1b00 */
[----:B------:R-:W3:Y:S01]  /*13b0*/  LDG.E.64 R12, desc[UR10][R26.64+0x10] ;  /* 0x0000100a1a0c7981 */ /* 0x000ee2000c1e1b00 */
[----:B------:R-:W-:Y:S01]  /*13c0*/  IMAD.MOV.U32 R16, RZ, RZ, 0x1 ;  /* 0x00000001ff107424 */ /* 0x000fe200078e00ff */
[----:B------:R-:W-:Y:S01]  /*13d0*/  BSSY.RECONVERGENT B0, `(.L_x_351) ;  /* 0x0000013000007945 */ /* 0x000fe20003800200 */
[----:B--2---:R-:W2:Y:S01]  /*13e0*/  MUFU.RCP64H R17, R15 ;  /* 0x0000000f00117308 */ /* 0x004ea20000001800 */
[----:B---3--:R-:W-:-:S03]  /*13f0*/  FSETP.GEU.AND P2, PT, |R13|, 6.5827683646048100446e-37, PT ;  /* 0x036000000d00780b */ /* 0x008fc60003f4e200 */
[----:B--2---:R-:W-:-:S08]  /*1400*/  DFMA R18, -R14, R16, 1 ;  /* 0x3ff000000e12742b */ /* 0x004fd00000000110 */
        /* <DEDUP_REMOVED lines=10> */
[----:B------:R-:W-:Y:S01]  /*14b0*/  IMAD.MOV.U32 R17, RZ, RZ, R15 ;  /* 0x000000ffff117224 */ /* 0x000fe200078e000f */
[----:B------:R-:W-:-:S07]  /*14c0*/  MOV R8, 0x14e0 ;  /* 0x000014e000087802 */ /* 0x000fce0000000f00 */
[----:B-1----:R-:W-:Y:S05]  /*14d0*/  CALL.REL.NOINC `($__internal_3_$__cuda_sm20_div_rn_f64_full) ;  /* 0x0000001000d47944 */ /* 0x002fea0003c00000 */
[----:B------:R-:W-:Y:S01]  /*14e0*/  MOV R8, R22 ;  /* 0x0000001600087202 */ /* 0x000fe20000000f00 */
[----:B------:R-:W-:-:S07]  /*14f0*/  IMAD.MOV.U32 R9, RZ, RZ, R23 ;  /* 0x000000ffff097224 */ /* 0x000fce00078e0017 */
.L_x_352:
[----:B------:R-:W-:Y:S05]  /*1500*/  BSYNC.RECONVERGENT B0 ;  /* 0x0000000000007941 */ /* 0x000fea0003800200 */
.L_x_351:
        /* <DEDUP_REMOVED lines=18> */
[----:B------:R-:W-:Y:S02]  /*1630*/  MOV R17, R15 ;  /* 0x0000000f00117202 */ /* 0x000fe40000000f00 */
[----:B------:R-:W-:-:S07]  /*1640*/  MOV R8, 0x1660 ;  /* 0x0000166000087802 */ /* 0x000fce0000000f00 */
[----:B-1----:R-:W-:Y:S05]  /*1650*/  CALL.REL.NOINC `($__internal_3_$__cuda_sm20_div_rn_f64_full) ;  /* 0x0000001000747944 */ /* 0x002fea0003c00000 */
[----:B------:R-:W-:Y:S02]  /*1660*/  IMAD.MOV.U32 R8, RZ, RZ, R22 ;  /* 0x000000ffff087224 */ /* 0x000fe400078e0016 */
[----:B------:R-:W-:-:S07]  /*1670*/  IMAD.MOV.U32 R9, RZ, RZ, R23 ;  /* 0x000000ffff097224 */ /* 0x000fce00078e0017 */
.L_x_354:
[----:B------:R-:W-:Y:S05]  /*1680*/  BSYNC.RECONVERGENT B0 ;  /* 0x0000000000007941 */ /* 0x000fea0003800200 */
.L_x_353:
[----:B------:R2:W-:Y:S01]  /*1690*/  STG.E.64 desc[UR10][R26.64+0x18], R8 ;  /* 0x000018081a007986 */ /* 0x0005e2000c101b0a */
[----:B------:R-:W-:Y:S05]  /*16a0*/  @P1 BRA `(.L_x_355) ;  /* 0xfffffff400f01947 */ /* 0x000fea000383ffff */
[----:B------:R-:W-:-:S07]  /*16b0*/  MOV R29, R4 ;  /* 0x00000004001d7202 */ /* 0x000fce0000000f00 */
.L_x_342:
[----:B------:R-:W-:-:S13]  /*16c0*/  ISETP.NE.AND P0, PT, R5, RZ, PT ;  /* 0x000000ff0500720c */ /* 0x000fda0003f05270 */
[----:B------:R-:W-:Y:S05]  /*16d0*/  @!P0 BRA `(.L_x_341) ;  /* 0x0000000400c48947 */ /* 0x000fea0003800000 */
[----:B------:R-:W-:-:S13]  /*16e0*/  ISETP.NE.AND P0, PT, R29, RZ, PT ;  /* 0x000000ff1d00720c */ /* 0x000fda0003f05270 */
[----:B------:R-:W-:Y:S05]  /*16f0*/  @!P0 BRA `(.L_x_356) ;  /* 0x0000000000708947 */ /* 0x000fea0003800000 */
[----:B0-----:R-:W3:Y:S01]  /*1700*/  LDG.E.64 R14, desc[UR10][R10.64] ;  /* 0x0000000a0a0e7981 */ /* 0x001ee2000c1e1b00 */
[----:B--2---:R-:W0:Y:S01]  /*1710*/  LDC.64 R26, c[0x0][0x388] ;  /* 0x0000e200ff1a7b82 */ /* 0x004e220000000a00 */
[----:B------:R-:W-:-:S04]  /*1720*/  IMAD.IADD R7, R0, 0x1, R29 ;  /* 0x0000000100077824 */ /* 0x000fc800078e021d */
[----:B0-----:R-:W-:-:S05]  /*1730*/  IMAD.WIDE R26, R7, 0x8, R26 ;  /* 0x00000008071a7825 */ /* 0x001fca00078e021a */
[----:B------:R-:W2:Y:S01]  /*1740*/  LDG.E.64 R12, desc[UR10][R26.64] ;  /* 0x0000000a1a0c7981 */ /* 0x000ea2000c1e1b00 */
[----:B------:R-:W-:Y:S01]  /*1750*/  IMAD.MOV.U32 R8, RZ, RZ, 0x1 ;  /* 0x00000001ff087424 */ /* 0x000fe200078e00ff */
[----:B------:R-:W-:Y:S01]  /*1760*/  BSSY.RECONVERGENT B0, `(.L_x_357) ;  /* 0x0000013000007945 */ /* 0x000fe20003800200 */
[----:B---3--:R-:W0:Y:S04]  /*1770*/  MUFU.RCP64H R9, R15 ;  /* 0x0000000f00097308 */ /* 0x008e280000001800 */
[----:B0-----:R-:W-:-:S08]  /*1780*/  DFMA R16, -R14, R8, 1 ;  /* 0x3ff000000e10742b */ /* 0x001fd00000000108 */
[----:B------:R-:W-:Y:S01]  /*1790*/  DFMA R16, R16, R16, R16 ;  /* 0x000000101010722b */ /* 0x000fe20000000010 */
[----:B--2---:R-:W-:-:S07]  /*17a0*/  FSETP.GEU.AND P1, PT, |R13|, 6.5827683646048100446e-37, PT ;  /* 0x036000000d00780b */ /* 0x004fce0003f2e200 */
        /* <DEDUP_REMOVED lines=14> */
.L_x_358:
[----:B------:R-:W-:Y:S05]  /*1890*/  BSYNC.RECONVERGENT B0 ;  /* 0x0000000000007941 */ /* 0x000fea0003800200 */
.L_x_357:
[----:B------:R0:W-:Y:S01]  /*18a0*/  STG.E.64 desc[UR10][R26.64], R8 ;  /* 0x000000081a007986 */ /* 0x0001e2000c101b0a */
[----:B------:R-:W-:Y:S05]  /*18b0*/  BRA `(.L_x_359) ;  /* 0x0000000000687947 */ /* 0x000fea0003800000 */
.L_x_356:
[----:B0-----:R-:W3:Y:S01]  /*18c0*/  LDG.E.64 R16, desc[UR10][R10.64] ;  /* 0x0000000a0a107981 */ /* 0x001ee2000c1e1b00 */
[----:B------:R-:W-:Y:S01]  /*18d0*/  IMAD.MOV.U32 R14, RZ, RZ, 0x0 ;  /* 0x00000000ff0e7424 */ /* 0x000fe200078e00ff */
[----:B------:R-:W-:Y:S01]  /*18e0*/  BSSY.RECONVERGENT B0, `(.L_x_360) ;  /* 0x0000016000007945 */ /* 0x000fe20003800200 */
[----:B------:R-:W-:Y:S01]  /*18f0*/  IMAD.MOV.U32 R15, RZ, RZ, 0x3fd80000 ;  /* 0x3fd80000ff0f7424 */ /* 0x000fe200078e00ff */
[----:B---3--:R-:W-:-:S06]  /*1900*/  DADD R16, RZ, R16 ;  /* 0x00000000ff107229 */ /* 0x008fcc0000000010 */
[----:B--2---:R-:W0:Y:S04]  /*1910*/  MUFU.RSQ64H R9, R17 ;  /* 0x0000001100097308 */ /* 0x004e280000001c00 */
[----:B------:R-:W-:-:S04]  /*1920*/  IADD3 R8, PT, PT, R17, -0x3500000, RZ ;  /* 0xfcb0000011087810 */ /* 0x000fc80007ffe0ff */
[----:B------:R-:W-:Y:S02]  /*1930*/  ISETP.GE.U32.AND P0, PT, R8, 0x7ca00000, PT ;  /* 0x7ca000000800780c */ /* 0x000fe40003f06070 */
        /* <DEDUP_REMOVED lines=9> */
[----:B-1----:R-:W-:Y:S01]  /*19d0*/  DFMA R20, R18, R14, R12 ;  /* 0x0000000e1214722b */ /* 0x002fe2000000000c */
[----:B------:R-:W-:Y:S10]  /*19e0*/  @!P0 BRA `(.L_x_361) ;  /* 0x0000000000148947 */ /* 0x000ff40003800000 */
[----:B------:R-:W-:Y:S01]  /*19f0*/  IMAD.MOV.U32 R7, RZ, RZ, R8 ;  /* 0x000000ffff077224 */ /* 0x000fe200078e0008 */
[----:B------:R-:W-:Y:S01]  /*1a00*/  MOV R21, R13 ;  /* 0x0000000d00157202 */ /* 0x000fe20000000f00 */
[----:B------:R-:W-:Y:S01]  /*1a10*/  IMAD.MOV.U32 R14, RZ, RZ, R22 ;  /* 0x000000ffff0e7224 */ /* 0x000fe200078e0016 */
[----:B------:R-:W-:-:S07]  /*1a20*/  MOV R8, 0x1a40 ;  /* 0x00001a4000087802 */ /* 0x000fce0000000f00 */
[----:B------:R-:W-:Y:S05]  /*1a30*/  CALL.REL.NOINC `($__internal_4_$__cuda_sm20_dsqrt_rn_f64_mediumpath_v1) ;  /* 0x0000001000e47944 */ /* 0x000fea0003c00000 */
.L_x_361:
[----:B------:R-:W-:Y:S05]  /*1a40*/  BSYNC.RECONVERGENT B0 ;  /* 0x0000000000007941 */ /* 0x000fea0003800200 */
.L_x_360:
[----:B------:R2:W-:Y:S02]  /*1a50*/  STG.E.64 desc[UR10][R10.64], R20 ;  /* 0x000000140a007986 */ /* 0x0005e4000c101b0a */
.L_x_359:
[----:B------:R-:W-:-:S13]  /*1a60*/  ISETP.NE.AND P0, PT, R5, 0x1, PT ;  /* 0x000000010500780c */ /* 0x000fda0003f05270 */
[----:B------:R-:W-:Y:S05]  /*1a70*/  @!P0 BRA `(.L_x_341) ;  /* 0x0000000000dc8947 */ /* 0x000fea0003800000 */
[----:B------:R-:W3:Y:S01]  /*1a80*/  LDG.E.64 R14, desc[UR10][R10.64] ;  /* 0x0000000a0a0e7981 */ /* 0x000ee2000c1e1b00 */
[----:B------:R-:W0:Y:S01]  /*1a90*/  LDCU.64 UR6, c[0x0][0x388] ;  /* 0x00007100ff0677ac */ /* 0x000e220008000a00 */
[----:B------:R-:W-:-:S04]  /*1aa0*/  IADD3 R7, P0, PT, R0, R29, RZ ;  /* 0x0000001d00077210 */ /* 0x000fc80007f1e0ff */
[----:B------:R-:W-:Y:S02]  /*1ab0*/  LEA.HI.X.SX32 R0, R0, RZ, 0x1, P0 ;  /* 0x000000ff00007211 */ /* 0x000fe400000f0eff */
[----:B0-----:R-:W-:-:S04]  /*1ac0*/  LEA R26, P0, R7, UR6, 0x3 ;  /* 0x00000006071a7c11 */ /* 0x001fc8000f8018ff */
[----:B------:R-:W-:-:S05]  /*1ad0*/  LEA.HI.X R27, R7, UR7, R0, 0x3, P0 ;  /* 0x00000007071b7c11 */ /* 0x000fca00080f1c00 */
[----:B------:R-:W4:Y:S01]  /*1ae0*/  LDG.E.64 R12, desc[UR10][R26.64+0x8] ;  /* 0x0000080a1a0c7981 */ /* 0x000f22000c1e1b00 */
[----:B------:R-:W-:Y:S01]  /*1af0*/  IMAD.MOV.U32 R8, RZ, RZ, 0x1 ;  /* 0x00000001ff087424 */ /* 0x000fe200078e00ff */
[----:B------:R-:W-:Y:S01]  /*1b00*/  BSSY.RECONVERGENT B0, `(.L_x_362) ;  /* 0x0000014000007945 */ /* 0x000fe20003800200 */
[----:B------:R-:W-:Y:S01]  /*1b10*/  ISETP.NE.AND P1, PT, R5, 0x2, PT ;  /* 0x000000020500780c */ /* 0x000fe20003f25270 */
[----:B---3--:R-:W0:Y:S03]  /*1b20*/  MUFU.RCP64H R9, R15 ;  /* 0x0000000f00097308 */ /* 0x008e260000001800 */
[----:B0-----:R-:W-:-:S08]  /*1b30*/  DFMA R16, -R14, R8, 1 ;  /* 0x3ff000000e10742b */ /* 0x001fd00000000108 */
[----:B------:R-:W-:Y:S01]  /*1b40*/  DFMA R16, R16, R16, R16 ;  /* 0x000000101010722b */ /* 0x000fe20000000010 */
[----:B----4-:R-:W-:-:S07]  /*1b50*/  FSETP.GEU.AND P2, PT, |R13|, 6.5827683646048100446e-37, PT ;  /* 0x036000000d00780b */ /* 0x010fce0003f4e200 */
        /* <DEDUP_REMOVED lines=11> */
[----:B-12---:R-:W-:Y:S05]  /*1c10*/  CALL.REL.NOINC `($__internal_3_$__cuda_sm20_div_rn_f64_full) ;  /* 0x0000000c00047944 */ /* 0x006fea0003c00000 */
[----:B------:R-:W-:Y:S02]  /*1c20*/  IMAD.MOV.U32 R8, RZ, RZ, R22 ;  /* 0x000000ffff087224 */ /* 0x000fe400078e0016 */
[----:B------:R-:W-:-:S07]  /*1c30*/  IMAD.MOV.U32 R9, RZ, RZ, R23 ;  /* 0x000000ffff097224 */ /* 0x000fce00078e0017 */
.L_x_363:
[----:B------:R-:W-:Y:S05]  /*1c40*/  BSYNC.RECONVERGENT B0 ;  /* 0x0000000000007941 */ /* 0x000fea0003800200 */
.L_x_362:
[----:B------:R3:W-:Y:S01]  /*1c50*/  STG.E.64 desc[UR10][R26.64+0x8], R8 ;  /* 0x000008081a007986 */ /* 0x0007e2000c101b0a */
[----:B------:R-:W-:Y:S05]  /*1c60*/  @!P1 BRA `(.L_x_341) ;  /* 0x0000000000609947 */ /* 0x000fea0003800000 */
[----:B------:R-:W4:Y:S04]  /*1c70*/  LDG.E.64 R14, desc[UR10][R10.64] ;  /* 0x0000000a0a0e7981 */ /* 0x000f28000c1e1b00 */
[----:B------:R-:W5:Y:S01]  /*1c80*/  LDG.E.64 R12, desc[UR10][R26.64+0x10] ;  /* 0x0000100a1a0c7981 */ /* 0x000f62000c1e1b00 */
[----:B---3--:R-:W-:Y:S01]  /*1c90*/  MOV R8, 0x1 ;  /* 0x0000000100087802 */ /* 0x008fe20000000f00 */
[----:B------:R-:W-:Y:S01]  /*1ca0*/  BSSY.RECONVERGENT B0, `(.L_x_364) ;  /* 0x0000013000007945 */ /* 0x000fe20003800200 */
[----:B----4-:R-:W0:Y:S01]  /*1cb0*/  MUFU.RCP64H R9, R15 ;  /* 0x0000000f00097308 */ /* 0x010e220000001800 */
[----:B-----5:R-:W-:-:S03]  /*1cc0*/  FSETP.GEU.AND P1, PT, |R13|, 6.5827683646048100446e-37, PT ;  /* 0x036000000d00780b */ /* 0x020fc60003f2e200 */
        /* <DEDUP_REMOVED lines=13> */
[----:B-12---:R-:W-:Y:S05]  /*1da0*/  CALL.REL.NOINC `($__internal_3_$__cuda_sm20_div_rn_f64_full) ;  /* 0x0000000800a07944 */ /* 0x006fea0003c00000 */
[----:B------:R-:W-:Y:S01]  /*1db0*/  IMAD.MOV.U32 R8, RZ, RZ, R22 ;  /* 0x000000ffff087224 */ /* 0x000fe200078e0016 */
[----:B------:R-:W-:-:S07]  /*1dc0*/  MOV R9, R23 ;  /* 0x0000001700097202 */ /* 0x000fce0000000f00 */
.L_x_365:
[----:B------:R-:W-:Y:S05]  /*1dd0*/  BSYNC.RECONVERGENT B0 ;  /* 0x0000000000007941 */ /* 0x000fea0003800200 */
.L_x_364:
[----:B------:R4:W-:Y:S02]  /*1de0*/  STG.E.64 desc[UR10][R26.64+0x10], R8 ;  /* 0x000010081a007986 */ /* 0x0009e4000c101b0a */
.L_x_341:
[----:B------:R-:W5:Y:S01]  /*1df0*/  LDC R7, c[0x0][0x39c] ;  /* 0x0000e700ff077b82 */ /* 0x000f620000000800 */
[----:B------:R-:W-:Y:S01]  /*1e00*/  UIADD3 UR4, UPT, UPT, UR4, 0x1, URZ ;  /* 0x0000000104047890 */ /* 0x000fe2000fffe0ff */
[----:B------:R-:W-:Y:S02]  /*1e10*/  VIADD R2, R2, 0x1 ;  /* 0x0000000102027836 */ /* 0x000fe40000000000 */
[----:B------:R-:W-:-:S03]  /*1e20*/  VIADD R3, R3, 0x1 ;  /* 0x0000000103037836 */ /* 0x000fc60000000000 */
[----:B-----5:R-:W-:-:S13]  /*1e30*/  ISETP.NE.AND P0, PT, R7, UR4, PT ;  /* 0x0000000407007c0c */ /* 0x020fda000bf05270 */
[----:B------:R-:W-:Y:S05]  /*1e40*/  @P0 BRA `(.L_x_366) ;  /* 0xffffffe000ac0947 */ /* 0x000fea000383ffff */
[----:B------:R-:W-:Y:S01]  /*1e50*/  IMAD R0, R6, R7, R7 ;  /* 0x0000000706007224 */ /* 0x000fe200078e0207 */
[----:B------:R-:W-:Y:S01]  /*1e60*/  PRMT R2, RZ, 0x7610, R2 ;  /* 0x00007610ff027816 */ /* 0x000fe20000000002 */
[----:B------:R-:W0:Y:S01]  /*1e70*/  LDCU UR7, c[0x0][0x39c] ;  /* 0x00007380ff0777ac */ /* 0x000e220008000800 */
[----:B------:R-:W-:Y:S02]  /*1e80*/  PRMT R3, RZ, 0x7610, R3 ;  /* 0x00007610ff037816 */ /* 0x000fe40000000003 */
[----:B------:R-:W-:Y:S01]  /*1e90*/  IADD3 R4, PT, PT, R0, -0x1, RZ ;  /* 0xffffffff00047810 */ /* 0x000fe20007ffe0ff */
[----:B------:R-:W-:Y:S01]  /*1ea0*/  UMOV UR4, 0x0 ;  /* 0x0000000000047882 */ /* 0x000fe20000000000 */
[----:B------:R-:W-:Y:S01]  /*1eb0*/  UMOV UR5, 0x3ff00000 ;  /* 0x3ff0000000057882 */ /* 0x000fe20000000000 */
[----:B------:R-:W-:-:S05]  /*1ec0*/  UMOV UR6, URZ ;  /* 0x000000ff00067c82 */ /* 0x000fca0008000000 */
.L_x_373:
[----:B------:R-:W5:Y:S01]  /*1ed0*/  LDC R5, c[0x0][0x39c] ;  /* 0x0000e700ff057b82 */ /* 0x000f620000000800 */
[----:B0-----:R-:W-:Y:S01]  /*1ee0*/  UIADD3 UR8, UPT, UPT, UR7, -0x1, URZ ;  /* 0xffffffff07087890 */ /* 0x001fe2000fffe0ff */
[----:B------:R-:W-:Y:S01]  /*1ef0*/  CS2R R16, SRZ ;  /* 0x0000000000107805 */ /* 0x000fe2000001ff00 */
[----:B------:R-:W-:Y:S01]  /*1f00*/  UMOV UR9, UR7 ;  /* 0x0000000700097c82 */ /* 0x000fe20008000000 */
[----:B-----5:R-:W-:-:S04]  /*1f10*/  ISETP.LE.AND P0, PT, R5, UR7, PT ;  /* 0x0000000705007c0c */ /* 0x020fc8000bf03270 */
[----:B------:R-:W-:-:S09]  /*1f20*/  UMOV UR7, UR8 ;  /* 0x0000000800077c82 */ /* 0x000fd20008000000 */
[----:B------:R-:W-:Y:S05]  /*1f30*/  @P0 BRA `(.L_x_367) ;  /* 0x0000000400980947 */ /* 0x000fea0003800000 */
[----:B------:R-:W-:Y:S01]  /*1f40*/  UIADD3 UR8, UPT, UPT, UR6, -0x1, URZ ;  /* 0xffffffff06087890 */ /* 0x000fe2000fffe0ff */
[----:B------:R-:W-:Y:S01]  /*1f50*/  IMAD R14, R6, R5, UR7 ;  /* 0x00000007060e7e24 */ /* 0x000fe2000f8e0205 */
[----:B------:R-:W-:Y:S01]  /*1f60*/  CS2R R16, SRZ ;  /* 0x0000000000107805 */ /* 0x000fe2000001ff00 */
[----:B------:R-:W-:Y:S01]  /*1f70*/  IMAD.U32 R12, RZ, RZ, UR9 ;  /* 0x00000009ff0c7e24 */ /* 0x000fe2000f8e00ff */
[----:B------:R-:W-:-:S09]  /*1f80*/  UISETP.GE.U32.AND UP0, UPT, UR8, 0x7, UPT ;  /* 0x000000070800788c */ /* 0x000fd2000bf06070 */
[----:B------:R-:W-:Y:S05]  /*1f90*/  BRA.U !UP0, `(.L_x_368) ;  /* 0x0000000108a07547 */ /* 0x000fea000b800000 */
[----:B------:R-:W-:Y:S01]  /*1fa0*/  ULOP3.LUT UR8, UR6, 0xfffffff8, URZ, 0xc0, !UPT ;  /* 0xfffffff806087892 */ /* 0x000fe2000f8ec0ff */
[----:B------:R-:W-:Y:S01]  /*1fb0*/  IMAD R7, R14, R5, UR9 ;  /* 0x000000090e077e24 */ /* 0x000fe2000f8e0205 */
[----:B------:R-:W-:Y:S01]  /*1fc0*/  MOV R12, UR9 ;  /* 0x00000009000c7c02 */ /* 0x000fe20008000f00 */
[----:B------:R-:W-:Y:S01]  /*1fd0*/  VIADD R13, R4, -UR9 ;  /* 0x80000009040d7c36 */ /* 0x000fe20008000000 */
[----:B------:R-:W-:Y:S01]  /*1fe0*/  CS2R R16, SRZ ;  /* 0x0000000000107805 */ /* 0x000fe2000001ff00 */
[----:B------:R-:W-:-:S12]  /*1ff0*/  UIADD3 UR8, UPT, UPT, -UR8, URZ, URZ ;  /* 0x000000ff08087290 */ /* 0x000fd8000fffe1ff */
.L_x_369:
[----:B-12---:R-:W0:Y:S08]  /*2000*/  LDC.64 R10, c[0x0][0x388] ;  /* 0x0000e200ff0a7b82 */ /* 0x006e300000000a00 */
[----:B---34-:R-:W1:Y:S01]  /*2010*/  LDC.64 R8, c[0x0][0x380] ;  /* 0x0000e000ff087b82 */ /* 0x018e620000000a00 */
[----:B0-----:R-:W-:-:S05]  /*2020*/  IMAD.WIDE R10, R7, 0x8, R10 ;  /* 0x00000008070a7825 */ /* 0x001fca00078e020a */
[----:B------:R-:W2:Y:S01]  /*2030*/  LDG.E.64 R22, desc[UR10][R10.64] ;  /* 0x0000000a0a167981 */ /* 0x000ea2000c1e1b00 */
[----:B-1----:R-:W-:-:S03]  /*2040*/  IMAD.WIDE R8, R13, 0x8, R8 ;  /* 0x000000080d087825 */ /* 0x002fc600078e0208 */
[----:B------:R-:W3:Y:S04]  /*2050*/  LDG.E.64 R18, desc[UR10][R10.64+0x8] ;  /* 0x0000080a0a127981 */ /* 0x000ee8000c1e1b00 */
[----:B------:R-:W2:Y:S04]  /*2060*/  LDG.E.64 R24, desc[UR10][R8.64] ;  /* 0x0000000a08187981 */ /* 0x000ea8000c1e1b00 */
[----:B------:R-:W3:Y:S04]  /*2070*/  LDG.E.64 R20, desc[UR10][R8.64+-0x8] ;  /* 0xfffff80a08147981 */ /* 0x000ee8000c1e1b00 */
[----:B------:R-:W4:Y:S04]  /*2080*/  LDG.E.64 R26, desc[UR10][R10.64+0x38] ;  /* 0x0000380a0a1a7981 */ /* 0x000f28000c1e1b00 */
[----:B------:R-:W4:Y:S01]  /*2090*/  LDG.E.64 R28, desc[UR10][R8.64+-0x38] ;  /* 0xffffc80a081c7981 */ /* 0x000f22000c1e1b00 */
[----:B--2---:R-:W-:-:S03]  /*20a0*/  DFMA R24, R22, R24, R16 ;  /* 0x000000181618722b */ /* 0x004fc60000000010 */
[----:B------:R-:W2:Y:S04]  /*20b0*/  LDG.E.64 R16, desc[UR10][R10.64+0x10] ;  /* 0x0000100a0a107981 */ /* 0x000ea8000c1e1b00 */
[----:B------:R-:W2:Y:S01]  /*20c0*/  LDG.E.64 R22, desc[UR10][R8.64+-0x10] ;  /* 0xfffff00a08167981 */ /* 0x000ea2000c1e1b00 */
[----:B---3--:R-:W-:-:S03]  /*20d0*/  DFMA R24, R18, R20, R24 ;  /* 0x000000141218722b */ /* 0x008fc60000000018 */
[----:B------:R-:W3:Y:S04]  /*20e0*/  LDG.E.64 R18, desc[UR10][R10.64+0x18] ;  /* 0x0000180a0a127981 */ /* 0x000ee8000c1e1b00 */
[----:B------:R-:W3:Y:S01]  /*20f0*/  LDG.E.64 R20, desc[UR10][R8.64+-0x18] ;  /* 0xffffe80a08147981 */ /* 0x000ee2000c1e1b00 */
        /* <DEDUP_REMOVED lines=9> */
[----:B---3--:R-:W-:Y:S01]  /*2190*/  DFMA R16, R16, R18, R24 ;  /* 0x000000121010722b */ /* 0x008fe20000000018 */
[----:B------:R-:W-:-:S04]  /*21a0*/  UIADD3 UR8, UPT, UPT, UR8, 0x8, URZ ;  /* 0x0000000808087890 */ /* 0x000fc8000fffe0ff */
[----:B------:R-:W-:Y:S01]  /*21b0*/  UISETP.NE.AND UP0, UPT, UR8, URZ, UPT ;  /* 0x000000ff0800728c */ /* 0x000fe2000bf05270 */
[----:B------:R-:W-:Y:S01]  /*21c0*/  VIADD R12, R12, 0x8 ;  /* 0x000000080c0c7836 */ /* 0x000fe20000000000 */
[----:B------:R-:W-:Y:S01]  /*21d0*/  IADD3 R13, PT, PT, R13, -0x8, RZ ;  /* 0xfffffff80d0d7810 */ /* 0x000fe20007ffe0ff */
[----:B------:R-:W-:Y:S01]  /*21e0*/  VIADD R7, R7, 0x8 ;  /* 0x0000000807077836 */ /* 0x000fe20000000000 */
[----:B--2---:R-:W-:-:S08]  /*21f0*/  DFMA R16, R20, R22, R16 ;  /* 0x000000161410722b */ /* 0x004fd00000000010 */
[----:B----4-:R-:W-:Y:S01]  /*2200*/  DFMA R16, R26, R28, R16 ;  /* 0x0000001c1a10722b */ /* 0x010fe20000000010 */
[----:B------:R-:W-:Y:S10]  /*2210*/  BRA.U UP0, `(.L_x_369) ;  /* 0xfffffffd00787547 */ /* 0x000ff4000b83ffff */
.L_x_368:
[----:B------:R-:W-:-:S09]  /*2220*/  ULOP3.LUT UP0, URZ, UR6, 0x7, URZ, 0xc0, !UPT ;  /* 0x0000000706ff7892 */ /* 0x000fd2000f80c0ff */
[----:B------:R-:W-:Y:S05]  /*2230*/  BRA.U !UP0, `(.L_x_367) ;  /* 0x0000000108d87547 */ /* 0x000fea000b800000 */
[----:B-1234-:R-:W-:-:S04]  /*2240*/  LOP3.LUT R8, R3, 0x7, RZ, 0xc0, !PT ;  /* 0x0000000703087812 */ /* 0x01efc800078ec0ff */
[C---:B------:R-:W-:Y:S01]  /*2250*/  LOP3.LUT P1, RZ, R8.reuse, 0x3, RZ, 0xc0, !PT ;  /* 0x0000000308ff7812 */ /* 0x040fe2000782c0ff */
[----:B------:R-:W-:-:S05]  /*2260*/  VIADD R7, R8, 0xffffffff ;  /* 0xffffffff08077836 */ /* 0x000fca0000000000 */
[----:B------:R-:W-:-:S13]  /*2270*/  ISETP.GE.U32.AND P0, PT, R7, 0x3, PT ;  /* 0x000000030700780c */ /* 0x000fda0003f06070 */
[----:B------:R-:W-:Y:S05]  /*2280*/  @!P0 BRA `(.L_x_370) ;  /* 0x0000000000508947 */ /* 0x000fea0003800000 */
[----:B------:R-:W0:Y:S01]  /*2290*/  LDC.64 R30, c[0x0][0x388] ;  /* 0x0000e200ff1e7b82 */ /* 0x000e220000000a00 */
[----:B------:R-:W-:Y:S01]  /*22a0*/  LOP3.LUT R9, RZ, R12, RZ, 0x33, !PT ;  /* 0x0000000cff097212 */ /* 0x000fe200078e33ff */
[----:B------:R-:W-:-:S04]  /*22b0*/  IMAD R7, R14, R5, R12 ;  /* 0x000000050e077224 */ /* 0x000fc800078e020c */
[----:B------:R-:W-:Y:S02]  /*22c0*/  IMAD.IADD R9, R0, 0x1, R9 ;  /* 0x0000000100097824 */ /* 0x000fe400078e0209 */
[----:B------:R-:W1:Y:S01]  /*22d0*/  LDC.64 R32, c[0x0][0x380] ;  /* 0x0000e000ff207b82 */ /* 0x000e620000000a00 */
[----:B0-----:R-:W-:-:S05]  /*22e0*/  IMAD.WIDE R30, R7, 0x8, R30 ;  /* 0x00000008071e7825 */ /* 0x001fca00078e021e */
[----:B------:R-:W2:Y:S01]  /*22f0*/  LDG.E.64 R18, desc[UR10][R30.64+0x8] ;  /* 0x0000080a1e127981 */ /* 0x000ea2000c1e1b00 */
[----:B-1----:R-:W-:-:S03]  /*2300*/  IMAD.WIDE R32, R9, 0x8, R32 ;  /* 0x0000000809207825 */ /* 0x002fc600078e0220 */
[----:B------:R-:W3:Y:S04]  /*2310*/  LDG.E.64 R22, desc[UR10][R30.64+0x10] ;  /* 0x0000100a1e167981 */ /* 0x000ee8000c1e1b00 */
[----:B------:R-:W4:Y:S04]  /*2320*/  LDG.E.64 R8, desc[UR10][R30.64] ;  /* 0x0000000a1e087981 */ /* 0x000f28000c1e1b00 */
[----:B------:R-:W4:Y:S04]  /*2330*/  LDG.E.64 R10, desc[UR10][R32.64] ;  /* 0x0000000a200a7981 */ /* 0x000f28000c1e1b00 */
[----:B------:R-:W2:Y:S04]  /*2340*/  LDG.E.64 R20, desc[UR10][R32.64+-0x8] ;  /* 0xfffff80a20147981 */ /* 0x000ea8000c1e1b00 */
[----:B------:R-:W3:Y:S04]  /*2350*/  LDG.E.64 R24, desc[UR10][R32.64+-0x10] ;  /* 0xfffff00a20187981 */ /* 0x000ee8000c1e1b00 */
[----:B------:R-:W5:Y:S04]  /*2360*/  LDG.E.64 R26, desc[UR10][R30.64+0x18] ;  /* 0x0000180a1e1a7981 */ /* 0x000f68000c1e1b00 */
[----:B------:R-:W5:Y:S01]  /*2370*/  LDG.E.64 R28, desc[UR10][R32.64+-0x18] ;  /* 0xffffe80a201c7981 */ /* 0x000f62000c1e1b00 */
[----:B------:R-:W-:Y:S01]  /*2380*/  IADD3 R12, PT, PT, R12, 0x4, RZ ;  /* 0x000000040c0c7810 */ /* 0x000fe20007ffe0ff */
[----:B----4-:R-:W-:-:S08]  /*2390*/  DFMA R8, R8, R10, R16 ;  /* 0x0000000a0808722b */ /* 0x010fd00000000010 */
[----:B--2---:R-:W-:-:S08]  /*23a0*/  DFMA R8, R18, R20, R8 ;  /* 0x000000141208722b */ /* 0x004fd00000000008 */
[----:B---3--:R-:W-:-:S08]  /*23b0*/  DFMA R8, R22, R24, R8 ;  /* 0x000000181608722b */ /* 0x008fd00000000008 */
[----:B-----5:R-:W-:-:S11]  /*23c0*/  DFMA R16, R26, R28, R8 ;  /* 0x0000001c1a10722b */ /* 0x020fd60000000008 */
.L_x_370:
[----:B------:R-:W-:Y:S05]  /*23d0*/  @!P1 BRA `(.L_x_367) ;  /* 0x0000000000709947 */ /* 0x000fea0003800000 */
[C---:B------:R-:W-:Y:S01]  /*23e0*/  LOP3.LUT R7, R2.reuse, 0x3, RZ, 0xc0, !PT ;  /* 0x0000000302077812 */ /* 0x040fe200078ec0ff */
[----:B------:R-:W0:Y:S03]  /*23f0*/  LDC.64 R24, c[0x0][0x388] ;  /* 0x0000e200ff187b82 */ /* 0x000e260000000a00 */
[----:B------:R-:W-:Y:S02]  /*2400*/  ISETP.NE.AND P0, PT, R7, 0x1, PT ;  /* 0x000000010700780c */ /* 0x000fe40003f05270 */
[----:B------:R-:W-:-:S03]  /*2410*/  LOP3.LUT R7, R2, 0x1, RZ, 0xc0, !PT ;  /* 0x0000000102077812 */ /* 0x000fc600078ec0ff */
[----:B------:R-:W1:Y:S01]  /*2420*/  LDC.64 R22, c[0x0][0x380] ;  /* 0x0000e000ff167b82 */ /* 0x000e620000000a00 */
[----:B------:R-:W-:-:S07]  /*2430*/  ISETP.NE.U32.AND P1, PT, R7, 0x1, PT ;  /* 0x000000010700780c */ /* 0x000fce0003f25070 */
[----:B------:R-:W2:Y:S01]  /*2440*/  LDC.64 R20, c[0x0][0x388] ;  /* 0x0000e200ff147b82 */ /* 0x000ea20000000a00 */
[----:B------:R-:W-:Y:S01]  /*2450*/  @P0 LOP3.LUT R11, RZ, R12, RZ, 0x33, !PT ;  /* 0x0000000cff0b0212 */ /* 0x000fe200078e33ff */
[----:B------:R-:W-:Y:S02]  /*2460*/  @P0 IMAD R7, R14, R5, R12 ;  /* 0x000000050e070224 */ /* 0x000fe400078e020c */
[----:B------:R-:W-:Y:S02]  /*2470*/  @P0 VIADD R12, R12, 0x2 ;  /* 0x000000020c0c0836 */ /* 0x000fe40000000000 */
[----:B------:R-:W-:Y:S02]  /*2480*/  @P0 IMAD.IADD R11, R0, 0x1, R11 ;  /* 0x00000001000b0824 */ /* 0x000fe400078e020b */
[----:B------:R-:W3:Y:S01]  /*2490*/  LDC.64 R8, c[0x0][0x380] ;  /* 0x0000e000ff087b82 */ /* 0x000ee20000000a00 */
[----:B0-----:R-:W-:Y:S01]  /*24a0*/  @P0 IMAD.WIDE R24, R7, 0x8, R24 ;  /* 0x0000000807180825 */ /* 0x001fe200078e0218 */
[----:B------:R-:W-:-:S04]  /*24b0*/  @!P1 LOP3.LUT R13, RZ, R12, RZ, 0x33, !PT ;  /* 0x0000000cff0d9212 */ /* 0x000fc800078e33ff */
[----:B------:R-:W4:Y:S01]  /*24c0*/  @P0 LDG.E.64 R18, desc[UR10][R24.64] ;  /* 0x0000000a18120981 */ /* 0x000f22000c1e1b00 */
[----:B-1----:R-:W-:-:S05]  /*24d0*/  @P0 IMAD.WIDE R22, R11, 0x8, R22 ;  /* 0x000000080b160825 */ /* 0x002fca00078e0216 */
[----:B------:R-:W4:Y:S01]  /*24e0*/  @P0 LDG.E.64 R10, desc[UR10][R22.64] ;  /* 0x0000000a160a0981 */ /* 0x000f22000c1e1b00 */
[----:B------:R-:W-:Y:S01]  /*24f0*/  @!P1 IADD3 R27, PT, PT, R0, R13, RZ ;  /* 0x0000000d001b9210 */ /* 0x000fe20007ffe0ff */
[----:B------:R-:W-:Y:S02]  /*2500*/  @!P1 IMAD R7, R14, R5, R12 ;  /* 0x000000050e079224 */ /* 0x000fe400078e020c */
[----:B------:R-:W5:Y:S02]  /*2510*/  @P0 LDG.E.64 R12, desc[UR10][R24.64+0x8] ;  /* 0x0000080a180c0981 */ /* 0x000f64000c1e1b00 */
[----:B--2---:R-:W-:Y:S02]  /*2520*/  @!P1 IMAD.WIDE R20, R7, 0x8, R20 ;  /* 0x0000000807149825 */ /* 0x004fe400078e0214 */
[----:B------:R-:W5:Y:S02]  /*2530*/  @P0 LDG.E.64 R14, desc[UR10][R22.64+-0x8] ;  /* 0xfffff80a160e0981 */ /* 0x000f64000c1e1b00 */
[----:B---3--:R-:W-:-:S02]  /*2540*/  @!P1 IMAD.WIDE R8, R27, 0x8, R8 ;  /* 0x000000081b089825 */ /* 0x008fc400078e0208 */
[----:B------:R-:W2:Y:S04]  /*2550*/  @!P1 LDG.E.64 R20, desc[UR10][R20.64] ;  /* 0x0000000a14149981 */ /* 0x000ea8000c1e1b00 */
[----:B------:R-:W2:Y:S01]  /*2560*/  @!P1 LDG.E.64 R8, desc[UR10][R8.64] ;  /* 0x0000000a08089981 */ /* 0x000ea2000c1e1b00 */
[----:B----4-:R-:W-:-:S08]  /*2570*/  @P0 DFMA R10, R18, R10, R16 ;  /* 0x0000000a120a022b */ /* 0x010fd00000000010 */
[----:B-----5:R-:W-:-:S08]  /*2580*/  @P0 DFMA R16, R12, R14, R10 ;  /* 0x0000000e0c10022b */ /* 0x020fd0000000000a */
[----:B--2---:R-:W-:-:S11]  /*2590*/  @!P1 DFMA R16, R20, R8, R16 ;  /* 0x000000081410922b */ /* 0x004fd60000000010 */
.L_x_367:
[----:B------:R-:W0:Y:S01]  /*25a0*/  LDC.64 R14, c[0x0][0x388] ;  /* 0x0000e200ff0e7b82 */ /* 0x000e220000000a00 */
[----:B-1234-:R-:W-:-:S04]  /*25b0*/  IMAD R8, R6, R5, UR7 ;  /* 0x0000000706087e24 */ /* 0x01efc8000f8e0205 */
[----:B------:R-:W-:-:S04]  /*25c0*/  IMAD R5, R5, R8, UR7 ;  /* 0x0000000705057e24 */ /* 0x000fc8000f8e0208 */
[----:B0-----:R-:W-:-:S06]  /*25d0*/  IMAD.WIDE R14, R5, 0x8, R14 ;  /* 0x00000008050e7825 */ /* 0x001fcc00078e020e */
[----:B------:R-:W2:Y:S01]  /*25e0*/  LDG.E.64 R14, desc[UR10][R14.64] ;  /* 0x0000000a0e0e7981 */ /* 0x000ea2000c1e1b00 */
[----:B------:R-:W-:Y:S01]  /*25f0*/  IMAD.MOV.U32 R8, RZ, RZ, 0x1 ;  /* 0x00000001ff087424 */ /* 0x000fe200078e00ff */
[----:B------:R-:W-:Y:S01]  /*2600*/  DADD R16, -R16, UR4 ;  /* 0x0000000410107e29 */ /* 0x000fe20008000100 */
        /* <DEDUP_REMOVED lines=14> */
[----:B------:R-:W-:Y:S01]  /*26f0*/  MOV R13, R17 ;  /* 0x00000011000d7202 */ /* 0x000fe20000000f00 */
[----:B------:R-:W-:Y:S01]  /*2700*/  IMAD.MOV.U32 R12, RZ, RZ, R16 ;  /* 0x000000ffff0c7224 */ /* 0x000fe200078e0010 */
[----:B------:R-:W-:Y:S01]  /*2710*/  MOV R8, 0x2740 ;  /* 0x0000274000087802 */ /* 0x000fe20000000f00 */
[----:B------:R-:W-:-:S07]  /*2720*/  IMAD.MOV.U32 R17, RZ, RZ, R15 ;  /* 0x000000ffff117224 */ /* 0x000fce00078e000f */
[----:B------:R-:W-:Y:S05]  /*2730*/  CALL.REL.NOINC `($__internal_3_$__cuda_sm20_div_rn_f64_full) ;  /* 0x00000000003c7944 */ /* 0x000fea0003c00000 */
[----:B------:R-:W-:Y:S01]  /*2740*/  IMAD.MOV.U32 R8, RZ, RZ, R22 ;  /* 0x000000ffff087224 */ /* 0x000fe200078e0016 */
[----:B------:R-:W-:-:S07]  /*2750*/  MOV R9, R23 ;  /* 0x0000001700097202 */ /* 0x000fce0000000f00 */
.L_x_372:
[----:B------:R-:W-:Y:S05]  /*2760*/  BSYNC.RECONVERGENT B0 ;  /* 0x0000000000007941 */ /* 0x000fea0003800200 */
.L_x_371:
[----:B------:R-:W0:Y:S01]  /*2770*/  LDC.64 R10, c[0x0][0x380] ;  /* 0x0000e000ff0a7b82 */ /* 0x000e220000000a00 */
[----:B------:R-:W-:Y:S01]  /*2780*/  VIADD R5, R0, -UR9 ;  /* 0x8000000900057c36 */ /* 0x000fe20008000000 */
[----:B------:R-:W-:Y:S01]  /*2790*/  UISETP.GT.U32.AND UP0, UPT, UR9, 0x1, UPT ;  /* 0x000000010900788c */ /* 0x000fe2000bf04070 */
[----:B------:R-:W-:Y:S01]  /*27a0*/  VIADD R3, R3, 0x1 ;  /* 0x0000000103037836 */ /* 0x000fe20000000000 */
[----:B------:R-:W-:Y:S01]  /*27b0*/  IADD3 R2, PT, PT, R2, 0x1, RZ ;  /* 0x0000000102027810 */ /* 0x000fe20007ffe0ff */
[----:B------:R-:W-:Y:S01]  /*27c0*/  UIADD3 UR6, UPT, UPT, UR6, 0x1, URZ ;  /* 0x0000000106067890 */ /* 0x000fe2000fffe0ff */
[----:B------:R-:W-:Y:S01]  /*27d0*/  UMOV UR4, URZ ;  /* 0x000000ff00047c82 */ /* 0x000fe20008000000 */
[----:B------:R-:W-:Y:S01]  /*27e0*/  UMOV UR5, URZ ;  /* 0x000000ff00057c82 */ /* 0x000fe20008000000 */
[----:B0-----:R-:W-:-:S05]  /*27f0*/  IMAD.WIDE R10, R5, 0x8, R10 ;  /* 0x00000008050a7825 */ /* 0x001fca00078e020a */
[----:B------:R0:W-:Y:S01]  /*2800*/  STG.E.64 desc[UR10][R10.64], R8 ;  /* 0x000000080a007986 */ /* 0x0001e2000c101b0a */
[----:B------:R-:W-:Y:S05]  /*2810*/  BRA.U UP0, `(.L_x_373) ;  /* 0xfffffff500ac7547 */ /* 0x000fea000b83ffff */
[----:B------:R-:W-:Y:S05]  /*2820*/  EXIT ;  /* 0x000000000000794d */ /* 0x000fea0003800000 */
        .weak           $__internal_3_$__cuda_sm20_div_rn_f64_full
        .type           $__internal_3_$__cuda_sm20_div_rn_f64_full,@function
        .size           $__internal_3_$__cuda_sm20_div_rn_f64_full,($__internal_4_$__cuda_sm20_dsqrt_rn_f64_mediumpath_v1 - $__internal_3_$__cuda_sm20_div_rn_f64_full)
$__internal_3_$__cuda_sm20_div_rn_f64_full:
[----:B------:R-:W-:Y:S01]  /*2830*/  FSETP.GEU.AND P3, PT, |R13|, 1.469367938527859385e-39, PT ;  /* 0x001000000d00780b */ /* 0x000fe20003f6e200 */
[----:B------:R-:W-:Y:S01]  /*2840*/  IMAD.MOV.U32 R16, RZ, RZ, R14 ;  /* 0x000000ffff107224 */ /* 0x000fe200078e000e */
[C---:B------:R-:W-:Y:S01]  /*2850*/  FSETP.GEU.AND P0, PT, |R17|.reuse, 1.469367938527859385e-39, PT ;  /* 0x001000001100780b */ /* 0x040fe20003f0e200 */
[----:B------:R-:W-:Y:S01]  /*2860*/  IMAD.MOV.U32 R9, RZ, RZ, 0x1ca00000 ;  /* 0x1ca00000ff097424 */ /* 0x000fe200078e00ff */
[----:B------:R-:W-:Y:S01]  /*2870*/  LOP3.LUT R15, R17, 0x800fffff, RZ, 0xc0, !PT ;  /* 0x800fffff110f7812 */ /* 0x000fe200078ec0ff */
[----:B------:R-:W-:Y:S01]  /*2880*/  IMAD.MOV.U32 R20, RZ, RZ, 0x1 ;  /* 0x00000001ff147424 */ /* 0x000fe200078e00ff */
[----:B------:R-:W-:Y:S01]  /*2890*/  LOP3.LUT R7, R13, 0x7ff00000, RZ, 0xc0, !PT ;  /* 0x7ff000000d077812 */ /* 0x000fe200078ec0ff */
[----:B------:R-:W-:Y:S01]  /*28a0*/  BSSY.RECONVERGENT B1, `(.L_x_374) ;  /* 0x0000050000017945 */ /* 0x000fe20003800200 */
[----:B------:R-:W-:Y:S02]  /*28b0*/  LOP3.LUT R15, R15, 0x3ff00000, RZ, 0xfc, !PT ;  /* 0x3ff000000f0f7812 */ /* 0x000fe400078efcff */
[----:B------:R-:W-:-:S03]  /*28c0*/  LOP3.LUT R30, R17, 0x7ff00000, RZ, 0xc0, !PT ;  /* 0x7ff00000111e7812 */ /* 0x000fc600078ec0ff */
[----:B------:R-:W-:Y:S01]  /*28d0*/  @!P3 LOP3.LUT R18, R17, 0x7ff00000, RZ, 0xc0, !PT ;  /* 0x7ff000001112b812 */ /* 0x000fe200078ec0ff */
[----:B------:R-:W-:Y:S01]  /*28e0*/  @!P3 IMAD.MOV.U32 R22, RZ, RZ, RZ ;  /* 0x000000ffff16b224 */ /* 0x000fe200078e00ff */
[----:B------:R-:W-:Y:S01]  /*28f0*/  @!P0 DMUL R14, R16, 8.98846567431157953865e+307 ;  /* 0x7fe00000100e8828 */ /* 0x000fe20000000000 */
[C---:B------:R-:W-:Y:S02]  /*2900*/  ISETP.GE.U32.AND P2, PT, R7.reuse, R30, PT ;  /* 0x0000001e0700720c */ /* 0x040fe40003f46070 */
[----:B------:R-:W-:Y:S02]  /*2910*/  @!P3 ISETP.GE.U32.AND P4, PT, R7, R18, PT ;  /* 0x000000120700b20c */ /* 0x000fe40003f86070 */
[C---:B------:R-:W-:Y:S01]  /*2920*/  SEL R19, R9.reuse, 0x63400000, !P2 ;  /* 0x6340000009137807 */ /* 0x040fe20005000000 */
[----:B------:R-:W0:Y:S01]  /*2930*/  MUFU.RCP64H R21, R15 ;  /* 0x0000000f00157308 */ /* 0x000e220000001800 */
[----:B------:R-:W-:Y:S02]  /*2940*/  @!P3 SEL R23, R9, 0x63400000, !P4 ;  /* 0x634000000917b807 */ /* 0x000fe40006000000 */
[----:B------:R-:W-:-:S02]  /*2950*/  LOP3.LUT R19, R19, 0x800fffff, R13, 0xf8, !PT ;  /* 0x800fffff13137812 */ /* 0x000fc400078ef80d */
[----:B------:R-:W-:Y:S02]  /*2960*/  @!P3 LOP3.LUT R18, R23, 0x80000000, R13, 0xf8, !PT ;  /* 0x800000001712b812 */ /* 0x000fe400078ef80d */
[----:B------:R-:W-:Y:S02]  /*2970*/  @!P0 LOP3.LUT R30, R15, 0x7ff00000, RZ, 0xc0, !PT ;  /* 0x7ff000000f1e8812 */ /* 0x000fe400078ec0ff */
[----:B------:R-:W-:Y:S02]  /*2980*/  @!P3 LOP3.LUT R23, R18, 0x100000, RZ, 0xfc, !PT ;  /* 0x001000001217b812 */ /* 0x000fe400078efcff */
[----:B------:R-:W-:-:S06]  /*2990*/  MOV R18, R12 ;  /* 0x0000000c00127202 */ /* 0x000fcc0000000f00 */
[----:B------:R-:W-:Y:S02]  /*29a0*/  @!P3 DFMA R18, R18, 2, -R22 ;  /* 0x400000001212b82b */ /* 0x000fe40000000816 */
[----:B0-----:R-:W-:-:S08]  /*29b0*/  DFMA R22, R20, -R14, 1 ;  /* 0x3ff000001416742b */ /* 0x001fd0000000080e */
[----:B------:R-:W-:-:S08]  /*29c0*/  DFMA R22, R22, R22, R22 ;  /* 0x000000161616722b */ /* 0x000fd00000000016 */
[----:B------:R-:W-:-:S08]  /*29d0*/  DFMA R22, R20, R22, R20 ;  /* 0x000000161416722b */ /* 0x000fd00000000014 */
[----:B------:R-:W-:-:S08]  /*29e0*/  DFMA R20, R22, -R14, 1 ;  /* 0x3ff000001614742b */ /* 0x000fd0000000080e */
[----:B------:R-:W-:-:S08]  /*29f0*/  DFMA R20, R22, R20, R22 ;  /* 0x000000141614722b */ /* 0x000fd00000000016 */
[----:B------:R-:W-:-:S08]  /*2a00*/  DMUL R22, R20, R18 ;  /* 0x0000001214167228 */ /* 0x000fd00000000000 */
[----:B------:R-:W-:-:S08]  /*2a10*/  DFMA R24, R22, -R14, R18 ;  /* 0x8000000e1618722b */ /* 0x000fd00000000012 */
[----:B------:R-:W-:Y:S01]  /*2a20*/  DFMA R24, R20, R24, R22 ;  /* 0x000000181418722b */ /* 0x000fe20000000016 */
[----:B------:R-:W-:Y:S02]  /*2a30*/  MOV R20, R7 ;  /* 0x0000000700147202 */ /* 0x000fe40000000f00 */
[----:B------:R-:W-:-:S05]  /*2a40*/  @!P3 LOP3.LUT R20, R19, 0x7ff00000, RZ, 0xc0, !PT ;  /* 0x7ff000001314b812 */ /* 0x000fca00078ec0ff */
[----:B------:R-:W-:-:S05]  /*2a50*/  VIADD R21, R20, 0xffffffff ;  /* 0xffffffff14157836 */ /* 0x000fca0000000000 */
[----:B------:R-:W-:Y:S01]  /*2a60*/  ISETP.GT.U32.AND P0, PT, R21, 0x7feffffe, PT ;  /* 0x7feffffe1500780c */ /* 0x000fe20003f04070 */
[----:B------:R-:W-:-:S05]  /*2a70*/  VIADD R21, R30, 0xffffffff ;  /* 0xffffffff1e157836 */ /* 0x000fca0000000000 */
[----:B------:R-:W-:-:S13]  /*2a80*/  ISETP.GT.U32.OR P0, PT, R21, 0x7feffffe, P0 ;  /* 0x7feffffe1500780c */ /* 0x000fda0000704470 */
[----:B------:R-:W-:Y:S05]  /*2a90*/  @P0 BRA `(.L_x_375) ;  /* 0x00000000006c0947 */ /* 0x000fea0003800000 */
[----:B------:R-:W-:-:S04]  /*2aa0*/  LOP3.LUT R12, R17, 0x7ff00000, RZ, 0xc0, !PT ;  /* 0x7ff00000110c7812 */ /* 0x000fc800078ec0ff */
[CC--:B------:R-:W-:Y:S02]  /*2ab0*/  VIADDMNMX R13, R7.reuse, -R12.reuse, 0xb9600000, !PT ;  /* 0xb9600000070d7446 */ /* 0x0c0fe4000780090c */
[----:B------:R-:W-:Y:S02]  /*2ac0*/  ISETP.GE.U32.AND P0, PT, R7, R12, PT ;  /* 0x0000000c0700720c */ /* 0x000fe40003f06070 */
[----:B------:R-:W-:Y:S02]  /*2ad0*/  VIMNMX R7, PT, PT, R13, 0x46a00000, PT ;  /* 0x46a000000d077848 */ /* 0x000fe40003fe0100 */
[----:B------:R-:W-:-:S04]  /*2ae0*/  SEL R12, R9, 0x63400000, !P0 ;  /* 0x63400000090c7807 */ /* 0x000fc80004000000 */
[----:B------:R-:W-:Y:S01]  /*2af0*/  IADD3 R7, PT, PT, -R12, R7, RZ ;  /* 0x000000070c077210 */ /* 0x000fe20007ffe1ff */
[----:B------:R-:W-:-:S04]  /*2b00*/  IMAD.MOV.U32 R12, RZ, RZ, RZ ;  /* 0x000000ffff0c7224 */ /* 0x000fc800078e00ff */
[----:B------:R-:W-:-:S06]  /*2b10*/  VIADD R13, R7, 0x7fe00000 ;  /* 0x7fe00000070d7836 */ /* 0x000fcc0000000000 */
[----:B------:R-:W-:-:S10]  /*2b20*/  DMUL R22, R24, R12 ;  /* 0x0000000c18167228 */ /* 0x000fd40000000000 */
[----:B------:R-:W-:-:S13]  /*2b30*/  FSETP.GTU.AND P0, PT, |R23|, 1.469367938527859385e-39, PT ;  /* 0x001000001700780b */ /* 0x000fda0003f0c200 */
[----:B------:R-:W-:Y:S05]  /*2b40*/  @P0 BRA `(.L_x_376) ;  /* 0x0000000000940947 */ /* 0x000fea0003800000 */
[----:B------:R-:W-:-:S06]  /*2b50*/  DFMA R14, R24, -R14, R18 ;  /* 0x8000000e180e722b */ /* 0x000fcc0000000012 */
[----:B------:R-:W-:-:S04]  /*2b60*/  MOV R14, RZ ;  /* 0x000000ff000e7202 */ /* 0x000fc80000000f00 */
[C---:B------:R-:W-:Y:S02]  /*2b70*/  FSETP.NEU.AND P0, PT, R15.reuse, RZ, PT ;  /* 0x000000ff0f00720b */ /* 0x040fe40003f0d000 */
[----:B------:R-:W-:-:S04]  /*2b80*/  LOP3.LUT R17, R15, 0x80000000, R17, 0x48, !PT ;  /* 0x800000000f117812 */ /* 0x000fc800078e4811 */
[----:B------:R-:W-:-:S07]  /*2b90*/  LOP3.LUT R15, R17, R13, RZ, 0xfc, !PT ;  /* 0x0000000d110f7212 */ /* 0x000fce00078efcff */
[----:B------:R-:W-:Y:S05]  /*2ba0*/  @!P0 BRA `(.L_x_376) ;  /* 0x00000000007c8947 */ /* 0x000fea0003800000 */
[----:B------:R-:W-:Y:S01]  /*2bb0*/  IMAD.MOV R13, RZ, RZ, -R7 ;  /* 0x000000ffff0d7224 */ /* 0x000fe200078e0a07 */
[----:B------:R-:W-:Y:S01]  /*2bc0*/  DMUL.RP R14, R24, R14 ;  /* 0x0000000e180e7228 */ /* 0x000fe20000008000 */
[----:B------:R-:W-:Y:S01]  /*2bd0*/  IMAD.MOV.U32 R12, RZ, RZ, RZ ;  /* 0x000000ffff0c7224 */ /* 0x000fe200078e00ff */
[----:B------:R-:W-:-:S05]  /*2be0*/  IADD3 R7, PT, PT, -R7, -0x43300000, RZ ;  /* 0xbcd0000007077810 */ /* 0x000fca0007ffe1ff */
[----:B------:R-:W-:-:S03]  /*2bf0*/  DFMA R12, R22, -R12, R24 ;  /* 0x8000000c160c722b */ /* 0x000fc60000000018 */
[----:B------:R-:W-:-:S07]  /*2c00*/  LOP3.LUT R17, R15, R17, RZ, 0x3c, !PT ;  /* 0x000000110f117212 */ /* 0x000fce00078e3cff */
[----:B------:R-:W-:-:S04]  /*2c10*/  FSETP.NEU.AND P0, PT, |R13|, R7, PT ;  /* 0x000000070d00720b */ /* 0x000fc80003f0d200 */
[----:B------:R-:W-:Y:S02]  /*2c20*/  FSEL R22, R14, R22, !P0 ;  /* 0x000000160e167208 */ /* 0x000fe40004000000 */
[----:B------:R-:W-:Y:S01]  /*2c30*/  FSEL R23, R17, R23, !P0 ;  /* 0x0000001711177208 */ /* 0x000fe20004000000 */
[----:B------:R-:W-:Y:S06]  /*2c40*/  BRA `(.L_x_376) ;  /* 0x0000000000547947 */ /* 0x000fec0003800000 */
.L_x_375:
[----:B------:R-:W-:-:S14]  /*2c50*/  DSETP.NAN.AND P0, PT, R12, R12, PT ;  /* 0x0000000c0c00722a */ /* 0x000fdc0003f08000 */
[----:B------:R-:W-:Y:S05]  /*2c60*/  @P0 BRA `(.L_x_377) ;  /* 0x0000000000440947 */ /* 0x000fea0003800000 */
[----:B------:R-:W-:-:S14]  /*2c70*/  DSETP.NAN.AND P0, PT, R16, R16, PT ;  /* 0x000000101000722a */ /* 0x000fdc0003f08000 */
[----:B------:R-:W-:Y:S05]  /*2c80*/  @P0 BRA `(.L_x_378) ;  /* 0x0000000000300947 */ /* 0x000fea0003800000 */
[----:B------:R-:W-:Y:S01]  /*2c90*/  ISETP.NE.AND P0, PT, R20, R30, PT ;  /* 0x0000001e1400720c */ /* 0x000fe20003f05270 */
[----:B------:R-:W-:Y:S01]  /*2ca0*/  IMAD.MOV.U32 R23, RZ, RZ, -0x80000 ;  /* 0xfff80000ff177424 */ /* 0x000fe200078e00ff */
        /* <DEDUP_REMOVED lines=10> */
.L_x_378:
[----:B------:R-:W-:Y:S01]  /*2d50*/  LOP3.LUT R23, R17, 0x80000, RZ, 0xfc, !PT ;  /* 0x0008000011177812 */ /* 0x000fe200078efcff */
[----:B------:R-:W-:Y:S01]  /*2d60*/  IMAD.MOV.U32 R22, RZ, RZ, R16 ;  /* 0x000000ffff167224 */ /* 0x000fe200078e0010 */
[----:B------:R-:W-:Y:S06]  /*2d70*/  BRA `(.L_x_376) ;  /* 0x0000000000087947 */ /* 0x000fec0003800000 */
.L_x_377:
[----:B------:R-:W-:Y:S02]  /*2d80*/  LOP3.LUT R23, R13, 0x80000, RZ, 0xfc, !PT ;  /* 0x000800000d177812 */ /* 0x000fe400078efcff */
[----:B------:R-:W-:-:S07]  /*2d90*/  MOV R22, R12 ;  /* 0x0000000c00167202 */ /* 0x000fce0000000f00 */
.L_x_376:
[----:B------:R-:W-:Y:S05]  /*2da0*/  BSYNC.RECONVERGENT B1 ;  /* 0x0000000000017941 */ /* 0x000fea0003800200 */
.L_x_374:
[----:B------:R-:W-:-:S04]  /*2db0*/  IMAD.MOV.U32 R9, RZ, RZ, 0x0 ;  /* 0x00000000ff097424 */ /* 0x000fc800078e00ff */
[----:B------:R-:W-:Y:S05]  /*2dc0*/  RET.REL.NODEC R8 `(_Z33cholesky_and_solve_batched_kernelPdS_S_iii) ;  /* 0xffffffd0088c7950 */ /* 0x000fea0003c3ffff */
        .weak           $__internal_4_$__cuda_sm20_dsqrt_rn_f64_mediumpath_v1
        .type           $__internal_4_$__cuda_sm20_dsqrt_rn_f64_mediumpath_v1,@function
        .size           $__internal_4_$__cuda_sm20_dsqrt_rn_f64_mediumpath_v1,(.L_x_514 - $__internal_4_$__cuda_sm20_dsqrt_rn_f64_mediumpath_v1)
$__internal_4_$__cuda_sm20_dsqrt_rn_f64_mediumpath_v1:
[----:B------:R-:W-:Y:S01]  /*2dd0*/  ISETP.GE.U32.AND P0, PT, R7, -0x3400000, PT ;  /* 0xfcc000000700780c */ /* 0x000fe20003f06070 */
[----:B------:R-:W-:Y:S01]  /*2de0*/  BSSY.RECONVERGENT B1, `(.L_x_379) ;  /* 0x0000024000017945 */ /* 0x000fe20003800200 */
[----:B------:R-:W-:-:S11]  /*2df0*/  IMAD.MOV.U32 R13, RZ, RZ, R21 ;  /* 0x000000ffff0d7224 */ /* 0x000fd600078e0015 */
[----:B------:R-:W-:Y:S05]  /*2e00*/  @!P0 BRA `(.L_x_380) ;  /* 0x0000000000208947 */ /* 0x000fea0003800000 */
[----:B------:R-:W-:-:S10]  /*2e10*/  DFMA.RM R18, R18, R14, R12 ;  /* 0x0000000e1212722b */ /* 0x000fd4000000400c */
[----:B------:R-:W-:-:S04]  /*2e20*/  IADD3 R12, P0, PT, R18, 0x1, RZ ;  /* 0x00000001120c7810 */ /* 0x000fc80007f1e0ff */
[----:B------:R-:W-:-:S06]  /*2e30*/  IADD3.X R13, PT, PT, RZ, R19, RZ, P0, !PT ;  /* 0x00000013ff0d7210 */ /* 0x000fcc00007fe4ff */
[----:B------:R-:W-:-:S08]  /*2e40*/  DFMA.RP R16, -R18, R12, R16 ;  /* 0x0000000c1210722b */ /* 0x000fd00000008110 */
[----:B------:R-:W-:-:S06]  /*2e50*/  DSETP.GT.AND P0, PT, R16, RZ, PT ;  /* 0x000000ff1000722a */ /* 0x000fcc0003f04000 */
[----:B------:R-:W-:Y:S02]  /*2e60*/  FSEL R12, R12, R18, P0 ;  /* 0x000000120c0c7208 */ /* 0x000fe40000000000 */
[----:B------:R-:W-:Y:S01]  /*2e70*/  FSEL R13, R13, R19, P0 ;  /* 0x000000130d0d7208 */ /* 0x000fe20000000000 */
[----:B------:R-:W-:Y:S06]  /*2e80*/  BRA `(.L_x_381) ;  /* 0x0000000000647947 */ /* 0x000fec0003800000 */
.L_x_380:
[----:B------:R-:W-:-:S14]  /*2e90*/  DSETP.NE.AND P0, PT, R16, RZ, PT ;  /* 0x000000ff1000722a */ /* 0x000fdc0003f05000 */
[----:B------:R-:W-:Y:S05]  /*2ea0*/  @!P0 BRA `(.L_x_382) ;  /* 0x0000000000588947 */ /* 0x000fea0003800000 */
[----:B------:R-:W-:-:S13]  /*2eb0*/  ISETP.GE.AND P0, PT, R17, RZ, PT ;  /* 0x000000ff1100720c */ /* 0x000fda0003f06270 */
[----:B------:R-:W-:Y:S02]  /*2ec0*/  @!P0 IMAD.MOV.U32 R12, RZ, RZ, 0x0 ;  /* 0x00000000ff0c8424 */ /* 0x000fe400078e00ff */
[----:B------:R-:W-:Y:S01]  /*2ed0*/  @!P0 IMAD.MOV.U32 R13, RZ, RZ, -0x80000 ;  /* 0xfff80000ff0d8424 */ /* 0x000fe200078e00ff */
[----:B------:R-:W-:Y:S06]  /*2ee0*/  @!P0 BRA `(.L_x_381) ;  /* 0x00000000004c8947 */ /* 0x000fec0003800000 */
[----:B------:R-:W-:-:S13]  /*2ef0*/  ISETP.GT.AND P0, PT, R17, 0x7fefffff, PT ;  /* 0x7fefffff1100780c */ /* 0x000fda0003f04270 */
[----:B------:R-:W-:Y:S05]  /*2f00*/  @P0 BRA `(.L_x_382) ;  /* 0x0000000000400947 */ /* 0x000fea0003800000 */
[----:B------:R-:W-:Y:S01]  /*2f10*/  DMUL R16, R16, 8.11296384146066816958e+31 ;  /* 0x4690000010107828 */ /* 0x000fe20000000000 */
[----:B------:R-:W-:Y:S01]  /*2f20*/  MOV R12, RZ ;  /* 0x000000ff000c7202 */ /* 0x000fe20000000f00 */
[----:B------:R-:W-:Y:S02]  /*2f30*/  IMAD.MOV.U32 R18, RZ, RZ, 0x0 ;  /* 0x00000000ff127424 */ /* 0x000fe400078e00ff */
[----:B------:R-:W-:Y:S02]  /*2f40*/  IMAD.MOV.U32 R19, RZ, RZ, 0x3fd80000 ;  /* 0x3fd80000ff137424 */ /* 0x000fe400078e00ff */
[----:B------:R-:W0:Y:S02]  /*2f50*/  MUFU.RSQ64H R13, R17 ;  /* 0x00000011000d7308 */ /* 0x000e240000001c00 */
[----:B0-----:R-:W-:-:S08]  /*2f60*/  DMUL R14, R12, R12 ;  /* 0x0000000c0c0e7228 */ /* 0x001fd00000000000 */
[----:B------:R-:W-:-:S08]  /*2f70*/  DFMA R14, R16, -R14, 1 ;  /* 0x3ff00000100e742b */ /* 0x000fd0000000080e */
[----:B------:R-:W-:Y:S02]  /*2f80*/  DFMA R18, R14, R18, 0.5 ;  /* 0x3fe000000e12742b */ /* 0x000fe40000000012 */
[----:B------:R-:W-:-:S08]  /*2f90*/  DMUL R14, R12, R14 ;  /* 0x0000000e0c0e7228 */ /* 0x000fd00000000000 */
[----:B------:R-:W-:-:S08]  /*2fa0*/  DFMA R14, R18, R14, R12 ;  /* 0x0000000e120e722b */ /* 0x000fd0000000000c */
[----:B------:R-:W-:Y:S02]  /*2fb0*/  DMUL R12, R16, R14 ;  /* 0x0000000e100c7228 */ /* 0x000fe40000000000 */
[----:B------:R-:W-:-:S06]  /*2fc0*/  IADD3 R15, PT, PT, R15, -0x100000, RZ ;  /* 0xfff000000f0f7810 */ /* 0x000fcc0007ffe0ff */
[----:B------:R-:W-:-:S08]  /*2fd0*/  DFMA R18, R12, -R12, R16 ;  /* 0x8000000c0c12722b */ /* 0x000fd00000000010 */
[----:B------:R-:W-:-:S10]  /*2fe0*/  DFMA R12, R14, R18, R12 ;  /* 0x000000120e0c722b */ /* 0x000fd4000000000c */
[----:B------:R-:W-:Y:S01]  /*2ff0*/  VIADD R13, R13, 0xfcb00000 ;  /* 0xfcb000000d0d7836 */ /* 0x000fe20000000000 */
[----:B------:R-:W-:Y:S06]  /*3000*/  BRA `(.L_x_381) ;  /* 0x0000000000047947 */ /* 0x000fec0003800000 */
.L_x_382:
[----:B------:R-:W-:-:S11]  /*3010*/  DADD R12, R16, R16 ;  /* 0x00000000100c7229 */ /* 0x000fd60000000010 */
.L_x_381:
[----:B------:R-:W-:Y:S05]  /*3020*/  BSYNC.RECONVERGENT B1 ;  /* 0x0000000000017941 */ /* 0x000fea0003800200 */
.L_x_379:
[----:B------:R-:W-:Y:S01]  /*3030*/  HFMA2 R9, -RZ, RZ, 0, 0 ;  /* 0x00000000ff097431 */ /* 0x000fe200000001ff */
[----:B------:R-:W-:Y:S01]  /*3040*/  MOV R20, R12 ;  /* 0x0000000c00147202 */ /* 0x000fe20000000f00 */
[----:B------:R-:W-:Y:S02]  /*3050*/  IMAD.MOV.U32 R21, RZ, RZ, R13 ;  /* 0x000000ffff157224 */ /* 0x000fe400078e000d */
[----:B------:R-:W-:Y:S05]  /*3060*/  RET.REL.NODEC R8 `(_Z33cholesky_and_solve_batched_kernelPdS_S_iii) ;  /* 0xffffffcc08e47950 */ /* 0x000fea0003c3ffff */
.L_x_383:
        /* <DEDUP_REMOVED lines=9> */
.L_x_514:


//--------------------- .text._Z25covariance_batched_kernelPdS_S_iii --------------------------
	.section	.text._Z25covariance_batched_kernelPdS_S_iii,"ax",@progbits
	.align	128
        .global         _Z25covariance_batched_kernelPdS_S_iii
        .type           _Z25covariance_batched_kernelPdS_S_iii,@function
        .size           _Z25covariance_batched_kernelPdS_S_iii,(.L_x_515 - _Z25covariance_batched_kernelPdS_S_iii)
        .other          _Z25covariance_batched_kernelPdS_S_iii,@"STO_CUDA_ENTRY STV_DEFAULT"
_Z25covariance_batched_kernelPdS_S_iii:
.text._Z25covariance_batched_kernelPdS_S_iii:
[----:B------:R-:W-:Y:S01]  /*0000*/  LDC R1, c[0x0][0x37c] ;  /* 0x0000df00ff017b82 */ /* 0x000fe20000000800 */
[----:B------:R-:W0:Y:S07]  /*0010*/  S2R R0, SR_TID.X ;  /* 0x0000000000007919 */ /* 0x000e2e0000002100 */
[----:B------:R-:W1:Y:S01]  /*0020*/  S2UR UR6, SR_CTAID.X ;  /* 0x00000000000679c3 */ /* 0x000e620000002500 */
[----:B------:R-:W0:Y:S07]  /*0030*/  S2R R3, SR_TID.Y ;  /* 0x0000000000037919 */ /* 0x000e2e0000002200 */
[----:B------:R-:W1:Y:S02]  /*0040*/  LDC R13, c[0x0][0x39c] ;  /* 0x0000e700ff0d7b82 */ /* 0x000e640000000800 */
[----:B-1----:R-:W-:-:S02]  /*0050*/  ISETP.LE.AND P0, PT, R13, UR6, PT ;  /* 0x000000060d007c0c */ /* 0x002fc4000bf03270 */
[----:B0-----:R-:W-:-:S04]  /*0060*/  VIMNMX R2, PT, PT, R0, R3, !PT ;  /* 0x0000000300027248 */ /* 0x001fc80007fe0100 */
[----:B------:R-:W-:-:S13]  /*0070*/  ISETP.GT.OR P0, PT, R2, R13, !P0 ;  /* 0x0000000d0200720c */ /* 0x000fda0004704670 */
[----:B------:R-:W-:Y:S05]  /*0080*/  @P0 EXIT ;  /* 0x000000000000094d */ /* 0x000fea0003800000 */
[----:B------:R-:W-:Y:S01]  /*0090*/  ISETP.NE.AND P0, PT, R0, R3, PT ;  /* 0x000000030000720c */ /* 0x000fe20003f05270 */
[----:B------:R-:W0:-:S12]  /*00a0*/  LDCU.64 UR8, c[0x0][0x358] ;  /* 0x00006b00ff0877ac */ /* 0x000e180008000a00 */
[----:B------:R-:W-:Y:S05]  /*00b0*/  @!P0 BRA `(.L_x_384) ;  /* 0x0000000c00648947 */ /* 0x000fea0003800000 */
[----:B------:R-:W1:Y:S01]  /*00c0*/  LDC R2, c[0x0][0x3a0] ;  /* 0x0000e800ff027b82 */ /* 0x000e620000000800 */
[----:B------:R-:W-:Y:S02]  /*00d0*/  CS2R R14, SRZ ;  /* 0x00000000000e7805 */ /* 0x000fe4000001ff00 */
[----:B-1----:R-:W-:-:S13]  /*00e0*/  ISETP.GE.AND P0, PT, R2, 0x1, PT ;  /* 0x000000010200780c */ /* 0x002fda0003f06270 */
[----:B------:R-:W-:Y:S05]  /*00f0*/  @!P0 BRA `(.L_x_385) ;  /* 0x0000000400c48947 */ /* 0x000fea0003800000 */
[C---:B------:R-:W-:Y:S01]  /*0100*/  ISETP.GE.U32.AND P1, PT, R2.reuse, 0x8, PT ;  /* 0x000000080200780c */ /* 0x040fe20003f26070 */
[----:B------:R-:W-:Y:S01]  /*0110*/  IMAD R7, R13, UR6, RZ ;  /* 0x000000060d077c24 */ /* 0x000fe2000f8e02ff */
[----:B------:R-:W-:Y:S01]  /*0120*/  LOP3.LUT R5, R2, 0x7, RZ, 0xc0, !PT ;  /* 0x0000000702057812 */ /* 0x000fe200078ec0ff */
[----:B------:R-:W-:Y:S01]  /*0130*/  IMAD.MOV.U32 R6, RZ, RZ, RZ ;  /* 0x000000ffff067224 */ /* 0x000fe200078e00ff */
[----:B------:R-:W-:Y:S01]  /*0140*/  CS2R R14, SRZ ;  /* 0x00000000000e7805 */ /* 0x000fe2000001ff00 */
[----:B------:R-:W-:Y:S01]  /*0150*/  IMAD R27, R7, R2, RZ ;  /* 0x00000002071b7224 */ /* 0x000fe200078e02ff */
[----:B------:R-:W-:-:S03]  /*0160*/  ISETP.NE.AND P0, PT, R5, RZ, PT ;  /* 0x000000ff0500720c */ /* 0x000fc60003f05270 */
[-CC-:B------:R-:W-:Y:S02]  /*0170*/  IMAD R7, R0, R2.reuse, R27.reuse ;  /* 0x0000000200077224 */ /* 0x180fe400078e021b */
[----:B------:R-:W-:Y:S02]  /*0180*/  IMAD R27, R3, R2, R27 ;  /* 0x00000002031b7224 */ /* 0x000fe400078e021b */
[----:B------:R-:W-:Y:S06]  /*0190*/  @!P1 BRA `(.L_x_386) ;  /* 0x0000000000c49947 */ /* 0x000fec0003800000 */
[----:B------:R-:W1:Y:S01]  /*01a0*/  LDCU.64 UR4, c[0x0][0x380] ;  /* 0x00007000ff0477ac */ /* 0x000e620008000a00 */
[----:B------:R-:W-:Y:S01]  /*01b0*/  LOP3.LUT R6, R2, 0x7ffffff8, RZ, 0xc0, !PT ;  /* 0x7ffffff802067812 */ /* 0x000fe200078ec0ff */
[----:B------:R-:W-:Y:S01]  /*01c0*/  IMAD.MOV.U32 R29, RZ, RZ, R27 ;  /* 0x000000ffff1d7224 */ /* 0x000fe200078e001b */
[----:B------:R-:W-:Y:S02]  /*01d0*/  MOV R4, R7 ;  /* 0x0000000700047202 */ /* 0x000fe40000000f00 */
[----:B------:R-:W-:Y:S01]  /*01e0*/  CS2R R14, SRZ ;  /* 0x00000000000e7805 */ /* 0x000fe2000001ff00 */
[----:B------:R-:W-:Y:S01]  /*01f0*/  IMAD.MOV R26, RZ, RZ, -R6 ;  /* 0x000000ffff1a7224 */ /* 0x000fe200078e0a06 */
[----:B-1----:R-:W-:-:S04]  /*0200*/  UIADD3 UR4, UP0, UPT, UR4, 0x20, URZ ;  /* 0x0000002004047890 */ /* 0x002fc8000ff1e0ff */
[----:B------:R-:W-:Y:S02]  /*0210*/  UIADD3.X UR5, UPT, UPT, URZ, UR5, URZ, UP0, !UPT ;  /* 0x00000005ff057290 */ /* 0x000fe400087fe4ff */
[----:B------:R-:W-:-:S04]  /*0220*/  IMAD.U32 R8, RZ, RZ, UR4 ;  /* 0x00000004ff087e24 */ /* 0x000fc8000f8e00ff */
[----:B------:R-:W-:-:S07]  /*0230*/  MOV R9, UR5 ;  /* 0x0000000500097c02 */ /* 0x000fce0008000f00 */
.L_x_387:
[----:B------:R-:W-:-:S04]  /*0240*/  IMAD.WIDE R12, R4, 0x8, R8 ;  /* 0x00000008040c7825 */ /* 0x000fc800078e0208 */
[----:B------:R-:W-:Y:S01]  /*0250*/  IMAD.WIDE R22, R29, 0x8, R8 ;  /* 0x000000081d167825 */ /* 0x000fe200078e0208 */
[----:B0-----:R-:W2:Y:S04]  /*0260*/  LDG.E.64 R10, desc[UR8][R12.64+-0x20] ;  /* 0xffffe0080c0a7981 */ /* 0x001ea8000c1e1b00 */
[----:B------:R-:W2:Y:S04]  /*0270*/  LDG.E.64 R16, desc[UR8][R22.64+-0x20] ;  /* 0xffffe00816107981 */ /* 0x000ea8000c1e1b00 */
[----:B------:R-:W3:Y:S04]  /*0280*/  LDG.E.64 R20, desc[UR8][R12.64+-0x18] ;  /* 0xffffe8080c147981 */ /* 0x000ee8000c1e1b00 */
[----:B------:R-:W4:Y:S04]  /*0290*/  LDG.E.64 R18, desc[UR8][R12.64+-0x10] ;  /* 0xfffff0080c127981 */ /* 0x000f28000c1e1b00 */
[----:B------:R-:W5:Y:S01]  /*02a0*/  LDG.E.64 R24, desc[UR8][R22.64+0x18] ;  /* 0x0000180816187981 */ /* 0x000f62000c1e1b00 */
[----:B--2---:R-:W-:-:S03]  /*02b0*/  DADD R16, R10, -R16 ;  /* 0x000000000a107229 */ /* 0x004fc60000000810 */
[----:B------:R-:W3:Y:S05]  /*02c0*/  LDG.E.64 R10, desc[UR8][R22.64+-0x18] ;  /* 0xffffe808160a7981 */ /* 0x000eea000c1e1b00 */
[----:B------:R-:W-:Y:S01]  /*02d0*/  DFMA R16, R16, R16, R14 ;  /* 0x000000101010722b */ /* 0x000fe2000000000e */
[----:B------:R-:W4:Y:S01]  /*02e0*/  LDG.E.64 R14, desc[UR8][R22.64+-0x10] ;  /* 0xfffff008160e7981 */ /* 0x000f22000c1e1b00 */
[----:B---3--:R-:W-:-:S03]  /*02f0*/  DADD R10, R20, -R10 ;  /* 0x00000000140a7229 */ /* 0x008fc6000000080a */
[----:B------:R-:W2:Y:S05]  /*0300*/  LDG.E.64 R20, desc[UR8][R12.64+-0x8] ;  /* 0xfffff8080c147981 */ /* 0x000eaa000c1e1b00 */
[----:B------:R-:W-:Y:S02]  /*0310*/  DFMA R16, R10, R10, R16 ;  /* 0x0000000a0a10722b */ /* 0x000fe40000000010 */
[----:B----4-:R-:W-:Y:S01]  /*0320*/  DADD R14, R18, -R14 ;  /* 0x00000000120e7229 */ /* 0x010fe2000000080e */
[----:B------:R-:W2:Y:S04]  /*0330*/  LDG.E.64 R10, desc[UR8][R22.64+-0x8] ;  /* 0xfffff808160a7981 */ /* 0x000ea8000c1e1b00 */
[----:B------:R-:W3:Y:S03]  /*0340*/  LDG.E.64 R18, desc[UR8][R12.64] ;  /* 0x000000080c127981 */ /* 0x000ee6000c1e1b00 */
[----:B------:R-:W-:Y:S01]  /*0350*/  DFMA R14, R14, R14, R16 ;  /* 0x0000000e0e0e722b */ /* 0x000fe20000000010 */
[----:B------:R-:W3:Y:S01]  /*0360*/  LDG.E.64 R16, desc[UR8][R22.64] ;  /* 0x0000000816107981 */ /* 0x000ee2000c1e1b00 */
[----:B--2---:R-:W-:-:S03]  /*0370*/  DADD R10, R20, -R10 ;  /* 0x00000000140a7229 */ /* 0x004fc6000000080a */
[----:B------:R-:W2:Y:S05]  /*0380*/  LDG.E.64 R20, desc[UR8][R22.64+0x8] ;  /* 0x0000080816147981 */ /* 0x000eaa000c1e1b00 */
[----:B------:R-:W-:Y:S02]  /*0390*/  DFMA R14, R10, R10, R14 ;  /* 0x0000000a0a0e722b */ /* 0x000fe4000000000e */
[----:B---3--:R-:W-:Y:S01]  /*03a0*/  DADD R16, R18, -R16 ;  /* 0x0000000012107229 */ /* 0x008fe20000000810 */
[----:B------:R-:W3:Y:S04]  /*03b0*/  LDG.E.64 R10, desc[UR8][R22.64+0x10] ;  /* 0x00001008160a7981 */ /* 0x000ee8000c1e1b00 */
[----:B------:R-:W2:Y:S03]  /*03c0*/  LDG.E.64 R18, desc[UR8][R12.64+0x8] ;  /* 0x000008080c127981 */ /* 0x000ea6000c1e1b00 */
[----:B------:R-:W-:Y:S01]  /*03d0*/  DFMA R16, R16, R16, R14 ;  /* 0x000000101010722b */ /* 0x000fe2000000000e */
[----:B------:R-:W3:Y:S04]  /*03e0*/  LDG.E.64 R14, desc[UR8][R12.64+0x10] ;  /* 0x000010080c0e7981 */ /* 0x000ee8000c1e1b00 */
[----:B------:R-:W5:Y:S01]  /*03f0*/  LDG.E.64 R12, desc[UR8][R12.64+0x18] ;  /* 0x000018080c0c7981 */ /* 0x000f62000c1e1b00 */
[----:B------:R-:W-:-:S05]  /*0400*/  VIADD R26, R26, 0x8 ;  /* 0x000000081a1a7836 */ /* 0x000fca0000000000 */
[----:B------:R-:W-:Y:S01]  /*0410*/  ISETP.NE.AND P1, PT, R26, RZ, PT ;  /* 0x000000ff1a00720c */ /* 0x000fe20003f25270 */
[----:B------:R-:W-:Y:S01]  /*0420*/  VIADD R4, R4, 0x8 ;  /* 0x0000000804047836 */ /* 0x000fe20000000000 */
[----:B------:R-:W-:Y:S01]  /*0430*/  IADD3 R29, PT, PT, R29, 0x8, RZ ;  /* 0x000000081d1d7810 */ /* 0x000fe20007ffe0ff */
[----:B--2---:R-:W-:Y:S02]  /*0440*/  DADD R18, R18, -R20 ;  /* 0x0000000012127229 */ /* 0x004fe40000000814 */
[----:B---3--:R-:W-:-:S06]  /*0450*/  DADD R10, R14, -R10 ;  /* 0x000000000e0a7229 */ /* 0x008fcc000000080a */
[----:B------:R-:W-:Y:S02]  /*0460*/  DFMA R16, R18, R18, R16 ;  /* 0x000000121210722b */ /* 0x000fe40000000010 */
[----:B-----5:R-:W-:-:S06]  /*0470*/  DADD R24, R12, -R24 ;  /* 0x000000000c187229 */ /* 0x020fcc0000000818 */
[----:B------:R-:W-:-:S08]  /*0480*/  DFMA R16, R10, R10, R16 ;  /* 0x0000000a0a10722b */ /* 0x000fd00000000010 */
[----:B------:R-:W-:Y:S01]  /*0490*/  DFMA R14, R24, R24, R16 ;  /* 0x00000018180e722b */ /* 0x000fe20000000010 */
[----:B------:R-:W-:Y:S10]  /*04a0*/  @P1 BRA `(.L_x_387) ;  /* 0xfffffffc00641947 */ /* 0x000ff4000383ffff */
.L_x_386:
[----:B------:R-:W-:Y:S05]  /*04b0*/  @!P0 BRA `(.L_x_385) ;  /* 0x0000000000d48947 */ /* 0x000fea0003800000 */
[----:B------:R-:W-:Y:S02]  /*04c0*/  ISETP.GE.U32.AND P0, PT, R5, 0x4, PT ;  /* 0x000000040500780c */ /* 0x000fe40003f06070 */
[----:B------:R-:W-:-:S04]  /*04d0*/  LOP3.LUT R26, R2, 0x3, RZ, 0xc0, !PT ;  /* 0x00000003021a7812 */ /* 0x000fc800078ec0ff */
[----:B------:R-:W-:-:S07]  /*04e0*/  ISETP.NE.AND P1, PT, R26, RZ, PT ;  /* 0x000000ff1a00720c */ /* 0x000fce0003f25270 */
[----:B------:R-:W-:Y:S06]  /*04f0*/  @!P0 BRA `(.L_x_388) ;  /* 0x0000000000588947 */ /* 0x000fec0003800000 */
[----:B------:R-:W1:Y:S01]  /*0500*/  LDC.64 R24, c[0x0][0x380] ;  /* 0x0000e000ff187b82 */ /* 0x000e620000000a00 */
[--C-:B------:R-:W-:Y:S02]  /*0510*/  IMAD.IADD R29, R7, 0x1, R6.reuse ;  /* 0x00000001071d7824 */ /* 0x100fe400078e0206 */
[----:B------:R-:W-:Y:S02]  /*0520*/  IMAD.IADD R5, R27, 0x1, R6 ;  /* 0x000000011b057824 */ /* 0x000fe400078e0206 */
[----:B-1----:R-:W-:-:S04]  /*0530*/  IMAD.WIDE R28, R29, 0x8, R24 ;  /* 0x000000081d1c7825 */ /* 0x002fc800078e0218 */
[----:B------:R-:W-:Y:S01]  /*0540*/  IMAD.WIDE R24, R5, 0x8, R24 ;  /* 0x0000000805187825 */ /* 0x000fe200078e0218 */
[----:B0-----:R-:W2:Y:S04]  /*0550*/  LDG.E.64 R22, desc[UR8][R28.64] ;  /* 0x000000081c167981 */ /* 0x001ea8000c1e1b00 */
[----:B------:R-:W2:Y:S04]  /*0560*/  LDG.E.64 R4, desc[UR8][R24.64] ;  /* 0x0000000818047981 */ /* 0x000ea8000c1e1b00 */
[----:B------:R-:W3:Y:S04]  /*0570*/  LDG.E.64 R8, desc[UR8][R28.64+0x8] ;  /* 0x000008081c087981 */ /* 0x000ee8000c1e1b00 */
[----:B------:R-:W3:Y:S04]  /*0580*/  LDG.E.64 R10, desc[UR8][R24.64+0x8] ;  /* 0x00000808180a7981 */ /* 0x000ee8000c1e1b00 */
[----:B------:R-:W4:Y:S04]  /*0590*/  LDG.E.64 R12, desc[UR8][R28.64+0x10] ;  /* 0x000010081c0c7981 */ /* 0x000f28000c1e1b00 */
[----:B------:R-:W4:Y:S04]  /*05a0*/  LDG.E.64 R16, desc[UR8][R24.64+0x10] ;  /* 0x0000100818107981 */ /* 0x000f28000c1e1b00 */
[----:B------:R-:W5:Y:S04]  /*05b0*/  LDG.E.64 R18, desc[UR8][R28.64+0x18] ;  /* 0x000018081c127981 */ /* 0x000f68000c1e1b00 */
[----:B------:R-:W5:Y:S01]  /*05c0*/  LDG.E.64 R20, desc[UR8][R24.64+0x18] ;  /* 0x0000180818147981 */ /* 0x000f62000c1e1b00 */
[----:B------:R-:W-:Y:S01]  /*05d0*/  IADD3 R6, PT, PT, R6, 0x4, RZ ;  /* 0x0000000406067810 */ /* 0x000fe20007ffe0ff */
        /* <DEDUP_REMOVED lines=8> */
.L_x_388:
[----:B------:R-:W-:Y:S05]  /*0660*/  @!P1 BRA `(.L_x_385) ;  /* 0x0000000000689947 */ /* 0x000fea0003800000 */
[----:B------:R-:W-:Y:S02]  /*0670*/  ISETP.NE.AND P0, PT, R26, 0x1, PT ;  /* 0x000000011a00780c */ /* 0x000fe40003f05270 */
[----:B------:R-:W-:-:S04]  /*0680*/  LOP3.LUT R2, R2, 0x1, RZ, 0xc0, !PT ;  /* 0x0000000102027812 */ /* 0x000fc800078ec0ff */
[----:B------:R-:W-:-:S07]  /*0690*/  ISETP.NE.U32.AND P1, PT, R2, 0x1, PT ;  /* 0x000000010200780c */ /* 0x000fce0003f25070 */
[----:B------:R-:W1:Y:S01]  /*06a0*/  @P0 LDC.64 R4, c[0x0][0x380] ;  /* 0x0000e000ff040b82 */ /* 0x000e620000000a00 */
[--C-:B------:R-:W-:Y:S02]  /*06b0*/  @P0 IMAD.IADD R17, R7, 0x1, R6.reuse ;  /* 0x0000000107110824 */ /* 0x100fe400078e0206 */
[----:B------:R-:W-:Y:S01]  /*06c0*/  @P0 IMAD.IADD R21, R27, 0x1, R6 ;  /* 0x000000011b150824 */ /* 0x000fe200078e0206 */
[----:B------:R-:W-:-:S04]  /*06d0*/  @P0 IADD3 R6, PT, PT, R6, 0x2, RZ ;  /* 0x0000000206060810 */ /* 0x000fc80007ffe0ff */
[----:B------:R-:W2:Y:S01]  /*06e0*/  @!P1 LDC.64 R10, c[0x0][0x380] ;  /* 0x0000e000ff0a9b82 */ /* 0x000ea20000000a00 */
[--C-:B------:R-:W-:Y:S02]  /*06f0*/  @!P1 IMAD.IADD R19, R7, 0x1, R6.reuse ;  /* 0x0000000107139824 */ /* 0x100fe400078e0206 */
[----:B------:R-:W-:Y:S02]  /*0700*/  @!P1 IMAD.IADD R27, R27, 0x1, R6 ;  /* 0x000000011b1b9824 */ /* 0x000fe400078e0206 */
[----:B-1----:R-:W-:-:S04]  /*0710*/  @P0 IMAD.WIDE R16, R17, 0x8, R4 ;  /* 0x0000000811100825 */ /* 0x002fc800078e0204 */
[----:B------:R-:W-:Y:S01]  /*0720*/  @P0 IMAD.WIDE R20, R21, 0x8, R4 ;  /* 0x0000000815140825 */ /* 0x000fe200078e0204 */
[----:B0-----:R-:W3:Y:S04]  /*0730*/  @P0 LDG.E.64 R8, desc[UR8][R16.64] ;  /* 0x0000000810080981 */ /* 0x001ee8000c1e1b00 */
[----:B------:R-:W3:Y:S01]  /*0740*/  @P0 LDG.E.64 R4, desc[UR8][R20.64] ;  /* 0x0000000814040981 */ /* 0x000ee2000c1e1b00 */
[----:B--2---:R-:W-:-:S03]  /*0750*/  @!P1 IMAD.WIDE R18, R19, 0x8, R10 ;  /* 0x0000000813129825 */ /* 0x004fc600078e020a */
[----:B------:R-:W2:Y:S01]  /*0760*/  @P0 LDG.E.64 R6, desc[UR8][R16.64+0x8] ;  /* 0x0000080810060981 */ /* 0x000ea2000c1e1b00 */
[----:B------:R-:W-:-:S03]  /*0770*/  @!P1 IMAD.WIDE R10, R27, 0x8, R10 ;  /* 0x000000081b0a9825 */ /* 0x000fc600078e020a */
[----:B------:R-:W2:Y:S04]  /*0780*/  @P0 LDG.E.64 R12, desc[UR8][R20.64+0x8] ;  /* 0x00000808140c0981 */ /* 0x000ea8000c1e1b00 */
[----:B------:R-:W4:Y:S04]  /*0790*/  @!P1 LDG.E.64 R18, desc[UR8][R18.64] ;  /* 0x0000000812129981 */ /* 0x000f28000c1e1b00 */
[----:B------:R-:W4:Y:S01]  /*07a0*/  @!P1 LDG.E.64 R10, desc[UR8][R10.64] ;  /* 0x000000080a0a9981 */ /* 0x000f22000c1e1b00 */
[----:B---3--:R-:W-:Y:S02]  /*07b0*/  @P0 DADD R4, R8, -R4 ;  /* 0x0000000008040229 */ /* 0x008fe40000000804 */
[----:B--2---:R-:W-:-:S06]  /*07c0*/  @P0 DADD R6, R6, -R12 ;  /* 0x0000000006060229 */ /* 0x004fcc000000080c */
[----:B------:R-:W-:-:S08]  /*07d0*/  @P0 DFMA R4, R4, R4, R14 ;  /* 0x000000040404022b */ /* 0x000fd0000000000e */
[----:B------:R-:W-:Y:S02]  /*07e0*/  @P0 DFMA R14, R6, R6, R4 ;  /* 0x00000006060e022b */ /* 0x000fe40000000004 */
[----:B----4-:R-:W-:-:S08]  /*07f0*/  @!P1 DADD R4, R18, -R10 ;  /* 0x0000000012049229 */ /* 0x010fd0000000080a */
[----:B------:R-:W-:-:S11]  /*0800*/  @!P1 DFMA R14, R4, R4, R14 ;  /* 0x00000004040e922b */ /* 0x000fd6000000000e */
.L_x_385:
[----:B------:R-:W1:Y:S01]  /*0810*/  MUFU.RSQ64H R7, R15 ;  /* 0x0000000f00077308 */ /* 0x000e620000001c00 */
[----:B------:R-:W-:Y:S01]  /*0820*/  IADD3 R6, PT, PT, R15, -0x3500000, RZ ;  /* 0xfcb000000f067810 */ /* 0x000fe20007ffe0ff */
[----:B------:R-:W-:Y:S01]  /*0830*/  IMAD.MOV.U32 R8, RZ, RZ, 0x0 ;  /* 0x00000000ff087424 */ /* 0x000fe200078e00ff */
[----:B------:R-:W-:Y:S01]  /*0840*/  BSSY.RECONVERGENT B0, `(.L_x_389) ;  /* 0x0000014000007945 */ /* 0x000fe20003800200 */
[----:B------:R-:W-:Y:S01]  /*0850*/  IMAD.MOV.U32 R9, RZ, RZ, 0x3fd80000 ;  /* 0x3fd80000ff097424 */ /* 0x000fe200078e00ff */
[----:B------:R-:W-:Y:S02]  /*0860*/  ISETP.GE.U32.AND P0, PT, R6, 0x7ca00000, PT ;  /* 0x7ca000000600780c */ /* 0x000fe40003f06070 */
[----:B-1----:R-:W-:-:S08]  /*0870*/  DMUL R4, R6, R6 ;  /* 0x0000000606047228 */ /* 0x002fd00000000000 */
        /* <DEDUP_REMOVED lines=11> */
[----:B------:R-:W-:Y:S02]  /*0930*/  MOV R5, R15 ;  /* 0x0000000f00057202 */ /* 0x000fe40000000f00 */
[----:B------:R-:W-:-:S07]  /*0940*/  MOV R2, 0x960 ;  /* 0x0000096000027802 */ /* 0x000fce0000000f00 */
[----:B0-----:R-:W-:Y:S05]  /*0950*/  CALL.REL.NOINC `($__internal_5_$__cuda_sm20_dsqrt_rn_f64_mediumpath_v1) ;  /* 0x0000000400687944 */ /* 0x001fea0003c00000 */
[----:B------:R-:W-:Y:S02]  /*0960*/  IMAD.MOV.U32 R4, RZ, RZ, R6 ;  /* 0x000000ffff047224 */ /* 0x000fe400078e0006 */
[----:B------:R-:W-:-:S07]  /*0970*/  IMAD.MOV.U32 R5, RZ, RZ, R7 ;  /* 0x000000ffff057224 */ /* 0x000fce00078e0007 */
.L_x_390:
[----:B0-----:R-:W-:Y:S05]  /*0980*/  BSYNC.RECONVERGENT B0 ;  /* 0x0000000000007941 */ /* 0x001fea0003800200 */
.L_x_389:
[----:B------:R-:W0:Y:S01]  /*0990*/  LDC.64 R6, c[0x0][0x390] ;  /* 0x0000e400ff067b82 */ /* 0x000e220000000a00 */
[----:B------:R-:W-:Y:S02]  /*09a0*/  HFMA2 R8, -RZ, RZ, 1323, -4.565715789794921875e-05 ;  /* 0x652b82feff087431 */ /* 0x000fe400000001ff */
[----:B------:R-:W-:Y:S01]  /*09b0*/  IMAD.MOV.U32 R9, RZ, RZ, 0x3ff71547 ;  /* 0x3ff71547ff097424 */ /* 0x000fe200078e00ff */
[----:B------:R-:W-:Y:S01]  /*09c0*/  UMOV UR4, 0xfefa39ef ;  /* 0xfefa39ef00047882 */ /* 0x000fe20000000000 */
[----:B------:R-:W-:-:S03]  /*09d0*/  UMOV UR5, 0x3fe62e42 ;  /* 0x3fe62e4200057882 */ /* 0x000fc60000000000 */
[----:B------:R-:W1:Y:S01]  /*09e0*/  LDC R2, c[0x0][0x39c] ;  /* 0x0000e700ff027b82 */ /* 0x000e620000000800 */
[----:B0-----:R-:W5:Y:S01]  /*09f0*/  LDG.E.64 R6, desc[UR8][R6.64] ;  /* 0x0000000806067981 */ /* 0x001f62000c1e1b00 */
[----:B------:R-:W-:Y:S01]  /*0a00*/  DFMA R8, R4, -R8, 6.75539944105574400000e+15 ;  /* 0x433800000408742b */ /* 0x000fe20000000808 */
[----:B------:R-:W-:Y:S01]  /*0a10*/  BSSY.RECONVERGENT B0, `(.L_x_391) ;  /* 0x000003b000007945 */ /* 0x000fe20003800200 */
[----:B------:R-:W-:Y:S01]  /*0a20*/  DADD R18, -RZ, -R4 ;  /* 0x00000000ff127229 */ /* 0x000fe20000000904 */
[----:B-1----:R-:W-:-:S05]  /*0a30*/  IMAD R21, R3, R2, R0 ;  /* 0x0000000203157224 */ /* 0x002fca00078e0200 */
[----:B------:R-:W-:Y:S01]  /*0a40*/  DADD R10, R8, -6.75539944105574400000e+15 ;  /* 0xc3380000080a7429 */ /* 0x000fe20000000000 */
[----:B------:R-:W-:-:S03]  /*0a50*/  IMAD R18, R2, UR6, RZ ;  /* 0x0000000602127c24 */ /* 0x000fc6000f8e02ff */
[----:B------:R-:W-:Y:S01]  /*0a60*/  MOV R20, R19 ;  /* 0x0000001300147202 */ /* 0x000fe20000000f00 */
[----:B------:R-:W-:-:S03]  /*0a70*/  IMAD R19, R0, R2, R3 ;  /* 0x0000000200137224 */ /* 0x000fc600078e0203 */
[----:B------:R-:W-:Y:S01]  /*0a80*/  DFMA R12, R10, -UR4, -R4 ;  /* 0x800000040a0c7c2b */ /* 0x000fe20008000804 */
[----:B------:R-:W-:Y:S01]  /*0a90*/  UMOV UR4, 0x3b39803f ;  /* 0x3b39803f00047882 */ /* 0x000fe20000000000 */
[----:B------:R-:W-:Y:S01]  /*0aa0*/  UMOV UR5, 0x3c7abc9e ;  /* 0x3c7abc9e00057882 */ /* 0x000fe20000000000 */
[----:B------:R-:W-:-:S05]  /*0ab0*/  FSETP.GEU.AND P0, PT, |R20|, 4.1917929649353027344, PT ;  /* 0x4086232b1400780b */ /* 0x000fca0003f0e200 */
        /* <DEDUP_REMOVED lines=31> */
[----:B------:R-:W0:Y:S06]  /*0cb0*/  LDC.64 R12, c[0x0][0x388] ;  /* 0x0000e200ff0c7b82 */ /* 0x000e2c0000000a00 */
        /* <DEDUP_REMOVED lines=12> */
[----:B------:R-:W-:Y:S01]  /*0d80*/  @!P1 LEA R11, R3, R11, 0x14 ;  /* 0x0000000b030b9211 */ /* 0x000fe200078ea0ff */
[----:B------:R-:W-:-:S05]  /*0d90*/  @!P1 IMAD.IADD R8, R8, 0x1, -R3 ;  /* 0x0000000108089824 */ /* 0x000fca00078e0a03 */
[----:B------:R-:W-:-:S06]  /*0da0*/  @!P1 LEA R5, R8, 0x3ff00000, 0x14 ;  /* 0x3ff0000008059811 */ /* 0x000fcc00078ea0ff */
[----:B------:R-:W-:-:S11]  /*0db0*/  @!P1 DMUL R16, R10, R4 ;  /* 0x000000040a109228 */ /* 0x000fd60000000000 */
.L_x_392:
[----:B------:R-:W-:Y:S05]  /*0dc0*/  BSYNC.RECONVERGENT B0 ;  /* 0x0000000000007941 */ /* 0x000fea0003800200 */
.L_x_391:
[CC--:B------:R-:W-:Y:S01]  /*0dd0*/  IMAD R3, R18.reuse, R2.reuse, R19 ;  /* 0x0000000212037224 */ /* 0x0c0fe200078e0213 */
[----:B-----5:R-:W-:Y:S01]  /*0de0*/  DMUL R6, R6, R16 ;  /* 0x0000001006067228 */ /* 0x020fe20000000000 */
[----:B------:R-:W-:Y:S02]  /*0df0*/  IMAD R21, R18, R2, R21 ;  /* 0x0000000212157224 */ /* 0x000fe400078e0215 */
[----:B0-----:R-:W-:-:S04]  /*0e00*/  IMAD.WIDE.U32 R2, R3, 0x8, R12 ;  /* 0x0000000803027825 */ /* 0x001fc800078e000c */
[----:B------:R-:W-:Y:S01]  /*0e10*/  IMAD.WIDE.U32 R12, R21, 0x8, R12 ;  /* 0x00000008150c7825 */ /* 0x000fe200078e000c */
[----:B------:R-:W-:Y:S04]  /*0e20*/  STG.E.64 desc[UR8][R2.64], R6 ;  /* 0x0000000602007986 */ /* 0x000fe8000c101b08 */
[----:B------:R-:W-:Y:S01]  /*0e30*/  STG.E.64 desc[UR8][R12.64], R6 ;  /* 0x000000060c007986 */ /* 0x000fe2000c101b08 */
[----:B------:R-:W-:Y:S05]  /*0e40*/  EXIT ;  /* 0x000000000000794d */ /* 0x000fea0003800000 */
.L_x_384:
[----:B------:R-:W0:Y:S08]  /*0e50*/  LDC.64 R6, c[0x0][0x390] ;  /* 0x0000e400ff067b82 */ /* 0x000e300000000a00 */
[----:B------:R-:W1:Y:S01]  /*0e60*/  LDC.64 R8, c[0x0][0x388] ;  /* 0x0000e200ff087b82 */ /* 0x000e620000000a00 */
[----:B0-----:R-:W2:Y:S04]  /*0e70*/  LDG.E.64 R4, desc[UR8][R6.64+0x10] ;  /* 0x0000100806047981 */ /* 0x001ea8000c1e1b00 */
[----:B------:R-:W3:Y:S01]  /*0e80*/  LDG.E.64 R2, desc[UR8][R6.64] ;  /* 0x0000000806027981 */ /* 0x000ee2000c1e1b00 */
[----:B------:R-:W-:-:S04]  /*0e90*/  IMAD R11, R13, UR6, R0 ;  /* 0x000000060d0b7c24 */ /* 0x000fc8000f8e0200 */
[----:B------:R-:W-:Y:S01]  /*0ea0*/  IMAD R11, R11, R13, R0 ;  /* 0x0000000d0b0b7224 */ /* 0x000fe200078e0200 */
[----:B--2---:R-:W-:-:S08]  /*0eb0*/  DADD R4, R4, 1 ;  /* 0x3ff0000004047429 */ /* 0x004fd00000000000 */
[----:B---3--:R-:W-:Y:S01]  /*0ec0*/  DMUL R2, R2, R4 ;  /* 0x0000000402027228 */ /* 0x008fe20000000000 */
[----:B-1----:R-:W-:-:S06]  /*0ed0*/  IMAD.WIDE.U32 R4, R11, 0x8, R8 ;  /* 0x000000080b047825 */ /* 0x002fcc00078e0008 */
[----:B------:R-:W-:Y:S01]  /*0ee0*/  STG.E.64 desc[UR8][R4.64], R2 ;  /* 0x0000000204007986 */ /* 0x000fe2000c101b08 */
[----:B------:R-:W-:Y:S05]  /*0ef0*/  EXIT ;  /* 0x000000000000794d */ /* 0x000fea0003800000 */
        .weak           $__internal_5_$__cuda_sm20_dsqrt_rn_f64_mediumpath_v1
        .type           $__internal_5_$__cuda_sm20_dsqrt_rn_f64_mediumpath_v1,@function
        .size           $__internal_5_$__cuda_sm20_dsqrt_rn_f64_mediumpath_v1,(.L_x_515 - $__internal_5_$__cuda_sm20_dsqrt_rn_f64_mediumpath_v1)
$__internal_5_$__cuda_sm20_dsqrt_rn_f64_mediumpath_v1:
[----:B------:R-:W-:Y:S01]  /*0f00*/  ISETP.GE.U32.AND P0, PT, R6, -0x3400000, PT ;  /* 0xfcc000000600780c */ /* 0x000fe20003f06070 */
[----:B------:R-:W-:Y:S01]  /*0f10*/  BSSY.RECONVERGENT B1, `(.L_x_393) ;  /* 0x0000028000017945 */ /* 0x000fe20003800200 */
[----:B------:R-:W-:Y:S01]  /*0f20*/  IMAD.MOV.U32 R6, RZ, RZ, R4 ;  /* 0x000000ffff067224 */ /* 0x000fe200078e0004 */
[----:B------:R-:W-:Y:S01]  /*0f30*/  MOV R7, R5 ;  /* 0x0000000500077202 */ /* 0x000fe20000000f00 */
[----:B------:R-:W-:Y:S01]  /*0f40*/  IMAD.MOV.U32 R4, RZ, RZ, R16 ;  /* 0x000000ffff047224 */ /* 0x000fe200078e0010 */
[----:B------:R-:W-:Y:S02]  /*0f50*/  MOV R10, R12 ;  /* 0x0000000c000a7202 */ /* 0x000fe40000000f00 */
[----:B------:R-:W-:-:S06]  /*0f60*/  MOV R5, R17 ;  /* 0x0000001100057202 */ /* 0x000fcc0000000f00 */
        /* <DEDUP_REMOVED lines=9> */
.L_x_394:
        /* <DEDUP_REMOVED lines=9> */
[----:B------:R-:W-:Y:S01]  /*1090*/  IMAD.MOV.U32 R10, RZ, RZ, 0x0 ;  /* 0x00000000ff0a7424 */ /* 0x000fe200078e00ff */
[----:B------:R-:W-:Y:S02]  /*10a0*/  MOV R6, RZ ;  /* 0x000000ff00067202 */ /* 0x000fe40000000f00 */
[----:B------:R-:W-:Y:S02]  /*10b0*/  MOV R11, 0x3fd80000 ;  /* 0x3fd80000000b7802 */ /* 0x000fe40000000f00 */
        /* <DEDUP_REMOVED lines=12> */
.L_x_396:
[----:B------:R-:W-:-:S11]  /*1180*/  DADD R4, R6, R6 ;  /* 0x0000000006047229 */ /* 0x000fd60000000006 */
.L_x_395:
[----:B------:R-:W-:Y:S05]  /*1190*/  BSYNC.RECONVERGENT B1 ;  /* 0x0000000000017941 */ /* 0x000fea0003800200 */
.L_x_393:
[----:B------:R-:W-:Y:S01]  /*11a0*/  MOV R7, R5 ;  /* 0x0000000500077202 */ /* 0x000fe20000000f00 */
[----:B------:R-:W-:Y:S02]  /*11b0*/  HFMA2 R5, -RZ, RZ, 0, 0 ;  /* 0x00000000ff057431 */ /* 0x000fe400000001ff */
[----:B------:R-:W-:Y:S02]  /*11c0*/  IMAD.MOV.U32 R6, RZ, RZ, R4 ;  /* 0x000000ffff067224 */ /* 0x000fe400078e0004 */
[----:B------:R-:W-:-:S04]  /*11d0*/  IMAD.MOV.U32 R4, RZ, RZ, R2 ;  /* 0x000000ffff047224 */ /* 0x000fc800078e0002 */
[----:B------:R-:W-:Y:S05]  /*11e0*/  RET.REL.NODEC R4 `(_Z25covariance_batched_kernelPdS_S_iii) ;  /* 0xffffffec04847950 */ /* 0x000fea0003c3ffff */
.L_x_397:
        /* <DEDUP_REMOVED lines=9> */
.L_x_515:


//--------------------- .text._Z25substitute_batched_kernelPdS_S_S_iii --------------------------
	.section	.text._Z25substitute_batched_kernelPdS_S_S_iii,"ax",@progbits
	.align	128
        .global         _Z25substitute_batched_kernelPdS_S_S_iii
        .type           _Z25substitute_batched_kernelPdS_S_S_iii,@function
        .size           _Z25substitute_batched_kernelPdS_S_S_iii,(.L_x_516 - _Z25substitute_batched_kernelPdS_S_S_iii)
        .other          _Z25substitute_batched_kernelPdS_S_S_iii,@"STO_CUDA_ENTRY STV_DEFAULT"
_Z25substitute_batched_kernelPdS_S_S_iii:
.text._Z25substitute_batched_kernelPdS_S_S_iii:
[----:B------:R-:W-:Y:S01]  /*0000*/  LDC R1, c[0x0][0x37c] ;  /* 0x0000df00ff017b82 */ /* 0x000fe20000000800 */
[----:B------:R-:W0:Y:S07]  /*0010*/  S2R R0, SR_TID.X ;  /* 0x0000000000007919 */ /* 0x000e2e0000002100 */
[----:B------:R-:W0:Y:S01]  /*0020*/  LDC.64 R4, c[0x0][0x3a0] ;  /* 0x0000e800ff047b82 */ /* 0x000e220000000a00 */
[----:B------:R-:W1:Y:S01]  /*0030*/  LDCU UR7, c[0x0][0x3a8] ;  /* 0x00007500ff0777ac */ /* 0x000e620008000800 */
[----:B------:R-:W1:Y:S06]  /*0040*/  S2R R8, SR_TID.Y ;  /* 0x0000000000087919 */ /* 0x000e6c0000002200 */
[----:B------:R-:W2:Y:S01]  /*0050*/  S2UR UR6, SR_CTAID.X ;  /* 0x00000000000679c3 */ /* 0x000ea20000002500 */
[----:B0-----:R-:W-:-:S04]  /*0060*/  ISETP.GT.AND P0, PT, R0, R5, PT ;  /* 0x000000050000720c */ /* 0x001fc80003f04270 */
[----:B--2---:R-:W-:-:S04]  /*0070*/  ISETP.LT.OR P0, PT, R4, UR6, P0 ;  /* 0x0000000604007c0c */ /* 0x004fc80008701670 */
[----:B-1----:R-:W-:-:S13]  /*0080*/  ISETP.GT.OR P0, PT, R8, UR7, P0 ;  /* 0x0000000708007c0c */ /* 0x002fda0008704670 */
[----:B------:R-:W-:Y:S05]  /*0090*/  @P0 EXIT ;  /* 0x000000000000094d */ /* 0x000fea0003800000 */
[----:B------:R-:W0:Y:S01]  /*00a0*/  LDC.64 R2, c[0x0][0x380] ;  /* 0x0000e000ff027b82 */ /* 0x000e220000000a00 */
[----:B------:R-:W1:Y:S01]  /*00b0*/  LDCU.64 UR4, c[0x0][0x358] ;  /* 0x00006b00ff0477ac */ /* 0x000e620008000a00 */
[----:B------:R-:W-:-:S06]  /*00c0*/  IMAD R5, R5, UR6, R0 ;  /* 0x0000000605057c24 */ /* 0x000fcc000f8e0200 */
[----:B------:R-:W2:Y:S01]  /*00d0*/  LDC.64 R6, c[0x0][0x388] ;  /* 0x0000e200ff067b82 */ /* 0x000ea20000000a00 */
[----:B0-----:R-:W-:-:S06]  /*00e0*/  IMAD.WIDE.U32 R2, R5, 0x8, R2 ;  /* 0x0000000805027825 */ /* 0x001fcc00078e0002 */
[----:B-1----:R-:W3:Y:S01]  /*00f0*/  LDG.E.64 R2, desc[UR4][R2.64] ;  /* 0x0000000402027981 */ /* 0x002ee2000c1e1b00 */
[----:B------:R-:W0:Y:S03]  /*0100*/  LDC.64 R4, c[0x0][0x398] ;  /* 0x0000e600ff047b82 */ /* 0x000e260000000a00 */
[----:B0-----:R-:W4:Y:S01]  /*0110*/  LDG.E.64 R4, desc[UR4][R4.64+0x8] ;  /* 0x0000080404047981 */ /* 0x001f22000c1e1b00 */
[----:B---3--:R-:W0:Y:S02]  /*0120*/  F2I.F64.TRUNC R9, R2 ;  /* 0x0000000200097311 */ /* 0x008e24000030d100 */
[----:B0-----:R-:W-:-:S04]  /*0130*/  VIADD R9, R9, 0xffffffff ;  /* 0xffffffff09097836 */ /* 0x001fc80000000000 */
[----:B------:R-:W-:-:S04]  /*0140*/  IMAD R9, R9, UR7, R8 ;  /* 0x0000000709097c24 */ /* 0x000fc8000f8e0208 */
[----:B--2---:R-:W-:-:S06]  /*0150*/  IMAD.WIDE R6, R9, 0x8, R6 ;  /* 0x0000000809067825 */ /* 0x004fcc00078e0206 */
[----:B------:R-:W2:Y:S01]  /*0160*/  LDG.E.64 R6, desc[UR4][R6.64] ;  /* 0x0000000406067981 */ /* 0x000ea2000c1e1b00 */
[----:B----4-:R-:W0:Y:S01]  /*0170*/  MUFU.RCP64H R11, R5 ;  /* 0x00000005000b7308 */ /* 0x010e220000001800 */
[----:B------:R-:W-:Y:S01]  /*0180*/  IMAD.MOV.U32 R10, RZ, RZ, 0x1 ;  /* 0x00000001ff0a7424 */ /* 0x000fe200078e00ff */
[----:B------:R-:W-:Y:S05]  /*0190*/  BSSY.RECONVERGENT B0, `(.L_x_398) ;  /* 0x000000f000007945 */ /* 0x000fea0003800200 */
[----:B0-----:R-:W-:-:S08]  /*01a0*/  DFMA R12, -R4, R10, 1 ;  /* 0x3ff00000040c742b */ /* 0x001fd0000000010a */
[----:B------:R-:W-:-:S08]  /*01b0*/  DFMA R12, R12, R12, R12 ;  /* 0x0000000c0c0c722b */ /* 0x000fd0000000000c */
[----:B------:R-:W-:-:S08]  /*01c0*/  DFMA R12, R10, R12, R10 ;  /* 0x0000000c0a0c722b */ /* 0x000fd0000000000a */
[----:B------:R-:W-:-:S08]  /*01d0*/  DFMA R10, -R4, R12, 1 ;  /* 0x3ff00000040a742b */ /* 0x000fd0000000010c */
[----:B------:R-:W-:-:S08]  /*01e0*/  DFMA R10, R12, R10, R12 ;  /* 0x0000000a0c0a722b */ /* 0x000fd0000000000c */
[----:B--2---:R-:W-:Y:S01]  /*01f0*/  DMUL R2, R6, R10 ;  /* 0x0000000a06027228 */ /* 0x004fe20000000000 */
[----:B------:R-:W-:-:S07]  /*0200*/  FSETP.GEU.AND P1, PT, |R7|, 6.5827683646048100446e-37, PT ;  /* 0x036000000700780b */ /* 0x000fce0003f2e200 */
[----:B------:R-:W-:-:S08]  /*0210*/  DFMA R12, -R4, R2, R6 ;  /* 0x00000002040c722b */ /* 0x000fd00000000106 */
[----:B------:R-:W-:-:S10]  /*0220*/  DFMA R2, R10, R12, R2 ;  /* 0x0000000c0a02722b */ /* 0x000fd40000000002 */
[----:B------:R-:W-:-:S05]  /*0230*/  FFMA R9, RZ, R5, R3 ;  /* 0x00000005ff097223 */ /* 0x000fca0000000003 */
[----:B------:R-:W-:-:S13]  /*0240*/  FSETP.GT.AND P0, PT, |R9|, 1.469367938527859385e-39, PT ;  /* 0x001000000900780b */ /* 0x000fda0003f04200 */
[----:B------:R-:W-:Y:S05]  /*0250*/  @P0 BRA P1, `(.L_x_399) ;  /* 0x0000000000080947 */ /* 0x000fea0000800000 */
[----:B------:R-:W-:-:S07]  /*0260*/  MOV R12, 0x280 ;  /* 0x00000280000c7802 */ /* 0x000fce0000000f00 */
[----:B------:R-:W-:Y:S05]  /*0270*/  CALL.REL.NOINC `($__internal_6_$__cuda_sm20_div_rn_f64_full) ;  /* 0x00000000002c7944 */ /* 0x000fea0003c00000 */
.L_x_399:
[----:B------:R-:W-:Y:S05]  /*0280*/  BSYNC.RECONVERGENT B0 ;  /* 0x0000000000007941 */ /* 0x000fea0003800200 */
.L_x_398:
[----:B------:R-:W0:Y:S01]  /*0290*/  LDC R7, c[0x0][0x3a4] ;  /* 0x0000e900ff077b82 */ /* 0x000e220000000800 */
[----:B------:R-:W1:Y:S01]  /*02a0*/  LDCU UR7, c[0x0][0x3a8] ;  /* 0x00007500ff0777ac */ /* 0x000e620008000800 */
[----:B------:R-:W-:-:S06]  /*02b0*/  LOP3.LUT R0, RZ, R0, RZ, 0x33, !PT ;  /* 0x00000000ff007212 */ /* 0x000fcc00078e33ff */
[----:B------:R-:W2:Y:S01]  /*02c0*/  LDC.64 R4, c[0x0][0x390] ;  /* 0x0000e400ff047b82 */ /* 0x000ea20000000a00 */
[----:B0-----:R-:W-:-:S04]  /*02d0*/  IMAD.IADD R0, R0, 0x1, R7 ;  /* 0x0000000100007824 */ /* 0x001fc800078e0207 */
[----:B------:R-:W-:-:S04]  /*02e0*/  IMAD R7, R7, UR6, R0 ;  /* 0x0000000607077c24 */ /* 0x000fc8000f8e0200 */
[----:B-1----:R-:W-:-:S04]  /*02f0*/  IMAD R7, R7, UR7, R8 ;  /* 0x0000000707077c24 */ /* 0x002fc8000f8e0208 */
[----:B--2---:R-:W-:-:S05]  /*0300*/  IMAD.WIDE R4, R7, 0x8, R4 ;  /* 0x0000000807047825 */ /* 0x004fca00078e0204 */
[----:B------:R-:W-:Y:S01]  /*0310*/  STG.E.64 desc[UR4][R4.64], R2 ;  /* 0x0000000204007986 */ /* 0x000fe2000c101b04 */
[----:B------:R-:W-:Y:S05]  /*0320*/  EXIT ;  /* 0x000000000000794d */ /* 0x000fea0003800000 */
        .weak           $__internal_6_$__cuda_sm20_div_rn_f64_full
        .type           $__internal_6_$__cuda_sm20_div_rn_f64_full,@function
        .size           $__internal_6_$__cuda_sm20_div_rn_f64_full,(.L_x_516 - $__internal_6_$__cuda_sm20_div_rn_f64_full)
$__internal_6_$__cuda_sm20_div_rn_f64_full:
[C---:B------:R-:W-:Y:S01]  /*0330*/  FSETP.GEU.AND P0, PT, |R5|.reuse, 1.469367938527859385e-39, PT ;  /* 0x001000000500780b */ /* 0x040fe20003f0e200 */
[----:B------:R-:W-:Y:S01]  /*0340*/  IMAD.MOV.U32 R10, RZ, RZ, 0x1 ;  /* 0x00000001ff0a7424 */ /* 0x000fe200078e00ff */
[----:B------:R-:W-:Y:S01]  /*0350*/  LOP3.LUT R2, R5, 0x800fffff, RZ, 0xc0, !PT ;  /* 0x800fffff05027812 */ /* 0x000fe200078ec0ff */
[----:B------:R-:W-:Y:S01]  /*0360*/  IMAD.MOV.U32 R13, RZ, RZ, 0x1ca00000 ;  /* 0x1ca00000ff0d7424 */ /* 0x000fe200078e00ff */
[C---:B------:R-:W-:Y:S01]  /*0370*/  FSETP.GEU.AND P2, PT, |R7|.reuse, 1.469367938527859385e-39, PT ;  /* 0x001000000700780b */ /* 0x040fe20003f4e200 */
[----:B------:R-:W-:Y:S01]  /*0380*/  BSSY.RECONVERGENT B1, `(.L_x_400) ;  /* 0x0000053000017945 */ /* 0x000fe20003800200 */
[----:B------:R-:W-:Y:S01]  /*0390*/  LOP3.LUT R3, R2, 0x3ff00000, RZ, 0xfc, !PT ;  /* 0x3ff0000002037812 */ /* 0x000fe200078efcff */
[----:B------:R-:W-:Y:S01]  /*03a0*/  IMAD.MOV.U32 R2, RZ, RZ, R4 ;  /* 0x000000ffff027224 */ /* 0x000fe200078e0004 */
[----:B------:R-:W-:-:S05]  /*03b0*/  LOP3.LUT R9, R7, 0x7ff00000, RZ, 0xc0, !PT ;  /* 0x7ff0000007097812 */ /* 0x000fca00078ec0ff */
[----:B------:R-:W-:-:S04]  /*03c0*/  @!P0 DMUL R2, R4, 8.98846567431157953865e+307 ;  /* 0x7fe0000004028828 */ /* 0x000fc80000000000 */
[----:B------:R-:W-:Y:S02]  /*03d0*/  @!P2 LOP3.LUT R18, R5, 0x7ff00000, RZ, 0xc0, !PT ;  /* 0x7ff000000512a812 */ /* 0x000fe400078ec0ff */
[----:B------:R-:W0:Y:S02]  /*03e0*/  MUFU.RCP64H R11, R3 ;  /* 0x00000003000b7308 */ /* 0x000e240000001800 */
[----:B------:R-:W-:Y:S01]  /*03f0*/  @!P2 ISETP.GE.U32.AND P3, PT, R9, R18, PT ;  /* 0x000000120900a20c */ /* 0x000fe20003f66070 */
[----:B------:R-:W-:Y:S01]  /*0400*/  @!P2 IMAD.MOV.U32 R18, RZ, RZ, RZ ;  /* 0x000000ffff12a224 */ /* 0x000fe200078e00ff */
[----:B0-----:R-:W-:-:S08]  /*0410*/  DFMA R14, R10, -R2, 1 ;  /* 0x3ff000000a0e742b */ /* 0x001fd00000000802 */
[----:B------:R-:W-:Y:S01]  /*0420*/  DFMA R16, R14, R14, R14 ;  /* 0x0000000e0e10722b */ /* 0x000fe2000000000e */
[----:B------:R-:W-:Y:S02]  /*0430*/  LOP3.LUT R14, R5, 0x7ff00000, RZ, 0xc0, !PT ;  /* 0x7ff00000050e7812 */ /* 0x000fe400078ec0ff */
[----:B------:R-:W-:Y:S02]  /*0440*/  @!P2 SEL R15, R13, 0x63400000, !P3 ;  /* 0x634000000d0fa807 */ /* 0x000fe40005800000 */
[----:B------:R-:W-:-:S03]  /*0450*/  ISETP.GE.U32.AND P1, PT, R9, R14, PT ;  /* 0x0000000e0900720c */ /* 0x000fc60003f26070 */
[----:B------:R-:W-:Y:S01]  /*0460*/  DFMA R16, R10, R16, R10 ;  /* 0x000000100a10722b */ /* 0x000fe2000000000a */
[--C-:B------:R-:W-:Y:S01]  /*0470*/  @!P2 LOP3.LUT R15, R15, 0x80000000, R7.reuse, 0xf8, !PT ;  /* 0x800000000f0fa812 */ /* 0x100fe200078ef807 */
[----:B------:R-:W-:Y:S01]  /*0480*/  IMAD.MOV.U32 R10, RZ, RZ, R6 ;  /* 0x000000ffff0a7224 */ /* 0x000fe200078e0006 */
[----:B------:R-:W-:Y:S02]  /*0490*/  SEL R11, R13, 0x63400000, !P1 ;  /* 0x634000000d0b7807 */ /* 0x000fe40004800000 */
[----:B------:R-:W-:Y:S02]  /*04a0*/  @!P2 LOP3.LUT R19, R15, 0x100000, RZ, 0xfc, !PT ;  /* 0x001000000f13a812 */ /* 0x000fe400078efcff */
[----:B------:R-:W-:Y:S01]  /*04b0*/  LOP3.LUT R11, R11, 0x800fffff, R7, 0xf8, !PT ;  /* 0x800fffff0b0b7812 */ /* 0x000fe200078ef807 */
[----:B------:R-:W-:-:S05]  /*04c0*/  DFMA R20, R16, -R2, 1 ;  /* 0x3ff000001014742b */ /* 0x000fca0000000802 */
[----:B------:R-:W-:-:S03]  /*04d0*/  @!P2 DFMA R10, R10, 2, -R18 ;  /* 0x400000000a0aa82b */ /* 0x000fc60000000812 */
[----:B------:R-:W-:Y:S01]  /*04e0*/  DFMA R16, R16, R20, R16 ;  /* 0x000000141010722b */ /* 0x000fe20000000010 */
[----:B------:R-:W-:Y:S02]  /*04f0*/  IMAD.MOV.U32 R21, RZ, RZ, R9 ;  /* 0x000000ffff157224 */ /* 0x000fe400078e0009 */
[----:B------:R-:W-:Y:S01]  /*0500*/  IMAD.MOV.U32 R20, RZ, RZ, R14 ;  /* 0x000000ffff147224 */ /* 0x000fe200078e000e */
[----:B------:R-:W-:-:S03]  /*0510*/  @!P0 LOP3.LUT R20, R3, 0x7ff00000, RZ, 0xc0, !PT ;  /* 0x7ff0000003148812 */ /* 0x000fc600078ec0ff */
[----:B------:R-:W-:Y:S01]  /*0520*/  @!P2 LOP3.LUT R21, R11, 0x7ff00000, RZ, 0xc0, !PT ;  /* 0x7ff000000b15a812 */ /* 0x000fe200078ec0ff */
[----:B------:R-:W-:Y:S01]  /*0530*/  DMUL R18, R16, R10 ;  /* 0x0000000a10127228 */ /* 0x000fe20000000000 */
[----:B------:R-:W-:-:S03]  /*0540*/  VIADD R23, R20, 0xffffffff ;  /* 0xffffffff14177836 */ /* 0x000fc60000000000 */
[----:B------:R-:W-:-:S04]  /*0550*/  VIADD R22, R21, 0xffffffff ;  /* 0xffffffff15167836 */ /* 0x000fc80000000000 */
[----:B------:R-:W-:Y:S01]  /*0560*/  DFMA R14, R18, -R2, R10 ;  /* 0x80000002120e722b */ /* 0x000fe2000000000a */
[----:B------:R-:W-:-:S04]  /*0570*/  ISETP.GT.U32.AND P0, PT, R22, 0x7feffffe, PT ;  /* 0x7feffffe1600780c */ /* 0x000fc80003f04070 */
[----:B------:R-:W-:-:S03]  /*0580*/  ISETP.GT.U32.OR P0, PT, R23, 0x7feffffe, P0 ;  /* 0x7feffffe1700780c */ /* 0x000fc60000704470 */
[----:B------:R-:W-:-:S10]  /*0590*/  DFMA R14, R16, R14, R18 ;  /* 0x0000000e100e722b */ /* 0x000fd40000000012 */
[----:B------:R-:W-:Y:S05]  /*05a0*/  @P0 BRA `(.L_x_401) ;  /* 0x00000000006c0947 */ /* 0x000fea0003800000 */
[----:B------:R-:W-:-:S04]  /*05b0*/  LOP3.LUT R16, R5, 0x7ff00000, RZ, 0xc0, !PT ;  /* 0x7ff0000005107812 */ /* 0x000fc800078ec0ff */
[CC--:B------:R-:W-:Y:S02]  /*05c0*/  VIADDMNMX R6, R9.reuse, -R16.reuse, 0xb9600000, !PT ;  /* 0xb960000009067446 */ /* 0x0c0fe40007800910 */
[----:B------:R-:W-:Y:S02]  /*05d0*/  ISETP.GE.U32.AND P0, PT, R9, R16, PT ;  /* 0x000000100900720c */ /* 0x000fe40003f06070 */
[----:B------:R-:W-:Y:S02]  /*05e0*/  VIMNMX R6, PT, PT, R6, 0x46a00000, PT ;  /* 0x46a0000006067848 */ /* 0x000fe40003fe0100 */
[----:B------:R-:W-:-:S05]  /*05f0*/  SEL R9, R13, 0x63400000, !P0 ;  /* 0x634000000d097807 */ /* 0x000fca0004000000 */
[----:B------:R-:W-:Y:S02]  /*0600*/  IMAD.IADD R9, R6, 0x1, -R9 ;  /* 0x0000000106097824 */ /* 0x000fe400078e0a09 */
[----:B------:R-:W-:Y:S02]  /*0610*/  IMAD.MOV.U32 R6, RZ, RZ, RZ ;  /* 0x000000ffff067224 */ /* 0x000fe400078e00ff */
[----:B------:R-:W-:-:S06]  /*0620*/  VIADD R7, R9, 0x7fe00000 ;  /* 0x7fe0000009077836 */ /* 0x000fcc0000000000 */
[----:B------:R-:W-:-:S10]  /*0630*/  DMUL R16, R14, R6 ;  /* 0x000000060e107228 */ /* 0x000fd40000000000 */
[----:B------:R-:W-:-:S13]  /*0640*/  FSETP.GTU.AND P0, PT, |R17|, 1.469367938527859385e-39, PT ;  /* 0x001000001100780b */ /* 0x000fda0003f0c200 */
[----:B------:R-:W-:Y:S05]  /*0650*/  @P0 BRA `(.L_x_402) ;  /* 0x0000000000940947 */ /* 0x000fea0003800000 */
[----:B------:R-:W-:Y:S01]  /*0660*/  DFMA R2, R14, -R2, R10 ;  /* 0x800000020e02722b */ /* 0x000fe2000000000a */
[----:B------:R-:W-:-:S09]  /*0670*/  IMAD.MOV.U32 R6, RZ, RZ, RZ ;  /* 0x000000ffff067224 */ /* 0x000fd200078e00ff */
        /* <DEDUP_REMOVED lines=14> */
.L_x_401:
[----:B------:R-:W-:-:S14]  /*0760*/  DSETP.NAN.AND P0, PT, R6, R6, PT ;  /* 0x000000060600722a */ /* 0x000fdc0003f08000 */
[----:B------:R-:W-:Y:S05]  /*0770*/  @P0 BRA `(.L_x_403) ;  /* 0x0000000000440947 */ /* 0x000fea0003800000 */
[----:B------:R-:W-:-:S14]  /*0780*/  DSETP.NAN.AND P0, PT, R4, R4, PT ;  /* 0x000000040400722a */ /* 0x000fdc0003f08000 */
[----:B------:R-:W-:Y:S05]  /*0790*/  @P0 BRA `(.L_x_404) ;  /* 0x0000000000300947 */ /* 0x000fea0003800000 */
[----:B------:R-:W-:Y:S01]  /*07a0*/  ISETP.NE.AND P0, PT, R21, R20, PT ;  /* 0x000000141500720c */ /* 0x000fe20003f05270 */
[----:B------:R-:W-:Y:S02]  /*07b0*/  IMAD.MOV.U32 R16, RZ, RZ, 0x0 ;  /* 0x00000000ff107424 */ /* 0x000fe400078e00ff */
[----:B------:R-:W-:-:S10]  /*07c0*/  IMAD.MOV.U32 R17, RZ, RZ, -0x80000 ;  /* 0xfff80000ff117424 */ /* 0x000fd400078e00ff */
[----:B------:R-:W-:Y:S05]  /*07d0*/  @!P0 BRA `(.L_x_402) ;  /* 0x0000000000348947 */ /* 0x000fea0003800000 */
[----:B------:R-:W-:Y:S02]  /*07e0*/  ISETP.NE.AND P0, PT, R21, 0x7ff00000, PT ;  /* 0x7ff000001500780c */ /* 0x000fe40003f05270 */
[----:B------:R-:W-:Y:S02]  /*07f0*/  LOP3.LUT R17, R7, 0x80000000, R5, 0x48, !PT ;  /* 0x8000000007117812 */ /* 0x000fe400078e4805 */
[----:B------:R-:W-:-:S13]  /*0800*/  ISETP.EQ.OR P0, PT, R20, RZ, !P0 ;  /* 0x000000ff1400720c */ /* 0x000fda0004702670 */
[----:B------:R-:W-:Y:S01]  /*0810*/  @P0 LOP3.LUT R2, R17, 0x7ff00000, RZ, 0xfc, !PT ;  /* 0x7ff0000011020812 */ /* 0x000fe200078efcff */
[----:B------:R-:W-:Y:S02]  /*0820*/  @!P0 IMAD.MOV.U32 R16, RZ, RZ, RZ ;  /* 0x000000ffff108224 */ /* 0x000fe400078e00ff */
[----:B------:R-:W-:Y:S02]  /*0830*/  @P0 IMAD.MOV.U32 R16, RZ, RZ, RZ ;  /* 0x000000ffff100224 */ /* 0x000fe400078e00ff */
[----:B------:R-:W-:Y:S01]  /*0840*/  @P0 IMAD.MOV.U32 R17, RZ, RZ, R2 ;  /* 0x000000ffff110224 */ /* 0x000fe200078e0002 */
[----:B------:R-:W-:Y:S06]  /*0850*/  BRA `(.L_x_402) ;  /* 0x0000000000147947 */ /* 0x000fec0003800000 */
.L_x_404:
[----:B------:R-:W-:Y:S01]  /*0860*/  LOP3.LUT R17, R5, 0x80000, RZ, 0xfc, !PT ;  /* 0x0008000005117812 */ /* 0x000fe200078efcff */
[----:B------:R-:W-:Y:S01]  /*0870*/  IMAD.MOV.U32 R16, RZ, RZ, R4 ;  /* 0x000000ffff107224 */ /* 0x000fe200078e0004 */
[----:B------:R-:W-:Y:S06]  /*0880*/  BRA `(.L_x_402) ;  /* 0x0000000000087947 */ /* 0x000fec0003800000 */
.L_x_403:
[----:B------:R-:W-:Y:S01]  /*0890*/  LOP3.LUT R17, R7, 0x80000, RZ, 0xfc, !PT ;  /* 0x0008000007117812 */ /* 0x000fe200078efcff */
[----:B------:R-:W-:-:S07]  /*08a0*/  IMAD.MOV.U32 R16, RZ, RZ, R6 ;  /* 0x000000ffff107224 */ /* 0x000fce00078e0006 */
.L_x_402:
[----:B------:R-:W-:Y:S05]  /*08b0*/  BSYNC.RECONVERGENT B1 ;  /* 0x0000000000017941 */ /* 0x000fea0003800200 */
.L_x_400:
[----:B------:R-:W-:Y:S02]  /*08c0*/  IMAD.MOV.U32 R13, RZ, RZ, 0x0 ;  /* 0x00000000ff0d7424 */ /* 0x000fe400078e00ff */
[----:B------:R-:W-:Y:S02]  /*08d0*/  IMAD.MOV.U32 R2, RZ, RZ, R16 ;  /* 0x000000ffff027224 */ /* 0x000fe400078e0010 */
[----:B------:R-:W-:Y:S01]  /*08e0*/  IMAD.MOV.U32 R3, RZ, RZ, R17 ;  /* 0x000000ffff037224 */ /* 0x000fe200078e0011 */
[----:B------:R-:W-:Y:S06]  /*08f0*/  RET.REL.NODEC R12 `(_Z25substitute_batched_kernelPdS_S_S_iii) ;  /* 0xfffffff40cc07950 */ /* 0x000fec0003c3ffff */
.L_x_405:
        /* <DEDUP_REMOVED lines=16> */
.L_x_516:


//--------------------- .text._Z21call_vecchia_Linv_gpuPdS_dddS_S_iiii --------------------------
	.section	.text._Z21call_vecchia_Linv_gpuPdS_dddS_S_iiii,"ax",@progbits
	.align	128
        .global         _Z21call_vecchia_Linv_gpuPdS_dddS_S_iiii
        .type           _Z21call_vecchia_Linv_gpuPdS_dddS_S_iiii,@function
        .size           _Z21call_vecchia_Linv_gpuPdS_dddS_S_iiii,(.L_x_518 - _Z21call_vecchia_Linv_gpuPdS_dddS_S_iiii)
        .other          _Z21call_vecchia_Linv_gpuPdS_dddS_S_iiii,@"STO_CUDA_ENTRY STV_DEFAULT"
_Z21call_vecchia_Linv_gpuPdS_dddS_S_iiii:
.text._Z21call_vecchia_Linv_gpuPdS_dddS_S_iiii:
[----:B------:R-:W0:Y:S01]  /*0000*/  LDC R1, c[0x0][0x37c] ;  /* 0x0000df00ff017b82 */ /* 0x000e220000000800 */
[----:B------:R-:W1:Y:S07]  /*0010*/  S2R R3, SR_TID.X ;  /* 0x0000000000037919 */ /* 0x000e6e0000002100 */
[----:B------:R-:W1:Y:S01]  /*0020*/  S2UR UR4, SR_CTAID.X ;  /* 0x00000000000479c3 */ /* 0x000e620000002500 */
[----:B------:R-:W2:Y:S01]  /*0030*/  LDCU UR5, c[0x0][0x3c4] ;  /* 0x00007880ff0577ac */ /* 0x000ea20008000800 */
[----:B0-----:R-:W-:Y:S01]  /*0040*/  VIADD R1, R1, 0xffffe000 ;  /* 0xffffe00001017836 */ /* 0x001fe20000000000 */
[----:B------:R-:W0:Y:S04]  /*0050*/  LDCU UR6, c[0x0][0x3b8] ;  /* 0x00007700ff0677ac */ /* 0x000e280008000800 */
[----:B------:R-:W-:Y:S01]  /*0060*/  R2UR UR7, R1 ;  /* 0x00000000010772ca */ /* 0x000fe200000e0000 */
[----:B------:R-:W1:Y:S02]  /*0070*/  LDC R2, c[0x0][0x360] ;  /* 0x0000d800ff027b82 */ /* 0x000e640000000800 */
[----:B-1----:R-:W-:-:S05]  /*0080*/  IMAD R2, R2, UR4, R3 ;  /* 0x0000000402027c24 */ /* 0x002fca000f8e0203 */
[----:B--2---:R-:W-:-:S04]  /*0090*/  ISETP.GE.AND P0, PT, R2, UR5, PT ;  /* 0x0000000502007c0c */ /* 0x004fc8000bf06270 */
[----:B0-----:R-:W-:-:S13]  /*00a0*/  ISETP.GE.OR P0, PT, R2, UR6, !P0 ;  /* 0x0000000602007c0c */ /* 0x001fda000c706670 */
[----:B------:R-:W-:Y:S05]  /*00b0*/  @P0 EXIT ;  /* 0x000000000000094d */ /* 0x000fea0003800000 */
[----:B------:R-:W0:Y:S01]  /*00c0*/  LDCU UR4, c[0x0][0x3bc] ;  /* 0x00007780ff0477ac */ /* 0x000e220008000800 */
[----:B------:R-:W1:Y:S01]  /*00d0*/  LDCU.64 UR12, c[0x0][0x358] ;  /* 0x00006b00ff0c77ac */ /* 0x000e620008000a00 */
[----:B------:R-:W-:Y:S01]  /*00e0*/  UIADD3 UR7, UPT, UPT, UR7, 0x1f0, URZ ;  /* 0x000001f007077890 */ /* 0x000fe2000fffe0ff */
[----:B0-----:R-:W-:-:S05]  /*00f0*/  IMAD.U32 R5, RZ, RZ, UR4 ;  /* 0x00000004ff057e24 */ /* 0x001fca000f8e00ff */
[----:B------:R-:W-:-:S13]  /*0100*/  ISETP.GE.AND P0, PT, R5, 0x1, PT ;  /* 0x000000010500780c */ /* 0x000fda0003f06270 */
[----:B-1----:R-:W-:Y:S05]  /*0110*/  @!P0 BRA `(.L_x_406) ;  /* 0x0000004c00788947 */ /* 0x002fea0003800000 */
[----:B------:R-:W0:Y:S02]  /*0120*/  LDCU UR6, c[0x0][0x3c0] ;  /* 0x00007800ff0677ac */ /* 0x000e240008000800 */
[----:B0-----:R-:W-:-:S09]  /*0130*/  UISETP.GE.AND UP0, UPT, UR6, 0x1, UPT ;  /* 0x000000010600788c */ /* 0x001fd2000bf06270 */
[----:B------:R-:W-:Y:S05]  /*0140*/  BRA.U !UP0, `(.L_x_407) ;  /* 0x0000001d08107547 */ /* 0x000fea000b800000 */
[----:B------:R-:W-:Y:S02]  /*0150*/  ULOP3.LUT UR8, UR6, 0x7, URZ, 0xc0, !UPT ;  /* 0x0000000706087892 */ /* 0x000fe4000f8ec0ff */
[----:B------:R-:W-:Y:S02]  /*0160*/  ULOP3.LUT UR9, UR6, 0x3, URZ, 0xc0, !UPT ;  /* 0x0000000306097892 */ /* 0x000fe4000f8ec0ff */
[----:B------:R-:W-:Y:S01]  /*0170*/  ULOP3.LUT UR6, UR6, 0x7ffffff8, URZ, 0xc0, !UPT ;  /* 0x7ffffff806067892 */ /* 0x000fe2000f8ec0ff */
[----:B------:R-:W-:-:S11]  /*0180*/  UMOV UR4, URZ ;  /* 0x000000ff00047c82 */ /* 0x000fd60008000000 */
.L_x_443:
[----:B0-2---:R-:W0:Y:S01]  /*0190*/  LDC R5, c[0x0][0x3bc] ;  /* 0x0000ef00ff057b82 */ /* 0x005e220000000800 */
[----:B-1----:R-:W1:Y:S07]  /*01a0*/  LDCU UR10, c[0x0][0x3c0] ;  /* 0x00007800ff0a77ac */ /* 0x002e6e0008000800 */
[----:B------:R-:W2:Y:S01]  /*01b0*/  LDC.64 R6, c[0x0][0x388] ;  /* 0x0000e200ff067b82 */ /* 0x000ea20000000a00 */
[----:B0-----:R-:W-:-:S04]  /*01c0*/  IMAD R3, R2, R5, UR4 ;  /* 0x0000000402037e24 */ /* 0x001fc8000f8e0205 */
[----:B--2---:R-:W-:-:S06]  /*01d0*/  IMAD.WIDE R6, R3, 0x8, R6 ;  /* 0x0000000803067825 */ /* 0x004fcc00078e0206 */
[----:B------:R-:W2:Y:S01]  /*01e0*/  LDG.E.64 R6, desc[UR12][R6.64] ;  /* 0x0000000c06067981 */ /* 0x000ea2000c1e1b00 */
[----:B-1----:R-:W-:Y:S02]  /*01f0*/  UISETP.GE.U32.AND UP0, UPT, UR10, 0x8, UPT ;  /* 0x000000080a00788c */ /* 0x002fe4000bf06070 */
[----:B------:R-:W-:Y:S02]  /*0200*/  ULOP3.LUT UR5, URZ, UR4, URZ, 0x33, !UPT ;  /* 0x00000004ff057292 */ /* 0x000fe4000f8e33ff */
[----:B------:R-:W-:-:S04]  /*0210*/  UIADD3 UR4, UPT, UPT, UR4, 0x1, URZ ;  /* 0x0000000104047890 */ /* 0x000fc8000fffe0ff */
[C---:B------:R-:W-:Y:S01]  /*0220*/  VIADD R3, R5.reuse, UR5 ;  /* 0x0000000505037c36 */ /* 0x040fe20008000000 */
[----:B------:R-:W-:Y:S01]  /*0230*/  UMOV UR5, URZ ;  /* 0x000000ff00057c82 */ /* 0x000fe20008000000 */
[----:B------:R-:W-:Y:S01]  /*0240*/  ISETP.NE.AND P1, PT, R5, UR4, PT ;  /* 0x0000000405007c0c */ /* 0x000fe2000bf25270 */
[----:B--2---:R-:W0:Y:S02]  /*0250*/  F2I.F64.TRUNC R4, R6 ;  /* 0x0000000600047311 */ /* 0x004e24000030d100 */
[----:B0-----:R-:W-:Y:S01]  /*0260*/  VIADD R4, R4, 0xffffffff ;  /* 0xffffffff04047836 */ /* 0x001fe20000000000 */
[----:B------:R-:W-:Y:S09]  /*0270*/  BRA.U !UP0, `(.L_x_408) ;  /* 0x0000000d08447547 */ /* 0x000ff2000b800000 */
[----:B------:R-:W0:Y:S01]  /*0280*/  LDC R7, c[0x0][0x3c0] ;  /* 0x0000f000ff077b82 */ /* 0x000e220000000800 */
[----:B------:R-:W1:Y:S01]  /*0290*/  LDCU UR10, c[0x0][0x39c] ;  /* 0x00007380ff0a77ac */ /* 0x000e620008000800 */
[----:B------:R-:W-:-:S06]  /*02a0*/  UMOV UR5, URZ ;  /* 0x000000ff00057c82 */ /* 0x000fcc0008000000 */
[----:B------:R-:W2:Y:S08]  /*02b0*/  LDC.64 R24, c[0x0][0x398] ;  /* 0x0000e600ff187b82 */ /* 0x000eb00000000a00 */
[----:B------:R-:W3:Y:S02]  /*02c0*/  LDC.64 R22, c[0x0][0x380] ;  /* 0x0000e000ff167b82 */ /* 0x000ee40000000a00 */
.L_x_425:
[----:B0-----:R-:W-:-:S04]  /*02d0*/  IMAD R21, R4, R7, UR5 ;  /* 0x0000000504157e24 */ /* 0x001fc8000f8e0207 */
[----:B---3--:R-:W-:-:S05]  /*02e0*/  IMAD.WIDE R20, R21, 0x8, R22 ;  /* 0x0000000815147825 */ /* 0x008fca00078e0216 */
[----:B------:R-:W3:Y:S01]  /*02f0*/  LDG.E.64 R18, desc[UR12][R20.64] ;  /* 0x0000000c14127981 */ /* 0x000ee2000c1e1b00 */
        /* <DEDUP_REMOVED lines=19> */
[----:B------:R-:W-:Y:S05]  /*0430*/  CALL.REL.NOINC `($__internal_7_$__cuda_sm20_div_rn_f64_full) ;  /* 0x0000005400e87944 */ /* 0x000fea0003c00000 */
[----:B------:R-:W-:Y:S02]  /*0440*/  IMAD.MOV.U32 R10, RZ, RZ, R6 ;  /* 0x000000ffff0a7224 */ /* 0x000fe400078e0006 */
[----:B------:R-:W-:-:S07]  /*0450*/  IMAD.MOV.U32 R11, RZ, RZ, R13 ;  /* 0x000000ffff0b7224 */ /* 0x000fce00078e000d */
.L_x_410:
[----:B------:R-:W-:Y:S05]  /*0460*/  BSYNC.RECONVERGENT B1 ;  /* 0x0000000000017941 */ /* 0x000fea0003800200 */
.L_x_409:
[----:B------:R-:W2:Y:S01]  /*0470*/  LDG.E.64 R18, desc[UR12][R20.64+0x8] ;  /* 0x0000080c14127981 */ /* 0x000ea2000c1e1b00 */
[----:B------:R-:W0:Y:S01]  /*0480*/  MUFU.RCP64H R9, UR10 ;  /* 0x0000000a00097d08 */ /* 0x000e220008001800 */
[----:B------:R-:W-:Y:S01]  /*0490*/  IMAD.MOV.U32 R8, RZ, RZ, 0x1 ;  /* 0x00000001ff087424 */ /* 0x000fe200078e00ff */
[----:B------:R-:W-:Y:S01]  /*04a0*/  BSSY.RECONVERGENT B1, `(.L_x_411) ;  /* 0x0000016000017945 */ /* 0x000fe20003800200 */
[----:B------:R-:W-:-:S04]  /*04b0*/  IMAD R0, R3, R7, UR5 ;  /* 0x0000000503007e24 */ /* 0x000fc8000f8e0207 */
[----:B0-----:R-:W-:-:S08]  /*04c0*/  DFMA R12, R8, -R24, 1 ;  /* 0x3ff00000080c742b */ /* 0x001fd00000000818 */
[----:B------:R-:W-:-:S08]  /*04d0*/  DFMA R12, R12, R12, R12 ;  /* 0x0000000c0c0c722b */ /* 0x000fd0000000000c */
[----:B------:R-:W-:-:S08]  /*04e0*/  DFMA R12, R8, R12, R8 ;  /* 0x0000000c080c722b */ /* 0x000fd00000000008 */
[----:B------:R-:W-:-:S08]  /*04f0*/  DFMA R8, R12, -R24, 1 ;  /* 0x3ff000000c08742b */ /* 0x000fd00000000818 */
[----:B------:R-:W-:Y:S01]  /*0500*/  DFMA R16, R12, R8, R12 ;  /* 0x000000080c10722b */ /* 0x000fe2000000000c */
[----:B------:R-:W-:-:S05]  /*0510*/  IMAD R9, R0, 0x8, R1 ;  /* 0x0000000800097824 */ /* 0x000fca00078e0201 */
[----:B------:R0:W-:Y:S02]  /*0520*/  STL.64 [R9], R10 ;  /* 0x0000000a09007387 */ /* 0x0001e40000100a00 */
[----:B--2---:R-:W-:Y:S01]  /*0530*/  DMUL R12, R16, R18 ;  /* 0x00000012100c7228 */ /* 0x004fe20000000000 */
[----:B------:R-:W-:-:S07]  /*0540*/  FSETP.GEU.AND P2, PT, |R19|, 6.5827683646048100446e-37, PT ;  /* 0x036000001300780b */ /* 0x000fce0003f4e200 */
[----:B------:R-:W-:-:S08]  /*0550*/  DFMA R14, R12, -R24, R18 ;  /* 0x800000180c0e722b */ /* 0x000fd00000000012 */
[----:B------:R-:W-:-:S10]  /*0560*/  DFMA R12, R16, R14, R12 ;  /* 0x0000000e100c722b */ /* 0x000fd4000000000c */
[----:B------:R-:W-:-:S05]  /*0570*/  FFMA R0, RZ, UR10, R13 ;  /* 0x0000000aff007c23 */ /* 0x000fca000800000d */
[----:B------:R-:W-:-:S13]  /*0580*/  FSETP.GT.AND P0, PT, |R0|, 1.469367938527859385e-39, PT ;  /* 0x001000000000780b */ /* 0x000fda0003f04200 */
[----:B0-----:R-:W-:Y:S05]  /*0590*/  @P0 BRA P2, `(.L_x_412) ;  /* 0x0000000000180947 */ /* 0x001fea0001000000 */
[----:B------:R-:W0:Y:S01]  /*05a0*/  LDCU.64 UR14, c[0x0][0x398] ;  /* 0x00007300ff0e77ac */ /* 0x000e220008000a00 */
[----:B------:R-:W-:Y:S01]  /*05b0*/  MOV R0, 0x5f0 ;  /* 0x000005f000007802 */ /* 0x000fe20000000f00 */
[----:B0-----:R-:W-:Y:S02]  /*05c0*/  IMAD.U32 R14, RZ, RZ, UR14 ;  /* 0x0000000eff0e7e24 */ /* 0x001fe4000f8e00ff */
[----:B------:R-:W-:-:S07]  /*05d0*/  IMAD.U32 R15, RZ, RZ, UR15 ;  /* 0x0000000fff0f7e24 */ /* 0x000fce000f8e00ff */
[----:B------:R-:W-:Y:S05]  /*05e0*/  CALL.REL.NOINC `($__internal_7_$__cuda_sm20_div_rn_f64_full) ;  /* 0x00000054007c7944 */ /* 0x000fea0003c00000 */
[----:B------:R-:W-:-:S07]  /*05f0*/  MOV R12, R6 ;  /* 0x00000006000c7202 */ /* 0x000fce0000000f00 */
.L_x_412:
[----:B------:R-:W-:Y:S05]  /*0600*/  BSYNC.RECONVERGENT B1 ;  /* 0x0000000000017941 */ /* 0x000fea0003800200 */
.L_x_411:
[----:B------:R-:W2:Y:S01]  /*0610*/  LDG.E.64 R18, desc[UR12][R20.64+0x10] ;  /* 0x0000100c14127981 */ /* 0x000ea2000c1e1b00 */
[----:B------:R-:W0:Y:S01]  /*0620*/  MUFU.RCP64H R11, UR10 ;  /* 0x0000000a000b7d08 */ /* 0x000e220008001800 */
[----:B------:R-:W-:Y:S01]  /*0630*/  IMAD.MOV.U32 R10, RZ, RZ, 0x1 ;  /* 0x00000001ff0a7424 */ /* 0x000fe200078e00ff */
[----:B------:R-:W-:Y:S01]  /*0640*/  BSSY.RECONVERGENT B1, `(.L_x_413) ;  /* 0x0000015000017945 */ /* 0x000fe20003800200 */
[----:B------:R1:W-:Y:S04]  /*0650*/  STL.64 [R9+0x8], R12 ;  /* 0x0000080c09007387 */ /* 0x0003e80000100a00 */
        /* <DEDUP_REMOVED lines=11> */
[----:B-1----:R-:W-:Y:S05]  /*0710*/  @P0 BRA P2, `(.L_x_414) ;  /* 0x00000000001c0947 */ /* 0x002fea0001000000 */
[----:B------:R-:W0:Y:S01]  /*0720*/  LDCU.64 UR14, c[0x0][0x398] ;  /* 0x00007300ff0e77ac */ /* 0x000e220008000a00 */
[----:B------:R-:W-:Y:S01]  /*0730*/  MOV R0, 0x770 ;  /* 0x0000077000007802 */ /* 0x000fe20000000f00 */
[----:B0-----:R-:W-:Y:S02]  /*0740*/  IMAD.U32 R14, RZ, RZ, UR14 ;  /* 0x0000000eff0e7e24 */ /* 0x001fe4000f8e00ff */
[----:B------:R-:W-:-:S07]  /*0750*/  IMAD.U32 R15, RZ, RZ, UR15 ;  /* 0x0000000fff0f7e24 */ /* 0x000fce000f8e00ff */
[----:B------:R-:W-:Y:S05]  /*0760*/  CALL.REL.NOINC `($__internal_7_$__cuda_sm20_div_rn_f64_full) ;  /* 0x00000054001c7944 */ /* 0x000fea0003c00000 */
[----:B------:R-:W-:Y:S02]  /*0770*/  IMAD.MOV.U32 R10, RZ, RZ, R6 ;  /* 0x000000ffff0a7224 */ /* 0x000fe400078e0006 */
[----:B------:R-:W-:-:S07]  /*0780*/  IMAD.MOV.U32 R11, RZ, RZ, R13 ;  /* 0x000000ffff0b7224 */ /* 0x000fce00078e000d */
.L_x_414:
[----:B------:R-:W-:Y:S05]  /*0790*/  BSYNC.RECONVERGENT B1 ;  /* 0x0000000000017941 */ /* 0x000fea0003800200 */
.L_x_413:
        /* <DEDUP_REMOVED lines=18> */
[----:B------:R-:W-:Y:S02]  /*08c0*/  MOV R0, 0x900 ;  /* 0x0000090000007802 */ /* 0x000fe40000000f00 */
[----:B0-----:R-:W-:Y:S01]  /*08d0*/  MOV R14, UR14 ;  /* 0x0000000e000e7c02 */ /* 0x001fe20008000f00 */
[----:B------:R-:W-:-:S07]  /*08e0*/  IMAD.U32 R15, RZ, RZ, UR15 ;  /* 0x0000000fff0f7e24 */ /* 0x000fce000f8e00ff */
[----:B------:R-:W-:Y:S05]  /*08f0*/  CALL.REL.NOINC `($__internal_7_$__cuda_sm20_div_rn_f64_full) ;  /* 0x0000005000b87944 */ /* 0x000fea0003c00000 */
[----:B------:R-:W-:-:S07]  /*0900*/  IMAD.MOV.U32 R12, RZ, RZ, R6 ;  /* 0x000000ffff0c7224 */ /* 0x000fce00078e0006 */
.L_x_416:
[----:B------:R-:W-:Y:S05]  /*0910*/  BSYNC.RECONVERGENT B1 ;  /* 0x0000000000017941 */ /* 0x000fea0003800200 */
.L_x_415:
        /* <DEDUP_REMOVED lines=22> */
[----:B------:R-:W-:Y:S01]  /*0a80*/  IMAD.MOV.U32 R10, RZ, RZ, R6 ;  /* 0x000000ffff0a7224 */ /* 0x000fe200078e0006 */
[----:B------:R-:W-:-:S07]  /*0a90*/  MOV R11, R13 ;  /* 0x0000000d000b7202 */ /* 0x000fce0000000f00 */
.L_x_418:
[----:B------:R-:W-:Y:S05]  /*0aa0*/  BSYNC.RECONVERGENT B1 ;  /* 0x0000000000017941 */ /* 0x000fea0003800200 */
.L_x_417:
        /* <DEDUP_REMOVED lines=22> */
[----:B------:R-:W-:-:S07]  /*0c10*/  IMAD.MOV.U32 R12, RZ, RZ, R6 ;  /* 0x000000ffff0c7224 */ /* 0x000fce00078e0006 */
.L_x_420:
[----:B------:R-:W-:Y:S05]  /*0c20*/  BSYNC.RECONVERGENT B1 ;  /* 0x0000000000017941 */ /* 0x000fea0003800200 */
.L_x_419:
        /* <DEDUP_REMOVED lines=19> */
[----:B0-----:R-:W-:Y:S01]  /*0d60*/  IMAD.U32 R14, RZ, RZ, UR14 ;  /* 0x0000000eff0e7e24 */ /* 0x001fe2000f8e00ff */
[----:B------:R-:W-:-:S07]  /*0d70*/  MOV R15, UR15 ;  /* 0x0000000f000f7c02 */ /* 0x000fce0008000f00 */
[----:B------:R-:W-:Y:S05]  /*0d80*/  CALL.REL.NOINC `($__internal_7_$__cuda_sm20_div_rn_f64_full) ;  /* 0x0000004c00947944 */ /* 0x000fea0003c00000 */
[----:B------:R-:W-:Y:S02]  /*0d90*/  IMAD.MOV.U32 R10, RZ, RZ, R6 ;  /* 0x000000ffff0a7224 */ /* 0x000fe400078e0006 */
[----:B------:R-:W-:-:S07]  /*0da0*/  IMAD.MOV.U32 R11, RZ, RZ, R13 ;  /* 0x000000ffff0b7224 */ /* 0x000fce00078e000d */
.L_x_422:
[----:B------:R-:W-:Y:S05]  /*0db0*/  BSYNC.RECONVERGENT B1 ;  /* 0x0000000000017941 */ /* 0x000fea0003800200 */
.L_x_421:
        /* <DEDUP_REMOVED lines=23> */
.L_x_424:
[----:B------:R-:W-:Y:S05]  /*0f30*/  BSYNC.RECONVERGENT B1 ;  /* 0x0000000000017941 */ /* 0x000fea0003800200 */
.L_x_423:
[----:B------:R4:W-:Y:S01]  /*0f40*/  STL.64 [R9+0x38], R12 ;  /* 0x0000380c09007387 */ /* 0x0009e20000100a00 */
[----:B------:R-:W-:-:S04]  /*0f50*/  UIADD3 UR5, UPT, UPT, UR5, 0x8, URZ ;  /* 0x0000000805057890 */ /* 0x000fc8000fffe0ff */
[----:B------:R-:W-:-:S09]  /*0f60*/  UISETP.NE.AND UP0, UPT, UR5, UR6, UPT ;  /* 0x000000060500728c */ /* 0x000fd2000bf05270 */
[----:B----4-:R-:W-:Y:S05]  /*0f70*/  BRA.U UP0, `(.L_x_425) ;  /* 0xfffffff100d47547 */ /* 0x010fea000b83ffff */
[----:B------:R-:W-:-:S05]  /*0f80*/  UMOV UR5, UR6 ;  /* 0x0000000600057c82 */ /* 0x000fca0008000000 */
.L_x_408:
[----:B------:R-:W-:-:S09]  /*0f90*/  UISETP.NE.AND UP0, UPT, UR8, URZ, UPT ;  /* 0x000000ff0800728c */ /* 0x000fd2000bf05270 */
[----:B------:R-:W-:Y:S05]  /*0fa0*/  BRA.U !UP0, `(.L_x_426) ;  /* 0x0000000d08747547 */ /* 0x000fea000b800000 */
[----:B------:R-:W-:-:S04]  /*0fb0*/  UIADD3 UR10, UPT, UPT, UR8, -0x1, URZ ;  /* 0xffffffff080a7890 */ /* 0x000fc8000fffe0ff */
[----:B------:R-:W-:-:S09]  /*0fc0*/  UISETP.GE.U32.AND UP0, UPT, UR10, 0x3, UPT ;  /* 0x000000030a00788c */ /* 0x000fd2000bf06070 */
[----:B------:R-:W-:Y:S05]  /*0fd0*/  BRA.U !UP0, `(.L_x_427) ;  /* 0x0000000508d07547 */ /* 0x000fea000b800000 */
[----:B------:R-:W0:Y:S01]  /*0fe0*/  LDC R5, c[0x0][0x3c0] ;  /* 0x0000f000ff057b82 */ /* 0x000e220000000800 */
[----:B------:R-:W1:Y:S07]  /*0ff0*/  LDCU UR10, c[0x0][0x39c] ;  /* 0x00007380ff0a77ac */ /* 0x000e6e0008000800 */
[----:B------:R-:W2:Y:S08]  /*1000*/  LDC.64 R20, c[0x0][0x380] ;  /* 0x0000e000ff147b82 */ /* 0x000eb00000000a00 */
[----:B------:R-:W3:Y:S01]  /*1010*/  LDC.64 R10, c[0x0][0x398] ;  /* 0x0000e600ff0a7b82 */ /* 0x000ee20000000a00 */
[----:B0-----:R-:W-:-:S04]  /*1020*/  IMAD R5, R4, R5, UR5 ;  /* 0x0000000504057e24 */ /* 0x001fc8000f8e0205 */
[----:B--2---:R-:W-:-:S05]  /*1030*/  IMAD.WIDE R20, R5, 0x8, R20 ;  /* 0x0000000805147825 */ /* 0x004fca00078e0214 */
[----:B------:R-:W2:Y:S01]  /*1040*/  LDG.E.64 R18, desc[UR12][R20.64] ;  /* 0x0000000c14127981 */ /* 0x000ea2000c1e1b00 */
[----:B-1----:R-:W3:Y:S01]  /*1050*/  MUFU.RCP64H R7, UR10 ;  /* 0x0000000a00077d08 */ /* 0x002ee20008001800 */
[----:B------:R-:W-:Y:S01]  /*1060*/  HFMA2 R6, -RZ, RZ, 0, 5.9604644775390625e-08 ;  /* 0x00000001ff067431 */ /* 0x000fe200000001ff */
[----:B------:R-:W-:Y:S05]  /*1070*/  BSSY.RECONVERGENT B1, `(.L_x_428) ;  /* 0x0000014000017945 */ /* 0x000fea0003800200 */
        /* <DEDUP_REMOVED lines=14> */
[----:B0-----:R-:W-:Y:S02]  /*1160*/  IMAD.U32 R14, RZ, RZ, UR10 ;  /* 0x0000000aff0e7e24 */ /* 0x001fe4000f8e00ff */
[----:B------:R-:W-:-:S07]  /*1170*/  IMAD.U32 R15, RZ, RZ, UR11 ;  /* 0x0000000bff0f7e24 */ /* 0x000fce000f8e00ff */
[----:B------:R-:W-:Y:S05]  /*1180*/  CALL.REL.NOINC `($__internal_7_$__cuda_sm20_div_rn_f64_full) ;  /* 0x0000004800947944 */ /* 0x000fea0003c00000 */
[----:B------:R-:W-:Y:S02]  /*1190*/  IMAD.MOV.U32 R8, RZ, RZ, R6 ;  /* 0x000000ffff087224 */ /* 0x000fe400078e0006 */
[----:B------:R-:W-:-:S07]  /*11a0*/  IMAD.MOV.U32 R9, RZ, RZ, R13 ;  /* 0x000000ffff097224 */ /* 0x000fce00078e000d */
.L_x_429:
[----:B------:R-:W-:Y:S05]  /*11b0*/  BSYNC.RECONVERGENT B1 ;  /* 0x0000000000017941 */ /* 0x000fea0003800200 */
.L_x_428:
[----:B------:R-:W2:Y:S01]  /*11c0*/  LDG.E.64 R18, desc[UR12][R20.64+0x8] ;  /* 0x0000080c14127981 */ /* 0x000ea2000c1e1b00 */
[----:B------:R-:W0:Y:S01]  /*11d0*/  LDCU UR10, c[0x0][0x39c] ;  /* 0x00007380ff0a77ac */ /* 0x000e220008000800 */
[----:B------:R-:W1:Y:S01]  /*11e0*/  LDC.64 R12, c[0x0][0x398] ;  /* 0x0000e600ff0c7b82 */ /* 0x000e620000000a00 */
[----:B------:R-:W-:Y:S01]  /*11f0*/  IMAD.MOV.U32 R6, RZ, RZ, 0x1 ;  /* 0x00000001ff067424 */ /* 0x000fe200078e00ff */
[----:B------:R-:W-:Y:S06]  /*1200*/  BSSY.RECONVERGENT B1, `(.L_x_430) ;  /* 0x0000019000017945 */ /* 0x000fec0003800200 */
[----:B------:R-:W3:Y:S01]  /*1210*/  LDC R0, c[0x0][0x3c0] ;  /* 0x0000f000ff007b82 */ /* 0x000ee20000000800 */
[----:B0-----:R-:W1:Y:S01]  /*1220*/  MUFU.RCP64H R7, UR10 ;  /* 0x0000000a00077d08 */ /* 0x001e620008001800 */
[----:B---3--:R-:W-:Y:S01]  /*1230*/  IMAD R0, R3, R0, UR5 ;  /* 0x0000000503007e24 */ /* 0x008fe2000f8e0200 */
[----:B-1----:R-:W-:-:S08]  /*1240*/  DFMA R10, R6, -R12, 1 ;  /* 0x3ff00000060a742b */ /* 0x002fd0000000080c */
        /* <DEDUP_REMOVED lines=14> */
[----:B------:R-:W-:Y:S02]  /*1330*/  MOV R0, 0x1370 ;  /* 0x0000137000007802 */ /* 0x000fe40000000f00 */
[----:B0-----:R-:W-:Y:S01]  /*1340*/  MOV R14, UR10 ;  /* 0x0000000a000e7c02 */ /* 0x001fe20008000f00 */
[----:B------:R-:W-:-:S07]  /*1350*/  IMAD.U32 R15, RZ, RZ, UR11 ;  /* 0x0000000bff0f7e24 */ /* 0x000fce000f8e00ff */
[----:B------:R-:W-:Y:S05]  /*1360*/  CALL.REL.NOINC `($__internal_7_$__cuda_sm20_div_rn_f64_full) ;  /* 0x00000048001c7944 */ /* 0x000fea0003c00000 */
[----:B------:R-:W-:Y:S02]  /*1370*/  IMAD.MOV.U32 R10, RZ, RZ, R6 ;  /* 0x000000ffff0a7224 */ /* 0x000fe400078e0006 */
[----:B------:R-:W-:-:S07]  /*1380*/  IMAD.MOV.U32 R11, RZ, RZ, R13 ;  /* 0x000000ffff0b7224 */ /* 0x000fce00078e000d */
.L_x_431:
[----:B------:R-:W-:Y:S05]  /*1390*/  BSYNC.RECONVERGENT B1 ;  /* 0x0000000000017941 */ /* 0x000fea0003800200 */
.L_x_430:
[----:B------:R-:W2:Y:S01]  /*13a0*/  LDG.E.64 R18, desc[UR12][R20.64+0x10] ;  /* 0x0000100c14127981 */ /* 0x000ea2000c1e1b00 */
[----:B------:R-:W0:Y:S01]  /*13b0*/  LDCU UR10, c[0x0][0x39c] ;  /* 0x00007380ff0a77ac */ /* 0x000e220008000800 */
[----:B------:R-:W1:Y:S01]  /*13c0*/  LDC.64 R12, c[0x0][0x398] ;  /* 0x0000e600ff0c7b82 */ /* 0x000e620000000a00 */
[----:B------:R-:W-:Y:S01]  /*13d0*/  IMAD.MOV.U32 R8, RZ, RZ, 0x1 ;  /* 0x00000001ff087424 */ /* 0x000fe200078e00ff */
[----:B------:R3:W-:Y:S01]  /*13e0*/  STL.64 [R7+0x8], R10 ;  /* 0x0000080a07007387 */ /* 0x0007e20000100a00 */
[----:B------:R-:W-:Y:S01]  /*13f0*/  BSSY.RECONVERGENT B1, `(.L_x_432) ;  /* 0x0000015000017945 */ /* 0x000fe20003800200 */
[----:B0-----:R-:W1:Y:S03]  /*1400*/  MUFU.RCP64H R9, UR10 ;  /* 0x0000000a00097d08 */ /* 0x001e660008001800 */
[----:B-1----:R-:W-:-:S08]  /*1410*/  DFMA R14, R8, -R12, 1 ;  /* 0x3ff00000080e742b */ /* 0x002fd0000000080c */
        /* <DEDUP_REMOVED lines=10> */
[----:B---3--:R-:W-:Y:S05]  /*14c0*/  @P0 BRA P2, `(.L_x_433) ;  /* 0x00000000001c0947 */ /* 0x008fea0001000000 */
[----:B------:R-:W0:Y:S01]  /*14d0*/  LDCU.64 UR10, c[0x0][0x398] ;  /* 0x00007300ff0a77ac */ /* 0x000e220008000a00 */
[----:B------:R-:W-:Y:S01]  /*14e0*/  MOV R0, 0x1520 ;  /* 0x0000152000007802 */ /* 0x000fe20000000f00 */
[----:B0-----:R-:W-:Y:S02]  /*14f0*/  IMAD.U32 R14, RZ, RZ, UR10 ;  /* 0x0000000aff0e7e24 */ /* 0x001fe4000f8e00ff */
[----:B------:R-:W-:-:S07]  /*1500*/  IMAD.U32 R15, RZ, RZ, UR11 ;  /* 0x0000000bff0f7e24 */ /* 0x000fce000f8e00ff */
[----:B------:R-:W-:Y:S05]  /*1510*/  CALL.REL.NOINC `($__internal_7_$__cuda_sm20_div_rn_f64_full) ;  /* 0x0000004400b07944 */ /* 0x000fea0003c00000 */
[----:B------:R-:W-:Y:S01]  /*1520*/  MOV R8, R6 ;  /* 0x0000000600087202 */ /* 0x000fe20000000f00 */
[----:B------:R-:W-:-:S07]  /*1530*/  IMAD.MOV.U32 R9, RZ, RZ, R13 ;  /* 0x000000ffff097224 */ /* 0x000fce00078e000d */
.L_x_433:
[----:B------:R-:W-:Y:S05]  /*1540*/  BSYNC.RECONVERGENT B1 ;  /* 0x0000000000017941 */ /* 0x000fea0003800200 */
.L_x_432:
        /* <DEDUP_REMOVED lines=24> */
[----:B------:R-:W-:Y:S02]  /*16d0*/  IMAD.MOV.U32 R10, RZ, RZ, R6 ;  /* 0x000000ffff0a7224 */ /* 0x000fe400078e0006 */
[----:B------:R-:W-:-:S07]  /*16e0*/  IMAD.MOV.U32 R11, RZ, RZ, R13 ;  /* 0x000000ffff0b7224 */ /* 0x000fce00078e000d */
.L_x_435:
[----:B------:R-:W-:Y:S05]  /*16f0*/  BSYNC.RECONVERGENT B1 ;  /* 0x0000000000017941 */ /* 0x000fea0003800200 */
.L_x_434:
[----:B------:R0:W-:Y:S01]  /*1700*/  STL.64 [R7+0x18], R10 ;  /* 0x0000180a07007387 */ /* 0x0001e20000100a00 */
[----:B------:R-:W-:-:S12]  /*1710*/  UIADD3 UR5, UPT, UPT, UR5, 0x4, URZ ;  /* 0x0000000405057890 */ /* 0x000fd8000fffe0ff */
.L_x_427:
[----:B------:R-:W-:-:S09]  /*1720*/  UISETP.NE.AND UP0, UPT, UR9, URZ, UPT ;  /* 0x000000ff0900728c */ /* 0x000fd2000bf05270 */
[----:B------:R-:W-:Y:S05]  /*1730*/  BRA.U !UP0, `(.L_x_426) ;  /* 0x0000000508907547 */ /* 0x000fea000b800000 */
[----:B------:R-:W-:-:S09]  /*1740*/  UISETP.NE.AND UP0, UPT, UR9, 0x1, UPT ;  /* 0x000000010900788c */ /* 0x000fd2000bf05270 */
[----:B------:R-:W-:Y:S05]  /*1750*/  BRA.U !UP0, `(.L_x_436) ;  /* 0x0000000108f87547 */ /* 0x000fea000b800000 */
[----:B------:R-:W1:Y:S01]  /*1760*/  LDC R5, c[0x0][0x3c0] ;  /* 0x0000f000ff057b82 */ /* 0x000e620000000800 */
[----:B------:R-:W2:Y:S07]  /*1770*/  LDCU UR10, c[0x0][0x39c] ;  /* 0x00007380ff0a77ac */ /* 0x000eae0008000800 */
[----:B------:R-:W3:Y:S08]  /*1780*/  LDC.64 R20, c[0x0][0x380] ;  /* 0x0000e000ff147b82 */ /* 0x000ef00000000a00 */
[----:B0-----:R-:W0:Y:S01]  /*1790*/  LDC.64 R10, c[0x0][0x398] ;  /* 0x0000e600ff0a7b82 */ /* 0x001e220000000a00 */
[----:B-1----:R-:W-:-:S04]  /*17a0*/  IMAD R5, R4, R5, UR5 ;  /* 0x0000000504057e24 */ /* 0x002fc8000f8e0205 */
[----:B---3--:R-:W-:-:S05]  /*17b0*/  IMAD.WIDE R20, R5, 0x8, R20 ;  /* 0x0000000805147825 */ /* 0x008fca00078e0214 */
[----:B------:R-:W3:Y:S01]  /*17c0*/  LDG.E.64 R18, desc[UR12][R20.64] ;  /* 0x0000000c14127981 */ /* 0x000ee2000c1e1b00 */
[----:B--2---:R-:W0:Y:S01]  /*17d0*/  MUFU.RCP64H R7, UR10 ;  /* 0x0000000a00077d08 */ /* 0x004e220008001800 */
[----:B------:R-:W-:Y:S01]  /*17e0*/  MOV R6, 0x1 ;  /* 0x0000000100067802 */ /* 0x000fe20000000f00 */
[----:B------:R-:W-:Y:S05]  /*17f0*/  BSSY.RECONVERGENT B1, `(.L_x_437) ;  /* 0x0000014000017945 */ /* 0x000fea0003800200 */
[----:B0-----:R-:W-:-:S08]  /*1800*/  DFMA R8, R6, -R10, 1 ;  /* 0x3ff000000608742b */ /* 0x001fd0000000080a */
        /* <DEDUP_REMOVED lines=18> */
.L_x_438:
[----:B------:R-:W-:Y:S05]  /*1930*/  BSYNC.RECONVERGENT B1 ;  /* 0x0000000000017941 */ /* 0x000fea0003800200 */
.L_x_437:
        /* <DEDUP_REMOVED lines=29> */
.L_x_440:
[----:B------:R-:W-:Y:S05]  /*1b10*/  BSYNC.RECONVERGENT B1 ;  /* 0x0000000000017941 */ /* 0x000fea0003800200 */
.L_x_439:
[----:B------:R1:W-:Y:S01]  /*1b20*/  STL.64 [R7+0x8], R10 ;  /* 0x0000080a07007387 */ /* 0x0003e20000100a00 */
[----:B------:R-:W-:-:S12]  /*1b30*/  UIADD3 UR5, UPT, UPT, UR5, 0x2, URZ ;  /* 0x0000000205057890 */ /* 0x000fd8000fffe0ff */
.L_x_436:
[----:B------:R-:W2:Y:S02]  /*1b40*/  LDC R5, c[0x0][0x3c0] ;  /* 0x0000f000ff057b82 */ /* 0x000ea40000000800 */
[----:B--2---:R-:W-:-:S13]  /*1b50*/  LOP3.LUT P0, RZ, R5, 0x1, RZ, 0xc0, !PT ;  /* 0x0000000105ff7812 */ /* 0x004fda000780c0ff */
[----:B------:R-:W-:Y:S05]  /*1b60*/  @!P0 BRA `(.L_x_426) ;  /* 0x0000000000848947 */ /* 0x000fea0003800000 */
[----:B01----:R-:W0:Y:S01]  /*1b70*/  LDC.64 R6, c[0x0][0x380] ;  /* 0x0000e000ff067b82 */ /* 0x003e220000000a00 */
[----:B------:R-:W-:Y:S01]  /*1b80*/  IMAD R5, R4, R5, UR5 ;  /* 0x0000000504057e24 */ /* 0x000fe2000f8e0205 */
[----:B------:R-:W1:Y:S06]  /*1b90*/  LDCU UR10, c[0x0][0x39c] ;  /* 0x00007380ff0a77ac */ /* 0x000e6c0008000800 */
[----:B------:R-:W2:Y:S01]  /*1ba0*/  LDC.64 R8, c[0x0][0x398] ;  /* 0x0000e600ff087b82 */ /* 0x000ea20000000a00 */
[----:B0-----:R-:W-:-:S05]  /*1bb0*/  IMAD.WIDE R4, R5, 0x8, R6 ;  /* 0x0000000805047825 */ /* 0x001fca00078e0206 */
        /* <DEDUP_REMOVED lines=21> */
[----:B------:R-:W-:Y:S01]  /*1d10*/  MOV R4, R6 ;  /* 0x0000000600047202 */ /* 0x000fe20000000f00 */
[----:B------:R-:W-:-:S07]  /*1d20*/  IMAD.MOV.U32 R5, RZ, RZ, R13 ;  /* 0x000000ffff057224 */ /* 0x000fce00078e000d */
.L_x_442:
[----:B------:R-:W-:Y:S05]  /*1d30*/  BSYNC.RECONVERGENT B1 ;  /* 0x0000000000017941 */ /* 0x000fea0003800200 */
.L_x_441:
[----:B------:R-:W0:Y:S02]  /*1d40*/  LDC R0, c[0x0][0x3c0] ;  /* 0x0000f000ff007b82 */ /* 0x000e240000000800 */
[----:B0-----:R-:W-:-:S04]  /*1d50*/  IMAD R0, R3, R0, UR5 ;  /* 0x0000000503007e24 */ /* 0x001fc8000f8e0200 */
[----:B------:R-:W-:-:S05]  /*1d60*/  IMAD R3, R0, 0x8, R1 ;  /* 0x0000000800037824 */ /* 0x000fca00078e0201 */
[----:B------:R2:W-:Y:S02]  /*1d70*/  STL.64 [R3], R4 ;  /* 0x0000000403007387 */ /* 0x0005e40000100a00 */
.L_x_426:
[----:B------:R-:W-:Y:S05]  /*1d80*/  @P1 BRA `(.L_x_443) ;  /* 0xffffffe400001947 */ /* 0x000fea000383ffff */
.L_x_407:
[----:B------:R-:W-:-:S07]  /*1d90*/  IMAD.MOV.U32 R0, RZ, RZ, RZ ;  /* 0x000000ffff007224 */ /* 0x000fce00078e00ff */
.L_x_451:
[----:B------:R-:W2:Y:S01]  /*1da0*/  LDCU UR4, c[0x0][0x3c0] ;  /* 0x00007800ff0477ac */ /* 0x000ea20008000800 */
[----:B------:R-:W3:Y:S01]  /*1db0*/  LDCU UR8, c[0x0][0x3bc] ;  /* 0x00007780ff0877ac */ /* 0x000ee20008000800 */
[----:B------:R-:W4:Y:S01]  /*1dc0*/  LDCU UR9, c[0x0][0x3c0] ;  /* 0x00007800ff0977ac */ /* 0x000f220008000800 */
[----:B0-----:R-:W0:Y:S01]  /*1dd0*/  LDCU.64 UR14, c[0x0][0x390] ;  /* 0x00007200ff0e77ac */ /* 0x001e220008000a00 */
[----:B------:R-:W0:Y:S01]  /*1de0*/  LDCU.64 UR10, c[0x0][0x3a0] ;  /* 0x00007400ff0a77ac */ /* 0x000e220008000a00 */
[----:B--2---:R-:W-:-:S04]  /*1df0*/  IMAD R4, R0, UR4, RZ ;  /* 0x0000000400047c24 */ /* 0x004fc8000f8e02ff */
[----:B------:R-:W-:-:S05]  /*1e00*/  IMAD R8, R4, 0x8, R1 ;  /* 0x0000000804087824 */ /* 0x000fca00078e0201 */
[----:B------:R2:W5:Y:S04]  /*1e10*/  LDL.64 R4, [R8] ;  /* 0x0000000008047983 */ /* 0x0005680000100a00 */
[----:B01----:R2:W5:Y:S01]  /*1e20*/  LDL.64 R6, [R8+0x8] ;  /* 0x0000080008067983 */ /* 0x0035620000100a00 */
[----:B---34-:R-:W-:-:S07]  /*1e30*/  IMAD.MOV.U32 R3, RZ, RZ, RZ ;  /* 0x000000ffff037224 */ /* 0x018fce00078e00ff */
.L_x_450:
[----:B--2---:R-:W-:-:S05]  /*1e40*/  IMAD R8, R3, UR9, RZ ;  /* 0x0000000903087c24 */ /* 0x004fca000f8e02ff */
[----:B01----:R-:W-:-:S05]  /*1e50*/  LEA R13, R8, R1, 0x3 ;  /* 0x00000001080d7211 */ /* 0x003fca00078e18ff */
[----:B------:R-:W2:Y:S04]  /*1e60*/  LDL.64 R10, [R13+0x8] ;  /* 0x000008000d0a7983 */ /* 0x000ea80000100a00 */
[----:B------:R-:W3:Y:S01]  /*1e70*/  LDL.64 R8, [R13] ;  /* 0x000000000d087983 */ /* 0x000ee20000100a00 */
[----:B------:R-:W-:Y:S01]  /*1e80*/  IMAD.MOV.U32 R14, RZ, RZ, RZ ;  /* 0x000000ffff0e7224 */ /* 0x000fe200078e00ff */
[----:B------:R-:W-:Y:S01]  /*1e90*/  UMOV UR4, 0xffffffff ;  /* 0xffffffff00047882 */ /* 0x000fe20000000000 */
[----:B------:R-:W-:Y:S01]  /*1ea0*/  UMOV UR5, 0x7fefffff ;  /* 0x7fefffff00057882 */ /* 0x000fe20000000000 */
[----:B------:R-:W-:Y:S01]  /*1eb0*/  MOV R22, 0x0 ;  /* 0x0000000000167802 */ /* 0x000fe20000000f00 */
[----:B------:R-:W-:Y:S01]  /*1ec0*/  UMOV UR6, UR5 ;  /* 0x0000000500067c82 */ /* 0x000fe20008000000 */
[----:B------:R-:W-:Y:S01]  /*1ed0*/  IMAD.MOV.U32 R23, RZ, RZ, 0x3fd80000 ;  /* 0x3fd80000ff177424 */ /* 0x000fe200078e00ff */
[----:B--2--5:R-:W-:-:S02]  /*1ee0*/  DADD R10, R6, -R10 ;  /* 0x00000000060a7229 */ /* 0x024fc4000000080a */
[----:B---3--:R-:W-:-:S06]  /*1ef0*/  DADD R8, R4, -R8 ;  /* 0x0000000004087229 */ /* 0x008fcc0000000808 */
[----:B------:R-:W-:Y:S02]  /*1f00*/  DADD R20, -RZ, |R10| ;  /* 0x00000000ff147229 */ /* 0x000fe4000000050a */
[----:B------:R-:W-:-:S10]  /*1f10*/  DADD R18, -RZ, |R8| ;  /* 0x00000000ff127229 */ /* 0x000fd40000000508 */
[----:B------:R-:W-:Y:S02]  /*1f20*/  ISETP.GT.U32.AND P1, PT, R18, R20, PT ;  /* 0x000000141200720c */ /* 0x000fe40003f24070 */
[CC--:B------:R-:W-:Y:S02]  /*1f30*/  ISETP.LT.U32.AND P0, PT, R20.reuse, R18.reuse, PT ;  /* 0x000000121400720c */ /* 0x0c0fe40003f01070 */
[----:B------:R-:W-:Y:S02]  /*1f40*/  ISETP.GT.U32.AND.EX P1, PT, R19, R21, PT, P1 ;  /* 0x000000151300720c */ /* 0x000fe40003f24110 */
[----:B------:R-:W-:Y:S02]  /*1f50*/  ISETP.LT.U32.AND.EX P0, PT, R21, R19, PT, P0 ;  /* 0x000000131500720c */ /* 0x000fe40003f01100 */
[----:B------:R-:W-:Y:S02]  /*1f60*/  SEL R9, R19, R21, P1 ;  /* 0x0000001513097207 */ /* 0x000fe40000800000 */
[----:B------:R-:W-:-:S02]  /*1f70*/  SEL R10, R20, R18, P0 ;  /* 0x00000012140a7207 */ /* 0x000fc40000000000 */
[----:B------:R-:W-:Y:S02]  /*1f80*/  LOP3.LUT R12, R9, 0xffc00000, RZ, 0xc0, !PT ;  /* 0xffc00000090c7812 */ /* 0x000fe400078ec0ff */
[----:B------:R-:W-:Y:S02]  /*1f90*/  SEL R11, R21, R19, P0 ;  /* 0x00000013150b7207 */ /* 0x000fe40000000000 */
[----:B------:R-:W-:Y:S02]  /*1fa0*/  LOP3.LUT R15, R12, 0x7fd00000, RZ, 0x3c, !PT ;  /* 0x7fd000000c0f7812 */ /* 0x000fe400078e3cff */
[----:B------:R-:W-:Y:S02]  /*1fb0*/  SEL R8, R18, R20, P1 ;  /* 0x0000001412087207 */ /* 0x000fe40000800000 */
[----:B------:R-:W-:Y:S02]  /*1fc0*/  ISETP.GE.U32.AND P2, PT, R11, 0x7ff00000, PT ;  /* 0x7ff000000b00780c */ /* 0x000fe40003f46070 */
[----:B------:R-:W-:-:S02]  /*1fd0*/  DMUL R16, R14, R10 ;  /* 0x0000000a0e107228 */ /* 0x000fc40000000000 */
[----:B------:R-:W-:-:S06]  /*1fe0*/  DMUL R14, R14, R8 ;  /* 0x000000080e0e7228 */ /* 0x000fcc0000000000 */
[----:B------:R-:W-:-:S08]  /*1ff0*/  DMUL R16, R16, R16 ;  /* 0x0000001010107228 */ /* 0x000fd00000000000 */
[----:B------:R-:W-:Y:S01]  /*2000*/  DFMA R14, R14, R14, R16 ;  /* 0x0000000e0e0e722b */ /* 0x000fe20000000010 */
[----:B------:R-:W-:-:S07]  /*2010*/  IMAD.U32 R16, RZ, RZ, UR6 ;  /* 0x00000006ff107e24 */ /* 0x000fce000f8e00ff */
[----:B------:R-:W-:Y:S02]  /*2020*/  DSETP.MIN.AND P0, P1, R14, UR4, PT ;  /* 0x000000040e007e2a */ /* 0x000fe4000b900000 */
[----:B------:R-:W-:-:S05]  /*2030*/  IMAD.MOV.U32 R13, RZ, RZ, R15 ;  /* 0x000000ffff0d7224 */ /* 0x000fca00078e000f */
[----:B------:R-:W-:Y:S01]  /*2040*/  FSEL R19, R13, UR6, P0 ;  /* 0x000000060d137c08 */ /* 0x000fe20008000000 */
[----:B------:R-:W-:-:S05]  /*2050*/  IMAD.MOV.U32 R13, RZ, RZ, R14 ;  /* 0x000000ffff0d7224 */ /* 0x000fca00078e000e */
[----:B------:R-:W-:Y:S02]  /*2060*/  SEL R18, R13, UR4, P0 ;  /* 0x000000040d127c07 */ /* 0x000fe40008000000 */
[----:B------:R-:W-:Y:S01]  /*2070*/  @P1 LOP3.LUT R19, R16, 0x80000, RZ, 0xfc, !PT ;  /* 0x0008000010131812 */ /* 0x000fe200078efcff */
[----:B------:R-:W-:Y:S01]  /*2080*/  IMAD.MOV.U32 R16, RZ, RZ, RZ ;  /* 0x000000ffff107224 */ /* 0x000fe200078e00ff */
[----:B------:R-:W-:Y:S01]  /*2090*/  LOP3.LUT R13, R12, 0x100000, RZ, 0xfc, !PT ;  /* 0x001000000c0d7812 */ /* 0x000fe200078efcff */
[----:B------:R-:W-:Y:S01]  /*20a0*/  IMAD.MOV.U32 R12, RZ, RZ, RZ ;  /* 0x000000ffff0c7224 */ /* 0x000fe200078e00ff */
[----:B------:R-:W0:Y:S01]  /*20b0*/  MUFU.RSQ64H R17, R19 ;  /* 0x0000001300117308 */ /* 0x000e220000001c00 */
[----:B------:R-:W-:Y:S01]  /*20c0*/  ISETP.NE.AND P0, PT, R0, R3, PT ;  /* 0x000000030000720c */ /* 0x000fe20003f05270 */
[----:B------:R-:W-:Y:S02]  /*20d0*/  DSETP.NEU.AND P1, PT, R10, RZ, PT ;  /* 0x000000ff0a00722a */ /* 0x000fe40003f2d000 */
[----:B0-----:R-:W-:-:S08]  /*20e0*/  DMUL R20, R16, R16 ;  /* 0x0000001010147228 */ /* 0x001fd00000000000 */
[----:B------:R-:W-:-:S08]  /*20f0*/  DFMA R20, R18, -R20, 1 ;  /* 0x3ff000001214742b */ /* 0x000fd00000000814 */
[----:B------:R-:W-:Y:S02]  /*2100*/  DFMA R22, R20, R22, 0.5 ;  /* 0x3fe000001416742b */ /* 0x000fe40000000016 */
[----:B------:R-:W-:-:S08]  /*2110*/  DMUL R20, R16, R20 ;  /* 0x0000001410147228 */ /* 0x000fd00000000000 */
[----:B------:R-:W-:-:S08]  /*2120*/  DFMA R20, R22, R20, R16 ;  /* 0x000000141614722b */ /* 0x000fd00000000010 */
[----:B------:R-:W-:-:S08]  /*2130*/  DMUL R20, R14, R20 ;  /* 0x000000140e147228 */ /* 0x000fd00000000000 */
[----:B------:R-:W-:-:S10]  /*2140*/  DMUL R20, R20, R12 ;  /* 0x0000000c14147228 */ /* 0x000fd40000000000 */
[----:B------:R-:W-:Y:S02]  /*2150*/  @!P2 FSEL R10, R8, R20, !P1 ;  /* 0x00000014080aa208 */ /* 0x000fe40004800000 */
[----:B------:R-:W-:Y:S01]  /*2160*/  @!P2 FSEL R11, R9, R21, !P1 ;  /* 0x00000015090ba208 */ /* 0x000fe20004800000 */
[----:B------:R-:W-:Y:S06]  /*2170*/  @P0 BRA `(.L_x_444) ;  /* 0x00000004000c0947 */ /* 0x000fec0003800000 */
[----:B------:R-:W-:Y:S01]  /*2180*/  IMAD.MOV.U32 R8, RZ, RZ, 0x652b82fe ;  /* 0x652b82feff087424 */ /* 0x000fe200078e00ff */
[----:B------:R-:W-:Y:S01]  /*2190*/  UMOV UR4, 0xfefa39ef ;  /* 0xfefa39ef00047882 */ /* 0x000fe20000000000 */
[----:B------:R-:W-:Y:S01]  /*21a0*/  IMAD.MOV.U32 R9, RZ, RZ, 0x3ff71547 ;  /* 0x3ff71547ff097424 */ /* 0x000fe200078e00ff */
[----:B------:R-:W-:Y:S01]  /*21b0*/  UMOV UR5, 0x3fe62e42 ;  /* 0x3fe62e4200057882 */ /* 0x000fe20000000000 */
[----:B------:R-:W-:Y:S01]  /*21c0*/  DADD R16, -RZ, -R10 ;  /* 0x00000000ff107229 */ /* 0x000fe2000000090a */
[----:B------:R-:W-:Y:S03]  /*21d0*/  BSSY.RECONVERGENT B0, `(.L_x_445) ;  /* 0x0000037000007945 */ /* 0x000fe60003800200 */
[----:B------:R-:W-:-:S06]  /*21e0*/  DFMA R8, R10, -R8, 6.75539944105574400000e+15 ;  /* 0x433800000a08742b */ /* 0x000fcc0000000808 */
[----:B------:R-:W-:Y:S02]  /*21f0*/  FSETP.GEU.AND P1, PT, |R17|, 4.1917929649353027344, PT ;  /* 0x4086232b1100780b */ /* 0x000fe40003f2e200 */
        /* <DEDUP_REMOVED lines=36> */
[----:B------:R-:W-:Y:S02]  /*2440*/  IMAD R13, R8, 0x100000, R15 ;  /* 0x00100000080d7824 */ /* 0x000fe400078e020f */
[----:B------:R-:W-:Y:S01]  /*2450*/  IMAD.MOV.U32 R12, RZ, RZ, R14 ;  /* 0x000000ffff0c7224 */ /* 0x000fe200078e000e */
[----:B------:R-:W-:Y:S06]  /*2460*/  @!P1 BRA `(.L_x_446) ;  /* 0x0000000000349947 */ /* 0x000fec0003800000 */
[----:B------:R-:W-:Y:S01]  /*2470*/  FSETP.GEU.AND P2, PT, |R17|, 4.2275390625, PT ;  /* 0x408748001100780b */ /* 0x000fe20003f4e200 */
[C---:B------:R-:W-:Y:S02]  /*2480*/  DADD R12, -R10.reuse, +INF ;  /* 0x7ff000000a0c7429 */ /* 0x040fe40000000100 */
[----:B------:R-:W-:-:S08]  /*2490*/  DSETP.GT.AND P1, PT, R10, RZ, PT ;  /* 0x000000ff0a00722a */ /* 0x000fd00003f24000 */
[----:B------:R-:W-:Y:S02]  /*24a0*/  FSEL R12, R12, RZ, !P1 ;  /* 0x000000ff0c0c7208 */ /* 0x000fe40004800000 */
[----:B------:R-:W-:Y:S02]  /*24b0*/  @!P2 LEA.HI R9, R8, R8, RZ, 0x1 ;  /* 0x000000080809a211 */ /* 0x000fe400078f08ff */
[----:B------:R-:W-:Y:S02]  /*24c0*/  @!P2 MOV R10, RZ ;  /* 0x000000ff000aa202 */ /* 0x000fe40000000f00 */
[----:B------:R-:W-:Y:S02]  /*24d0*/  @!P2 SHF.R.S32.HI R9, RZ, 0x1, R9 ;  /* 0x00000001ff09a819 */ /* 0x000fe40000011409 */
[----:B------:R-:W-:-:S03]  /*24e0*/  FSEL R13, R13, RZ, !P1 ;  /* 0x000000ff0d0d7208 */ /* 0x000fc60004800000 */
[----:B------:R-:W-:Y:S02]  /*24f0*/  @!P2 IMAD.IADD R8, R8, 0x1, -R9 ;  /* 0x000000010808a824 */ /* 0x000fe400078e0a09 */
[----:B------:R-:W-:-:S03]  /*2500*/  @!P2 IMAD R9, R9, 0x100000, R15 ;  /* 0x001000000909a824 */ /* 0x000fc600078e020f */
[----:B------:R-:W-:Y:S01]  /*2510*/  @!P2 LEA R11, R8, 0x3ff00000, 0x14 ;  /* 0x3ff00000080ba811 */ /* 0x000fe200078ea0ff */
[----:B------:R-:W-:-:S06]  /*2520*/  @!P2 IMAD.MOV.U32 R8, RZ, RZ, R14 ;  /* 0x000000ffff08a224 */ /* 0x000fcc00078e000e */
[----:B------:R-:W-:-:S11]  /*2530*/  @!P2 DMUL R12, R8, R10 ;  /* 0x0000000a080ca228 */ /* 0x000fd60000000000 */
.L_x_446:
[----:B------:R-:W-:Y:S05]  /*2540*/  BSYNC.RECONVERGENT B0 ;  /* 0x0000000000007941 */ /* 0x000fea0003800200 */
.L_x_445:
[----:B------:R-:W-:Y:S01]  /*2550*/  DADD R12, R12, UR10 ;  /* 0x0000000a0c0c7e29 */ /* 0x000fe20008000000 */
[----:B------:R-:W-:-:S05]  /*2560*/  IMAD R8, R0, UR8, R0 ;  /* 0x0000000800087c24 */ /* 0x000fca000f8e0200 */
[----:B------:R-:W-:Y:S02]  /*2570*/  LEA R9, R8, UR7, 0x3 ;  /* 0x0000000708097c11 */ /* 0x000fe4000f8e18ff */
[----:B------:R-:W-:-:S07]  /*2580*/  DMUL R12, R12, UR14 ;  /* 0x0000000e0c0c7c28 */ /* 0x000fce0008000000 */
[----:B------:R1:W-:Y:S01]  /*2590*/  STL.64 [R9], R12 ;  /* 0x0000000c09007387 */ /* 0x0003e20000100a00 */
[----:B------:R-:W-:Y:S05]  /*25a0*/  BRA `(.L_x_447) ;  /* 0x0000000400147947 */ /* 0x000fea0003800000 */
.L_x_444:
[----:B------:R-:W-:Y:S01]  /*25b0*/  IMAD.MOV.U32 R8, RZ, RZ, 0x652b82fe ;  /* 0x652b82feff087424 */ /* 0x000fe200078e00ff */
[----:B------:R-:W-:Y:S01]  /*25c0*/  UMOV UR4, 0xfefa39ef ;  /* 0xfefa39ef00047882 */ /* 0x000fe20000000000 */
[----:B------:R-:W-:Y:S01]  /*25d0*/  IMAD.MOV.U32 R9, RZ, RZ, 0x3ff71547 ;  /* 0x3ff71547ff097424 */ /* 0x000fe200078e00ff */
[----:B------:R-:W-:Y:S01]  /*25e0*/  UMOV UR5, 0x3fe62e42 ;  /* 0x3fe62e4200057882 */ /* 0x000fe20000000000 */
[----:B------:R-:W-:Y:S01]  /*25f0*/  DADD R16, -RZ, -R10 ;  /* 0x00000000ff107229 */ /* 0x000fe2000000090a */
[----:B------:R-:W-:Y:S03]  /*2600*/  BSSY.RECONVERGENT B0, `(.L_x_448) ;  /* 0x000003a000007945 */ /* 0x000fe60003800200 */
[----:B------:R-:W-:Y:S02]  /*2610*/  DFMA R8, R10, -R8, 6.75539944105574400000e+15 ;  /* 0x433800000a08742b */ /* 0x000fe40000000808 */
[----:B------:R-:W-:-:S04]  /*2620*/  IMAD R16, R3, UR8, R0 ;  /* 0x0000000803107c24 */ /* 0x000fc8000f8e0200 */
[----:B------:R-:W-:Y:S02]  /*2630*/  IMAD.MOV.U32 R18, RZ, RZ, R17 ;  /* 0x000000ffff127224 */ /* 0x000fe400078e0011 */
[----:B------:R-:W-:Y:S01]  /*2640*/  DADD R12, R8, -6.75539944105574400000e+15 ;  /* 0xc3380000080c7429 */ /* 0x000fe20000000000 */
[----:B------:R-:W-:Y:S02]  /*2650*/  IMAD R17, R0, UR8, R3 ;  /* 0x0000000800117c24 */ /* 0x000fe4000f8e0203 */
[----:B------:R-:W-:-:S05]  /*2660*/  FSETP.GEU.AND P1, PT, |R18|, 4.1917929649353027344, PT ;  /* 0x4086232b1200780b */ /* 0x000fca0003f2e200 */
[----:B------:R-:W-:Y:S01]  /*2670*/  DFMA R14, R12, -UR4, -R10 ;  /* 0x800000040c0e7c2b */ /* 0x000fe2000800080a */
[----:B------:R-:W-:Y:S01]  /*2680*/  UMOV UR4, 0x3b39803f ;  /* 0x3b39803f00047882 */ /* 0x000fe20000000000 */
[----:B------:R-:W-:-:S06]  /*2690*/  UMOV UR5, 0x3c7abc9e ;  /* 0x3c7abc9e00057882 */ /* 0x000fcc0000000000 */
[----:B------:R-:W-:Y:S01]  /*26a0*/  DFMA R12, R12, -UR4, R14 ;  /* 0x800000040c0c7c2b */ /* 0x000fe2000800000e */
[----:B------:R-:W-:Y:S01]  /*26b0*/  UMOV UR4, 0x69ce2bdf ;  /* 0x69ce2bdf00047882 */ /* 0x000fe20000000000 */
[----:B------:R-:W-:Y:S01]  /*26c0*/  IMAD.MOV.U32 R14, RZ, RZ, -0x35dec16 ;  /* 0xfca213eaff0e7424 */ /* 0x000fe200078e00ff */
[----:B------:R-:W-:Y:S01]  /*26d0*/  UMOV UR5, 0x3e5ade15 ;  /* 0x3e5ade1500057882 */ /* 0x000fe20000000000 */
[----:B------:R-:W-:-:S06]  /*26e0*/  IMAD.MOV.U32 R15, RZ, RZ, 0x3e928af3 ;  /* 0x3e928af3ff0f7424 */ /* 0x000fcc00078e00ff */
        /* <DEDUP_REMOVED lines=29> */
[----:B------:R-:W-:Y:S06]  /*28c0*/  @!P1 BRA `(.L_x_449) ;  /* 0x0000000000349947 */ /* 0x000fec0003800000 */
[----:B------:R-:W-:Y:S01]  /*28d0*/  FSETP.GEU.AND P1, PT, |R18|, 4.2275390625, PT ;  /* 0x408748001200780b */ /* 0x000fe20003f2e200 */
[C---:B------:R-:W-:Y:S02]  /*28e0*/  DADD R12, -R10.reuse, +INF ;  /* 0x7ff000000a0c7429 */ /* 0x040fe40000000100 */
[----:B------:R-:W-:-:S08]  /*28f0*/  DSETP.GT.AND P2, PT, R10, RZ, PT ;  /* 0x000000ff0a00722a */ /* 0x000fd00003f44000 */
[----:B------:R-:W-:Y:S02]  /*2900*/  FSEL R12, R12, RZ, !P2 ;  /* 0x000000ff0c0c7208 */ /* 0x000fe40005000000 */
[----:B------:R-:W-:Y:S01]  /*2910*/  @!P1 LEA.HI R9, R8, R8, RZ, 0x1 ;  /* 0x0000000808099211 */ /* 0x000fe200078f08ff */
[----:B------:R-:W-:Y:S01]  /*2920*/  @!P1 IMAD.MOV.U32 R10, RZ, RZ, RZ ;  /* 0x000000ffff0a9224 */ /* 0x000fe200078e00ff */
[----:B------:R-:W-:Y:S02]  /*2930*/  FSEL R13, R13, RZ, !P2 ;  /* 0x000000ff0d0d7208 */ /* 0x000fe40005000000 */
[----:B------:R-:W-:-:S05]  /*2940*/  @!P1 SHF.R.S32.HI R9, RZ, 0x1, R9 ;  /* 0x00000001ff099819 */ /* 0x000fca0000011409 */
[----:B------:R-:W-:Y:S02]  /*2950*/  @!P1 IMAD.IADD R8, R8, 0x1, -R9 ;  /* 0x0000000108089824 */ /* 0x000fe400078e0a09 */
[----:B------:R-:W-:-:S03]  /*2960*/  @!P1 IMAD R9, R9, 0x100000, R15 ;  /* 0x0010000009099824 */ /* 0x000fc600078e020f */
[----:B------:R-:W-:Y:S01]  /*2970*/  @!P1 LEA R11, R8, 0x3ff00000, 0x14 ;  /* 0x3ff00000080b9811 */ /* 0x000fe200078ea0ff */
[----:B------:R-:W-:-:S06]  /*2980*/  @!P1 IMAD.MOV.U32 R8, RZ, RZ, R14 ;  /* 0x000000ffff089224 */ /* 0x000fcc00078e000e */
[----:B------:R-:W-:-:S11]  /*2990*/  @!P1 DMUL R12, R8, R10 ;  /* 0x0000000a080c9228 */ /* 0x000fd60000000000 */
.L_x_449:
[----:B------:R-:W-:Y:S05]  /*29a0*/  BSYNC.RECONVERGENT B0 ;  /* 0x0000000000007941 */ /* 0x000fea0003800200 */
.L_x_448:
[----:B------:R-:W-:Y:S01]  /*29b0*/  DMUL R12, R12, UR14 ;  /* 0x0000000e0c0c7c28 */ /* 0x000fe20008000000 */
[----:B------:R-:W-:Y:S02]  /*29c0*/  LEA R9, R16, UR7, 0x3 ;  /* 0x0000000710097c11 */ /* 0x000fe4000f8e18ff */
[----:B------:R-:W-:-:S04]  /*29d0*/  LEA R17, R17, UR7, 0x3 ;  /* 0x0000000711117c11 */ /* 0x000fc8000f8e18ff */
[----:B------:R0:W-:Y:S04]  /*29e0*/  STL.64 [R9], R12 ;  /* 0x0000000c09007387 */ /* 0x0001e80000100a00 */
[----:B------:R0:W-:Y:S02]  /*29f0*/  STL.64 [R17], R12 ;  /* 0x0000000c11007387 */ /* 0x0001e40000100a00 */
.L_x_447:
[----:B------:R-:W-:Y:S01]  /*2a00*/  IADD3 R3, PT, PT, R3, 0x1, RZ ;  /* 0x0000000103037810 */ /* 0x000fe20007ffe0ff */
[----:B------:R-:W-:Y:S06]  /*2a10*/  @P0 BRA `(.L_x_450) ;  /* 0xfffffff400080947 */ /* 0x000fec000383ffff */
[----:B------:R-:W-:-:S05]  /*2a20*/  VIADD R0, R0, 0x1 ;  /* 0x0000000100007836 */ /* 0x000fca0000000000 */
[----:B------:R-:W-:-:S13]  /*2a30*/  ISETP.NE.AND P0, PT, R0, UR8, PT ;  /* 0x0000000800007c0c */ /* 0x000fda000bf05270 */
[----:B------:R-:W-:Y:S05]  /*2a40*/  @P0 BRA `(.L_x_451) ;  /* 0xfffffff000d40947 */ /* 0x000fea000383ffff */
[----:B------:R-:W-:Y:S01]  /*2a50*/  PRMT R3, RZ, 0x7610, R3 ;  /* 0x00007610ff037816 */ /* 0x000fe20000000003 */
[----:B------:R-:W-:Y:S01]  /*2a60*/  UIADD3 UR14, UPT, UPT, UR8, -0x1, URZ ;  /* 0xffffffff080e7890 */ /* 0x000fe2000fffe0ff */
[----:B------:R-:W-:Y:S01]  /*2a70*/  PRMT R4, RZ, 0x7610, R4 ;  /* 0x00007610ff047816 */ /* 0x000fe20000000004 */
[----:B------:R-:W-:Y:S02]  /*2a80*/  ULOP3.LUT UR15, UR8, 0x3, URZ, 0xc0, !UPT ;  /* 0x00000003080f7892 */ /* 0x000fe4000f8ec0ff */
[----:B------:R-:W-:Y:S01]  /*2a90*/  ULOP3.LUT UR8, UR8, 0x7ffffffc, URZ, 0xc0, !UPT ;  /* 0x7ffffffc08087892 */ /* 0x000fe2000f8ec0ff */
[----:B------:R-:W-:-:S11]  /*2aa0*/  UMOV UR4, URZ ;  /* 0x000000ff00047c82 */ /* 0x000fd60008000000 */
.L_x_491:
[----:B--2---:R-:W2:Y:S01]  /*2ab0*/  LDCU UR9, c[0x0][0x3bc] ;  /* 0x00007780ff0977ac */ /* 0x004ea20008000800 */
[----:B------:R-:W-:Y:S02]  /*2ac0*/  UISETP.NE.AND UP0, UPT, UR4, URZ, UPT ;  /* 0x000000ff0400728c */ /* 0x000fe4000bf05270 */
[----:B--2---:R-:W-:-:S04]  /*2ad0*/  UIMAD UR9, UR4, UR9, UR4 ;  /* 0x00000009040972a4 */ /* 0x004fc8000f8e0204 */
[----:B------:R-:W-:-:S03]  /*2ae0*/  ULEA UR9, UR9, UR7, 0x3 ;  /* 0x0000000709097291 */ /* 0x000fc6000f8e18ff */
[----:B01-3--:R-:W-:Y:S09]  /*2af0*/  BRA.U !UP0, `(.L_x_452) ;  /* 0x0000001508307547 */ /* 0x00bff2000b800000 */
[----:B------:R-:W-:Y:S02]  /*2b00*/  LOP3.LUT R7, R3, 0xffff, RZ, 0xc0, !PT ;  /* 0x0000ffff03077812 */ /* 0x000fe400078ec0ff */
[----:B------:R-:W-:Y:S01]  /*2b10*/  CS2R R20, SRZ ;  /* 0x0000000000147805 */ /* 0x000fe2000001ff00 */
[----:B------:R-:W-:Y:S01]  /*2b20*/  ULOP3.LUT UR16, UR4, 0x7ffffff0, URZ, 0xc0, !UPT ;  /* 0x7ffffff004107892 */ /* 0x000fe2000f8ec0ff */
[----:B01----:R-:W-:Y:S01]  /*2b30*/  LOP3.LUT R9, R7, 0x3, RZ, 0xc0, !PT ;  /* 0x0000000307097812 */ /* 0x003fe200078ec0ff */
[----:B------:R-:W-:-:S10]  /*2b40*/  UMOV UR5, URZ ;  /* 0x000000ff00057c82 */ /* 0x000fd40008000000 */
.L_x_465:
[----:B------:R-:W-:-:S09]  /*2b50*/  UISETP.GE.U32.AND UP0, UPT, UR5, UR4, UPT ;  /* 0x000000040500728c */ /* 0x000fd2000bf06070 */
[----:B01----:R-:W-:Y:S05]  /*2b60*/  BRA.U UP0, `(.L_x_453) ;  /* 0x0000000100187547 */ /* 0x003fea000b800000 */
[----:B------:R-:W0:Y:S02]  /*2b70*/  LDCU UR6, c[0x0][0x3bc] ;  /* 0x00007780ff0677ac */ /* 0x000e240008000800 */
[----:B0-----:R-:W-:-:S04]  /*2b80*/  UIMAD UR6, UR5, UR6, UR4 ;  /* 0x00000006050672a4 */ /* 0x001fc8000f8e0204 */
[----:B------:R-:W-:-:S09]  /*2b90*/  ULEA UR6, UR6, UR7, 0x3 ;  /* 0x0000000706067291 */ /* 0x000fd2000f8e18ff */
[----:B------:R-:W2:Y:S02]  /*2ba0*/  LDL.64 R10, [UR6] ;  /* 0x00000006ff0a7983 */ /* 0x000ea40008100a00 */
[----:B--2---:R-:W-:Y:S01]  /*2bb0*/  DFMA R20, -R10, R10, R20 ;  /* 0x0000000a0a14722b */ /* 0x004fe20000000114 */
[----:B------:R-:W-:Y:S10]  /*2bc0*/  BRA `(.L_x_454) ;  /* 0x0000001000e87947 */ /* 0x000ff40003800000 */
.L_x_453:
[----:B------:R-:W-:-:S09]  /*2bd0*/  UISETP.NE.AND UP0, UPT, UR5, UR4, UPT ;  /* 0x000000040500728c */ /* 0x000fd2000bf05270 */
[----:B------:R-:W-:Y:S05]  /*2be0*/  BRA.U UP0, `(.L_x_455) ;  /* 0x0000000100887547 */ /* 0x000fea000b800000 */
[----:B------:R-:W2:Y:S01]  /*2bf0*/  LDL.64 R12, [UR9] ;  /* 0x00000009ff0c7983 */ /* 0x000ea20008100a00 */
[----:B------:R-:W-:Y:S01]  /*2c00*/  IMAD.MOV.U32 R16, RZ, RZ, 0x0 ;  /* 0x00000000ff107424 */ /* 0x000fe200078e00ff */
[----:B------:R-:W-:Y:S01]  /*2c10*/  BSSY.RECONVERGENT B0, `(.L_x_456) ;  /* 0x000001c000007945 */ /* 0x000fe20003800200 */
[----:B------:R-:W-:Y:S01]  /*2c20*/  IMAD.MOV.U32 R17, RZ, RZ, 0x3fd80000 ;  /* 0x3fd80000ff117424 */ /* 0x000fe200078e00ff */
        /* <DEDUP_REMOVED lines=18> */
[----:B------:R-:W-:Y:S01]  /*2d50*/  MOV R0, 0x2db0 ;  /* 0x00002db000007802 */ /* 0x000fe20000000f00 */
[----:B------:R-:W-:Y:S02]  /*2d60*/  IMAD.MOV.U32 R19, RZ, RZ, R23 ;  /* 0x000000ffff137224 */ /* 0x000fe400078e0017 */
[----:B------:R-:W-:Y:S02]  /*2d70*/  IMAD.MOV.U32 R16, RZ, RZ, R20 ;  /* 0x000000ffff107224 */ /* 0x000fe400078e0014 */
[----:B------:R-:W-:Y:S02]  /*2d80*/  IMAD.MOV.U32 R17, RZ, RZ, R21 ;  /* 0x000000ffff117224 */ /* 0x000fe400078e0015 */
[----:B------:R-:W-:-:S07]  /*2d90*/  IMAD.MOV.U32 R11, RZ, RZ, R15 ;  /* 0x000000ffff0b7224 */ /* 0x000fce00078e000f */
[----:B------:R-:W-:Y:S05]  /*2da0*/  CALL.REL.NOINC `($__internal_8_$__cuda_sm20_dsqrt_rn_f64_mediumpath_v1) ;  /* 0x0000003400007944 */ /* 0x000fea0003c00000 */
[----:B------:R-:W-:Y:S02]  /*2db0*/  IMAD.MOV.U32 R16, RZ, RZ, R8 ;  /* 0x000000ffff107224 */ /* 0x000fe400078e0008 */
[----:B------:R-:W-:-:S07]  /*2dc0*/  IMAD.MOV.U32 R17, RZ, RZ, R15 ;  /* 0x000000ffff117224 */ /* 0x000fce00078e000f */
.L_x_457:
[----:B------:R-:W-:Y:S05]  /*2dd0*/  BSYNC.RECONVERGENT B0 ;  /* 0x0000000000007941 */ /* 0x000fea0003800200 */
.L_x_456:
[----:B------:R0:W-:Y:S01]  /*2de0*/  STL.64 [UR9], R16 ;  /* 0x00000010ff007987 */ /* 0x0001e20008100a09 */
[----:B------:R-:W-:Y:S01]  /*2df0*/  CS2R R20, SRZ ;  /* 0x0000000000147805 */ /* 0x000fe2000001ff00 */
[----:B------:R-:W-:Y:S06]  /*2e00*/  BRA `(.L_x_454) ;  /* 0x0000001000587947 */ /* 0x000fec0003800000 */
.L_x_455:
[----:B------:R-:W-:Y:S01]  /*2e10*/  UISETP.GE.U32.AND UP0, UPT, UR4, 0x10, UPT ;  /* 0x000000100400788c */ /* 0x000fe2000bf06070 */
[----:B------:R-:W-:Y:S01]  /*2e20*/  IMAD.MOV.U32 R0, RZ, RZ, RZ ;  /* 0x000000ffff007224 */ /* 0x000fe200078e00ff */
[----:B------:R-:W-:-:S07]  /*2e30*/  CS2R R20, SRZ ;  /* 0x0000000000147805 */ /* 0x000fce000001ff00 */
[----:B------:R-:W-:Y:S05]  /*2e40*/  BRA.U !UP0, `(.L_x_458) ;  /* 0x0000000508dc7547 */ /* 0x000fea000b800000 */
[----:B------:R-:W-:Y:S01]  /*2e50*/  CS2R R20, SRZ ;  /* 0x0000000000147805 */ /* 0x000fe2000001ff00 */
[----:B------:R-:W0:Y:S01]  /*2e60*/  LDCU UR17, c[0x0][0x3bc] ;  /* 0x00007780ff1177ac */ /* 0x000e220008000800 */
[----:B------:R-:W-:-:S05]  /*2e70*/  UMOV UR6, URZ ;  /* 0x000000ff00067c82 */ /* 0x000fca0008000000 */
.L_x_459:
[----:B0-----:R-:W-:Y:S02]  /*2e80*/  UIMAD UR10, UR6, UR17, UR4 ;  /* 0x00000011060a72a4 */ /* 0x001fe4000f8e0204 */
[----:B------:R-:W-:Y:S02]  /*2e90*/  UIMAD UR11, UR6, UR17, UR5 ;  /* 0x00000011060b72a4 */ /* 0x000fe4000f8e0205 */
[----:B------:R-:W-:Y:S02]  /*2ea0*/  ULEA UR18, UR10, UR7, 0x3 ;  /* 0x000000070a127291 */ /* 0x000fe4000f8e18ff */
[----:B------:R-:W-:Y:S02]  /*2eb0*/  ULEA UR19, UR11, UR7, 0x3 ;  /* 0x000000070b137291 */ /* 0x000fe4000f8e18ff */
[----:B------:R-:W-:Y:S02]  /*2ec0*/  UIADD3 UR10, UPT, UPT, UR10, UR17, URZ ;  /* 0x000000110a0a7290 */ /* 0x000fe4000fffe0ff */
[----:B------:R-:W-:-:S02]  /*2ed0*/  UIADD3 UR11, UPT, UPT, UR11, UR17, URZ ;  /* 0x000000110b0b7290 */ /* 0x000fc4000fffe0ff */
[----:B------:R-:W-:Y:S01]  /*2ee0*/  ULEA UR20, UR10, UR7, 0x3 ;  /* 0x000000070a147291 */ /* 0x000fe2000f8e18ff */
[----:B------:R-:W2:Y:S01]  /*2ef0*/  LDL.64 R18, [UR18] ;  /* 0x00000012ff127983 */ /* 0x000ea20008100a00 */
[----:B------:R-:W-:Y:S02]  /*2f00*/  ULEA UR21, UR11, UR7, 0x3 ;  /* 0x000000070b157291 */ /* 0x000fe4000f8e18ff */
[----:B------:R-:W-:Y:S01]  /*2f10*/  UIADD3 UR10, UPT, UPT, UR10, UR17, URZ ;  /* 0x000000110a0a7290 */ /* 0x000fe2000fffe0ff */
[----:B------:R-:W2:Y:S01]  /*2f20*/  LDL.64 R22, [UR19] ;  /* 0x00000013ff167983 */ /* 0x000ea20008100a00 */
[----:B------:R-:W-:Y:S02]  /*2f30*/  UIADD3 UR11, UPT, UPT, UR11, UR17, URZ ;  /* 0x000000110b0b7290 */ /* 0x000fe4000fffe0ff */
[----:B------:R-:W-:Y:S01]  /*2f40*/  ULEA UR18, UR10, UR7, 0x3 ;  /* 0x000000070a127291 */ /* 0x000fe2000f8e18ff */
[----:B------:R-:W3:Y:S01]  /*2f50*/  LDL.64 R24, [UR20] ;  /* 0x00000014ff187983 */ /* 0x000ee20008100a00 */
[----:B------:R-:W-:-:S03]  /*2f60*/  ULEA UR19, UR11, UR7, 0x3 ;  /* 0x000000070b137291 */ /* 0x000fc6000f8e18ff */
[----:B------:R-:W3:Y:S01]  /*2f70*/  LDL.64 R30, [UR21] ;  /* 0x00000015ff1e7983 */ /* 0x000ee20008100a00 */
[----:B------:R-:W-:Y:S02]  /*2f80*/  UIADD3 UR10, UPT, UPT, UR10, UR17, URZ ;  /* 0x000000110a0a7290 */ /* 0x000fe4000fffe0ff */
[----:B------:R-:W-:Y:S01]  /*2f90*/  UIADD3 UR11, UPT, UPT, UR11, UR17, URZ ;  /* 0x000000110b0b7290 */ /* 0x000fe2000fffe0ff */
[----:B------:R-:W4:Y:S01]  /*2fa0*/  LDL.64 R14, [UR18] ;  /* 0x00000012ff0e7983 */ /* 0x000f220008100a00 */
[----:B------:R-:W-:Y:S02]  /*2fb0*/  ULEA UR20, UR10, UR7, 0x3 ;  /* 0x000000070a147291 */ /* 0x000fe4000f8e18ff */
[----:B------:R-:W-:Y:S01]  /*2fc0*/  ULEA UR18, UR11, UR7, 0x3 ;  /* 0x000000070b127291 */ /* 0x000fe2000f8e18ff */
[----:B------:R-:W4:Y:S06]  /*2fd0*/  LDL.64 R16, [UR19] ;  /* 0x00000013ff107983 */ /* 0x000f2c0008100a00 */
[----:B------:R-:W5:Y:S04]  /*2fe0*/  LDL.64 R10, [UR20] ;  /* 0x00000014ff0a7983 */ /* 0x000f680008100a00 */
[----:B------:R-:W5:Y:S01]  /*2ff0*/  LDL.64 R12, [UR18] ;  /* 0x00000012ff0c7983 */ /* 0x000f620008100a00 */
[----:B------:R-:W-:-:S02]  /*3000*/  UIADD3 UR10, UPT, UPT, UR10, UR17, URZ ;  /* 0x000000110a0a7290 */ /* 0x000fc4000fffe0ff */
[----:B------:R-:W-:Y:S02]  /*3010*/  UIADD3 UR11, UPT, UPT, UR11, UR17, URZ ;  /* 0x000000110b0b7290 */ /* 0x000fe4000fffe0ff */
[----:B------:R-:W-:Y:S02]  /*3020*/  ULEA UR18, UR10, UR7, 0x3 ;  /* 0x000000070a127291 */ /* 0x000fe4000f8e18ff */
[----:B------:R-:W-:Y:S02]  /*3030*/  ULEA UR19, UR11, UR7, 0x3 ;  /* 0x000000070b137291 */ /* 0x000fe4000f8e18ff */
[----:B------:R-:W-:Y:S02]  /*3040*/  UIADD3 UR10, UPT, UPT, UR10, UR17, URZ ;  /* 0x000000110a0a7290 */ /* 0x000fe4000fffe0ff */
[----:B------:R-:W-:Y:S02]  /*3050*/  UIADD3 UR11, UPT, UPT, UR11, UR17, URZ ;  /* 0x000000110b0b7290 */ /* 0x000fe4000fffe0ff */
[----:B------:R-:W-:Y:S01]  /*3060*/  ULEA UR20, UR10, UR7, 0x3 ;  /* 0x000000070a147291 */ /* 0x000fe2000f8e18ff */
[----:B------:R-:W5:Y:S01]  /*3070*/  LDL.64 R26, [UR18] ;  /* 0x00000012ff1a7983 */ /* 0x000f620008100a00 */
[----:B------:R-:W-:-:S03]  /*3080*/  ULEA UR21, UR11, UR7, 0x3 ;  /* 0x000000070b157291 */ /* 0x000fc6000f8e18ff */
[----:B------:R-:W5:Y:S01]  /*3090*/  LDL.64 R28, [UR19] ;  /* 0x00000013ff1c7983 */ /* 0x000f620008100a00 */
[----:B------:R-:W-:Y:S02]  /*30a0*/  UIADD3 UR10, UPT, UPT, UR10, UR17, URZ ;  /* 0x000000110a0a7290 */ /* 0x000fe4000fffe0ff */
[----:B------:R-:W-:Y:S02]  /*30b0*/  UIADD3 UR11, UPT, UPT, UR11, UR17, URZ ;  /* 0x000000110b0b7290 */ /* 0x000fe4000fffe0ff */
[----:B------:R-:W-:Y:S02]  /*30c0*/  ULEA UR18, UR10, UR7, 0x3 ;  /* 0x000000070a127291 */ /* 0x000fe4000f8e18ff */
[----:B------:R-:W-:Y:S02]  /*30d0*/  ULEA UR19, UR11, UR7, 0x3 ;  /* 0x000000070b137291 */ /* 0x000fe4000f8e18ff */
[----:B------:R-:W-:Y:S02]  /*30e0*/  UIADD3 UR10, UPT, UPT, UR10, UR17, URZ ;  /* 0x000000110a0a7290 */ /* 0x000fe4000fffe0ff */
[----:B------:R-:W-:Y:S01]  /*30f0*/  UIADD3 UR11, UPT, UPT, UR11, UR17, URZ ;  /* 0x000000110b0b7290 */ /* 0x000fe2000fffe0ff */
[----:B--2---:R-:W-:Y:S01]  /*3100*/  DFMA R18, R18, R22, R20 ;  /* 0x000000161212722b */ /* 0x004fe20000000014 */
[----:B------:R-:W2:Y:S07]  /*3110*/  LDL.64 R22, [UR20] ;  /* 0x00000014ff167983 */ /* 0x000eae0008100a00 */
[----:B---3--:R-:W-:Y:S01]  /*3120*/  DFMA R18, R24, R30, R18 ;  /* 0x0000001e1812722b */ /* 0x008fe20000000012 */
[----:B------:R-:W2:Y:S01]  /*3130*/  LDL.64 R24, [UR21] ;  /* 0x00000015ff187983 */ /* 0x000ea20008100a00 */
[----:B------:R-:W-:-:S06]  /*3140*/  ULEA UR20, UR10, UR7, 0x3 ;  /* 0x000000070a147291 */ /* 0x000fcc000f8e18ff */
[----:B----4-:R-:W-:Y:S01]  /*3150*/  DFMA R18, R14, R16, R18 ;  /* 0x000000100e12722b */ /* 0x010fe20000000012 */
[----:B------:R-:W3:Y:S01]  /*3160*/  LDL.64 R14, [UR18] ;  /* 0x00000012ff0e7983 */ /* 0x000ee20008100a00 */
[----:B------:R-:W-:-:S03]  /*3170*/  ULEA UR18, UR11, UR7, 0x3 ;  /* 0x000000070b127291 */ /* 0x000fc6000f8e18ff */
[----:B------:R-:W3:Y:S03]  /*3180*/  LDL.64 R16, [UR19] ;  /* 0x00000013ff107983 */ /* 0x000ee60008100a00 */
[----:B-----5:R-:W-:Y:S02]  /*3190*/  DFMA R10, R10, R12, R18 ;  /* 0x0000000c0a0a722b */ /* 0x020fe40000000012 */
[----:B------:R-:W4:Y:S04]  /*31a0*/  LDL.64 R18, [UR20] ;  /* 0x00000014ff127983 */ /* 0x000f280008100a00 */
[----:B------:R-:W4:Y:S01]  /*31b0*/  LDL.64 R20, [UR18] ;  /* 0x00000012ff147983 */ /* 0x000f220008100a00 */
[----:B------:R-:W-:-:S02]  /*31c0*/  UIADD3 UR10, UPT, UPT, UR10, UR17, URZ ;  /* 0x000000110a0a7290 */ /* 0x000fc4000fffe0ff */
[----:B------:R-:W-:Y:S02]  /*31d0*/  UIADD3 UR11, UPT, UPT, UR11, UR17, URZ ;  /* 0x000000110b0b7290 */ /* 0x000fe4000fffe0ff */
[----:B------:R-:W-:Y:S02]  /*31e0*/  ULEA UR18, UR10, UR7, 0x3 ;  /* 0x000000070a127291 */ /* 0x000fe4000f8e18ff */
[----:B------:R-:W-:Y:S02]  /*31f0*/  ULEA UR19, UR11, UR7, 0x3 ;  /* 0x000000070b137291 */ /* 0x000fe4000f8e18ff */
[----:B------:R-:W-:Y:S02]  /*3200*/  UIADD3 UR10, UPT, UPT, UR10, UR17, URZ ;  /* 0x000000110a0a7290 */ /* 0x000fe4000fffe0ff */
[----:B------:R-:W-:Y:S01]  /*3210*/  UIADD3 UR11, UPT, UPT, UR11, UR17, URZ ;  /* 0x000000110b0b7290 */ /* 0x000fe2000fffe0ff */
[----:B------:R-:W-:Y:S01]  /*3220*/  DFMA R26, R26, R28, R10 ;  /* 0x0000001c1a1a722b */ /* 0x000fe2000000000a */
        /* <DEDUP_REMOVED lines=11> */
[----:B------:R-:W2:Y:S04]  /*32e0*/  LDL.64 R22, [UR20] ;  /* 0x00000014ff167983 */ /* 0x000ea80008100a00 */
[----:B------:R-:W2:Y:S01]  /*32f0*/  LDL.64 R24, [UR21] ;  /* 0x00000015ff187983 */ /* 0x000ea20008100a00 */
[----:B------:R-:W-:-:S02]  /*3300*/  ULEA UR20, UR10, UR7, 0x3 ;  /* 0x000000070a147291 */ /* 0x000fc4000f8e18ff */
[----:B------:R-:W-:Y:S01]  /*3310*/  ULEA UR21, UR11, UR7, 0x3 ;  /* 0x000000070b157291 */ /* 0x000fe2000f8e18ff */
[----:B---3--:R-:W-:Y:S01]  /*3320*/  DFMA R26, R14, R16, R26 ;  /* 0x000000100e1a722b */ /* 0x008fe2000000001a */
[----:B------:R-:W3:Y:S04]  /*3330*/  LDL.64 R14, [UR18] ;  /* 0x00000012ff0e7983 */ /* 0x000ee80008100a00 */
[----:B------:R-:W3:Y:S03]  /*3340*/  LDL.64 R16, [UR19] ;  /* 0x00000013ff107983 */ /* 0x000ee60008100a00 */
[----:B----4-:R-:W-:Y:S01]  /*3350*/  DFMA R26, R18, R20, R26 ;  /* 0x00000014121a722b */ /* 0x010fe2000000001a */
        /* <DEDUP_REMOVED lines=8> */
[----:B-----5:R-:W-:Y:S01]  /*33e0*/  DFMA R26, R10, R12, R26 ;  /* 0x0000000c0a1a722b */ /* 0x020fe2000000001a */
        /* <DEDUP_REMOVED lines=9> */
[----:B------:R-:W-:-:S02]  /*3480*/  UIADD3 UR11, UPT, UPT, UR11, UR17, URZ ;  /* 0x000000110b0b7290 */ /* 0x000fc4000fffe0ff */
[----:B------:R-:W-:Y:S02]  /*3490*/  ULEA UR10, UR10, UR7, 0x3 ;  /* 0x000000070a0a7291 */ /* 0x000fe4000f8e18ff */
[----:B------:R-:W-:Y:S01]  /*34a0*/  ULEA UR11, UR11, UR7, 0x3 ;  /* 0x000000070b0b7291 */ /* 0x000fe2000f8e18ff */
[----:B--2---:R-:W-:Y:S01]  /*34b0*/  DFMA R26, R22, R24, R26 ;  /* 0x00000018161a722b */ /* 0x004fe2000000001a */
[----:B------:R-:W2:Y:S04]  /*34c0*/  LDL.64 R22, [UR20] ;  /* 0x00000014ff167983 */ /* 0x000ea80008100a00 */
[----:B------:R-:W2:Y:S03]  /*34d0*/  LDL.64 R24, [UR21] ;  /* 0x00000015ff187983 */ /* 0x000ea60008100a00 */
[----:B---3--:R-:W-:Y:S01]  /*34e0*/  DFMA R26, R14, R16, R26 ;  /* 0x000000100e1a722b */ /* 0x008fe2000000001a */
[----:B------:R-:W3:Y:S04]  /*34f0*/  LDL.64 R14, [UR18] ;  /* 0x00000012ff0e7983 */ /* 0x000ee80008100a00 */
[----:B------:R-:W3:Y:S03]  /*3500*/  LDL.64 R16, [UR19] ;  /* 0x00000013ff107983 */ /* 0x000ee60008100a00 */
[----:B----4-:R-:W-:Y:S01]  /*3510*/  DFMA R18, R18, R20, R26 ;  /* 0x000000141212722b */ /* 0x010fe2000000001a */
[----:B------:R-:W4:Y:S04]  /*3520*/  LDL.64 R20, [UR10] ;  /* 0x0000000aff147983 */ /* 0x000f280008100a00 */
[----:B------:R-:W4:Y:S01]  /*3530*/  LDL.64 R26, [UR11] ;  /* 0x0000000bff1a7983 */ /* 0x000f220008100a00 */
[----:B------:R-:W-:-:S02]  /*3540*/  UIADD3 UR6, UPT, UPT, UR6, 0x10, URZ ;  /* 0x0000001006067890 */ /* 0x000fc4000fffe0ff */
[----:B-----5:R-:W-:Y:S02]  /*3550*/  DFMA R10, R12, R10, R18 ;  /* 0x0000000a0c0a722b */ /* 0x020fe40000000012 */
[----:B------:R-:W-:-:S06]  /*3560*/  UISETP.NE.AND UP0, UPT, UR6, UR16, UPT ;  /* 0x000000100600728c */ /* 0x000fcc000bf05270 */
[----:B--2---:R-:W-:-:S08]  /*3570*/  DFMA R10, R22, R24, R10 ;  /* 0x00000018160a722b */ /* 0x004fd0000000000a */
[----:B---3--:R-:W-:-:S08]  /*3580*/  DFMA R10, R14, R16, R10 ;  /* 0x000000100e0a722b */ /* 0x008fd0000000000a */
[----:B----4-:R-:W-:Y:S01]  /*3590*/  DFMA R20, R20, R26, R10 ;  /* 0x0000001a1414722b */ /* 0x010fe2000000000a */
[----:B------:R-:W-:Y:S10]  /*35a0*/  BRA.U UP0, `(.L_x_459) ;  /* 0xfffffff900347547 */ /* 0x000ff4000b83ffff */
[----:B------:R-:W-:-:S07]  /*35b0*/  IMAD.U32 R0, RZ, RZ, UR16 ;  /* 0x00000010ff007e24 */ /* 0x000fce000f8e00ff */
.L_x_458:
[----:B------:R-:W-:-:S09]  /*35c0*/  ULOP3.LUT UP0, URZ, UR4, 0xf, URZ, 0xc0, !UPT ;  /* 0x0000000f04ff7892 */ /* 0x000fd2000f80c0ff */
[----:B------:R-:W-:Y:S05]  /*35d0*/  BRA.U !UP0, `(.L_x_460) ;  /* 0x0000000508f87547 */ /* 0x000fea000b800000 */
[----:B------:R-:W-:-:S04]  /*35e0*/  LOP3.LUT R6, R4, 0xffff, RZ, 0xc0, !PT ;  /* 0x0000ffff04067812 */ /* 0x000fc800078ec0ff */
[C---:B------:R-:W-:Y:S02]  /*35f0*/  LOP3.LUT R5, R6.reuse, 0xf, RZ, 0xc0, !PT ;  /* 0x0000000f06057812 */ /* 0x040fe400078ec0ff */
[----:B------:R-:W-:Y:S02]  /*3600*/  LOP3.LUT P1, RZ, R6, 0x7, RZ, 0xc0, !PT ;  /* 0x0000000706ff7812 */ /* 0x000fe4000782c0ff */
[----:B------:R-:W-:-:S04]  /*3610*/  IADD3 R5, PT, PT, R5, -0x1, RZ ;  /* 0xffffffff05057810 */ /* 0x000fc80007ffe0ff */
[----:B------:R-:W-:-:S13]  /*3620*/  ISETP.GE.U32.AND P0, PT, R5, 0x7, PT ;  /* 0x000000070500780c */ /* 0x000fda0003f06070 */
[----:B------:R-:W-:Y:S05]  /*3630*/  @!P0 BRA `(.L_x_461) ;  /* 0x0000000000e88947 */ /* 0x000fea0003800000 */
[----:B------:R-:W0:Y:S02]  /*3640*/  LDC R5, c[0x0][0x3bc] ;  /* 0x0000ef00ff057b82 */ /* 0x000e240000000800 */
[CC--:B0-----:R-:W-:Y:S02]  /*3650*/  IMAD R6, R0.reuse, R5.reuse, UR4 ;  /* 0x0000000400067e24 */ /* 0x0c1fe4000f8e0205 */
[----:B------:R-:W-:-:S03]  /*3660*/  IMAD R8, R0, R5, UR5 ;  /* 0x0000000500087e24 */ /* 0x000fc6000f8e0205 */
[----:B------:R-:W-:Y:S02]  /*3670*/  LEA R14, R6, UR7, 0x3 ;  /* 0x00000007060e7c11 */ /* 0x000fe4000f8e18ff */
[----:B------:R-:W-:-:S04]  /*3680*/  LEA R16, R8, UR7, 0x3 ;  /* 0x0000000708107c11 */ /* 0x000fc8000f8e18ff */
[----:B------:R-:W2:Y:S04]  /*3690*/  LDL.64 R14, [R14] ;  /* 0x000000000e0e7983 */ /* 0x000ea80000100a00 */
[----:B------:R-:W2:Y:S01]  /*36a0*/  LDL.64 R16, [R16] ;  /* 0x0000000010107983 */ /* 0x000ea20000100a00 */
[--C-:B------:R-:W-:Y:S02]  /*36b0*/  IMAD.IADD R6, R6, 0x1, R5.reuse ;  /* 0x0000000106067824 */ /* 0x100fe400078e0205 */
[----:B------:R-:W-:-:S03]  /*36c0*/  IMAD.IADD R8, R8, 0x1, R5 ;  /* 0x0000000108087824 */ /* 0x000fc600078e0205 */
[C---:B------:R-:W-:Y:S01]  /*36d0*/  LEA R18, R6.reuse, UR7, 0x3 ;  /* 0x0000000706127c11 */ /* 0x040fe2000f8e18ff */
[--C-:B------:R-:W-:Y:S01]  /*36e0*/  IMAD.IADD R6, R6, 0x1, R5.reuse ;  /* 0x0000000106067824 */ /* 0x100fe200078e0205 */
[C---:B------:R-:W-:Y:S01]  /*36f0*/  LEA R22, R8.reuse, UR7, 0x3 ;  /* 0x0000000708167c11 */ /* 0x040fe2000f8e18ff */
[----:B------:R-:W-:-:S03]  /*3700*/  IMAD.IADD R8, R8, 0x1, R5 ;  /* 0x0000000108087824 */ /* 0x000fc600078e0205 */
[----:B------:R-:W3:Y:S01]  /*3710*/  LDL.64 R18, [R18] ;  /* 0x0000000012127983 */ /* 0x000ee20000100a00 */
[----:B------:R-:W-:-:S03]  /*3720*/  LEA R10, R6, UR7, 0x3 ;  /* 0x00000007060a7c11 */ /* 0x000fc6000f8e18ff */
[----:B------:R-:W3:Y:S01]  /*3730*/  LDL.64 R22, [R22] ;  /* 0x0000000016167983 */ /* 0x000ee20000100a00 */
[----:B------:R-:W-:-:S03]  /*3740*/  LEA R12, R8, UR7, 0x3 ;  /* 0x00000007080c7c11 */ /* 0x000fc6000f8e18ff */
[----:B------:R-:W4:Y:S04]  /*3750*/  LDL.64 R10, [R10] ;  /* 0x000000000a0a7983 */ /* 0x000f280000100a00 */
[----:B------:R-:W4:Y:S01]  /*3760*/  LDL.64 R12, [R12] ;  /* 0x000000000c0c7983 */ /* 0x000f220000100a00 */
[----:B------:R-:W-:Y:S01]  /*3770*/  IMAD.IADD R6, R6, 0x1, R5 ;  /* 0x0000000106067824 */ /* 0x000fe200078e0205 */
[----:B------:R-:W-:-:S04]  /*3780*/  IADD3 R24, PT, PT, R8, R5, RZ ;  /* 0x0000000508187210 */ /* 0x000fc80007ffe0ff */
[----:B------:R-:W-:Y:S02]  /*3790*/  LEA R8, R6, UR7, 0x3 ;  /* 0x0000000706087c11 */ /* 0x000fe4000f8e18ff */
[----:B------:R-:W-:Y:S01]  /*37a0*/  LEA R25, R24, UR7, 0x3 ;  /* 0x0000000718197c11 */ /* 0x000fe2000f8e18ff */
[----:B--2---:R-:W-:Y:S02]  /*37b0*/  DFMA R20, R14, R16, R20 ;  /* 0x000000100e14722b */ /* 0x004fe40000000014 */
[----:B------:R0:W2:Y:S04]  /*37c0*/  LDL.64 R14, [R8] ;  /* 0x00000000080e7983 */ /* 0x0000a80000100a00 */
[----:B------:R-:W2:Y:S01]  /*37d0*/  LDL.64 R16, [R25] ;  /* 0x0000000019107983 */ /* 0x000ea20000100a00 */
[----:B------:R-:W-:-:S02]  /*37e0*/  IMAD.IADD R6, R6, 0x1, R5 ;  /* 0x0000000106067824 */ /* 0x000fc400078e0205 */
[--C-:B------:R-:W-:Y:S01]  /*37f0*/  IMAD.IADD R24, R24, 0x1, R5.reuse ;  /* 0x0000000118187824 */ /* 0x100fe200078e0205 */
[----:B---3--:R-:W-:Y:S02]  /*3800*/  DFMA R22, R18, R22, R20 ;  /* 0x000000161216722b */ /* 0x008fe40000000014 */
[C---:B------:R-:W-:Y:S01]  /*3810*/  LEA R18, R6.reuse, UR7, 0x3 ;  /* 0x0000000706127c11 */ /* 0x040fe2000f8e18ff */
[--C-:B------:R-:W-:Y:S01]  /*3820*/  IMAD.IADD R6, R6, 0x1, R5.reuse ;  /* 0x0000000106067824 */ /* 0x100fe200078e0205 */
[C---:B------:R-:W-:Y:S01]  /*3830*/  LEA R20, R24.reuse, UR7, 0x3 ;  /* 0x0000000718147c11 */ /* 0x040fe2000f8e18ff */
[----:B------:R-:W-:-:S03]  /*3840*/  IMAD.IADD R24, R24, 0x1, R5 ;  /* 0x0000000118187824 */ /* 0x000fc600078e0205 */
[----:B------:R-:W3:Y:S01]  /*3850*/  LDL.64 R18, [R18] ;  /* 0x0000000012127983 */ /* 0x000ee20000100a00 */
[----:B----4-:R-:W-:-:S03]  /*3860*/  DFMA R22, R10, R12, R22 ;  /* 0x0000000c0a16722b */ /* 0x010fc60000000016 */
[----:B------:R-:W3:Y:S01]  /*3870*/  LDL.64 R20, [R20] ;  /* 0x0000000014147983 */ /* 0x000ee20000100a00 */
[C---:B------:R-:W-:Y:S01]  /*3880*/  LEA R10, R6.reuse, UR7, 0x3 ;  /* 0x00000007060a7c11 */ /* 0x040fe2000f8e18ff */
[----:B------:R-:W-:Y:S01]  /*3890*/  IMAD.IADD R6, R6, 0x1, R5 ;  /* 0x0000000106067824 */ /* 0x000fe200078e0205 */
[C---:B------:R-:W-:Y:S02]  /*38a0*/  LEA R12, R24.reuse, UR7, 0x3 ;  /* 0x00000007180c7c11 */ /* 0x040fe4000f8e18ff */
[----:B------:R-:W-:Y:S02]  /*38b0*/  IADD3 R24, PT, PT, R24, R5, RZ ;  /* 0x0000000518187210 */ /* 0x000fe40007ffe0ff */
[----:B------:R-:W4:Y:S01]  /*38c0*/  LDL.64 R10, [R10] ;  /* 0x000000000a0a7983 */ /* 0x000f220000100a00 */
[----:B0-----:R-:W-:-:S03]  /*38d0*/  LEA R8, R6, UR7, 0x3 ;  /* 0x0000000706087c11 */ /* 0x001fc6000f8e18ff */
[----:B------:R-:W4:Y:S01]  /*38e0*/  LDL.64 R12, [R12] ;  /* 0x000000000c0c7983 */ /* 0x000f220000100a00 */
[----:B------:R-:W-:Y:S01]  /*38f0*/  LEA R28, R24, UR7, 0x3 ;  /* 0x00000007181c7c11 */ /* 0x000fe2000f8e18ff */
[--C-:B------:R-:W-:Y:S02]  /*3900*/  IMAD.IADD R6, R6, 0x1, R5.reuse ;  /* 0x0000000106067824 */ /* 0x100fe400078e0205 */
[----:B------:R-:W-:-:S03]  /*3910*/  IMAD.IADD R5, R24, 0x1, R5 ;  /* 0x0000000118057824 */ /* 0x000fc600078e0205 */
[----:B------:R-:W-:Y:S02]  /*3920*/  LEA R6, R6, UR7, 0x3 ;  /* 0x0000000706067c11 */ /* 0x000fe4000f8e18ff */
[----:B------:R-:W-:-:S03]  /*3930*/  LEA R5, R5, UR7, 0x3 ;  /* 0x0000000705057c11 */ /* 0x000fc6000f8e18ff */
[----:B------:R-:W5:Y:S04]  /*3940*/  LDL.64 R24, [R6] ;  /* 0x0000000006187983 */ /* 0x000f680000100a00 */
[----:B------:R-:W5:Y:S01]  /*3950*/  LDL.64 R26, [R5] ;  /* 0x00000000051a7983 */ /* 0x000f620000100a00 */
[----:B--2---:R-:W-:-:S03]  /*3960*/  DFMA R16, R14, R16, R22 ;  /* 0x000000100e10722b */ /* 0x004fc60000000016 */
[----:B------:R-:W2:Y:S04]  /*3970*/  LDL.64 R14, [R8] ;  /* 0x00000000080e7983 */ /* 0x000ea80000100a00 */
[----:B------:R-:W2:Y:S01]  /*3980*/  LDL.64 R22, [R28] ;  /* 0x000000001c167983 */ /* 0x000ea20000100a00 */
[----:B---3--:R-:W-:-:S08]  /*3990*/  DFMA R16, R18, R20, R16 ;  /* 0x000000141210722b */ /* 0x008fd00000000010 */
[----:B----4-:R-:W-:Y:S01]  /*39a0*/  DFMA R10, R10, R12, R16 ;  /* 0x0000000c0a0a722b */ /* 0x010fe20000000010 */
[----:B------:R-:W-:-:S07]  /*39b0*/  VIADD R0, R0, 0x8 ;  /* 0x0000000800007836 */ /* 0x000fce0000000000 */
[----:B--2---:R-:W-:-:S08]  /*39c0*/  DFMA R10, R14, R22, R10 ;  /* 0x000000160e0a722b */ /* 0x004fd0000000000a */
[----:B-----5:R-:W-:-:S11]  /*39d0*/  DFMA R20, R24, R26, R10 ;  /* 0x0000001a1814722b */ /* 0x020fd6000000000a */
.L_x_461:
[----:B------:R-:W-:Y:S05]  /*39e0*/  @!P1 BRA `(.L_x_460) ;  /* 0x0000000000f49947 */ /* 0x000fea0003800000 */
[----:B------:R-:W-:Y:S02]  /*39f0*/  LOP3.LUT R5, R7, 0x7, RZ, 0xc0, !PT ;  /* 0x0000000707057812 */ /* 0x000fe400078ec0ff */
[----:B------:R-:W-:-:S03]  /*3a00*/  ISETP.NE.AND P1, PT, R9, RZ, PT ;  /* 0x000000ff0900720c */ /* 0x000fc60003f25270 */
[----:B------:R-:W-:-:S05]  /*3a10*/  VIADD R5, R5, 0xffffffff ;  /* 0xffffffff05057836 */ /* 0x000fca0000000000 */
[----:B------:R-:W-:-:S13]  /*3a20*/  ISETP.GE.U32.AND P0, PT, R5, 0x3, PT ;  /* 0x000000030500780c */ /* 0x000fda0003f06070 */
[----:B------:R-:W-:Y:S05]  /*3a30*/  @!P0 BRA `(.L_x_462) ;  /* 0x0000000000788947 */ /* 0x000fea0003800000 */
[----:B------:R-:W0:Y:S02]  /*3a40*/  LDC R5, c[0x0][0x3bc] ;  /* 0x0000ef00ff057b82 */ /* 0x000e240000000800 */
[CC--:B0-----:R-:W-:Y:S02]  /*3a50*/  IMAD R6, R0.reuse, R5.reuse, UR4 ;  /* 0x0000000400067e24 */ /* 0x0c1fe4000f8e0205 */
[----:B------:R-:W-:-:S03]  /*3a60*/  IMAD R8, R0, R5, UR5 ;  /* 0x0000000500087e24 */ /* 0x000fc6000f8e0205 */
[C---:B------:R-:W-:Y:S01]  /*3a70*/  LEA R10, R6.reuse, UR7, 0x3 ;  /* 0x00000007060a7c11 */ /* 0x040fe2000f8e18ff */
[----:B------:R-:W-:Y:S01]  /*3a80*/  IMAD.IADD R6, R6, 0x1, R5 ;  /* 0x0000000106067824 */ /* 0x000fe200078e0205 */
[C---:B------:R-:W-:Y:S02]  /*3a90*/  LEA R12, R8.reuse, UR7, 0x3 ;  /* 0x00000007080c7c11 */ /* 0x040fe4000f8e18ff */
[----:B------:R-:W-:Y:S02]  /*3aa0*/  IADD3 R8, PT, PT, R8, R5, RZ ;  /* 0x0000000508087210 */ /* 0x000fe40007ffe0ff */
[----:B------:R-:W2:Y:S01]  /*3ab0*/  LDL.64 R10, [R10] ;  /* 0x000000000a0a7983 */ /* 0x000ea20000100a00 */
[----:B------:R-:W-:-:S03]  /*3ac0*/  LEA R14, R6, UR7, 0x3 ;  /* 0x00000007060e7c11 */ /* 0x000fc6000f8e18ff */
[----:B------:R-:W2:Y:S01]  /*3ad0*/  LDL.64 R12, [R12] ;  /* 0x000000000c0c7983 */ /* 0x000ea20000100a00 */
[----:B------:R-:W-:Y:S01]  /*3ae0*/  LEA R16, R8, UR7, 0x3 ;  /* 0x0000000708107c11 */ /* 0x000fe2000f8e18ff */
[--C-:B------:R-:W-:Y:S02]  /*3af0*/  IMAD.IADD R6, R6, 0x1, R5.reuse ;  /* 0x0000000106067824 */ /* 0x100fe400078e0205 */
[--C-:B------:R-:W-:Y:S01]  /*3b00*/  IMAD.IADD R8, R8, 0x1, R5.reuse ;  /* 0x0000000108087824 */ /* 0x100fe200078e0205 */
[----:B------:R-:W3:Y:S02]  /*3b10*/  LDL.64 R14, [R14] ;  /* 0x000000000e0e7983 */ /* 0x000ee40000100a00 */
[----:B------:R-:W-:Y:S02]  /*3b20*/  LEA R18, R6, UR7, 0x3 ;  /* 0x0000000706127c11 */ /* 0x000fe4000f8e18ff */
[----:B------:R-:W3:Y:S01]  /*3b30*/  LDL.64 R16, [R16] ;  /* 0x0000000010107983 */ /* 0x000ee20000100a00 */
[----:B------:R-:W-:Y:S01]  /*3b40*/  LEA R22, R8, UR7, 0x3 ;  /* 0x0000000708167c11 */ /* 0x000fe2000f8e18ff */
[----:B------:R-:W-:-:S02]  /*3b50*/  IMAD.IADD R6, R6, 0x1, R5 ;  /* 0x0000000106067824 */ /* 0x000fc400078e0205 */
[----:B------:R-:W-:Y:S01]  /*3b60*/  IMAD.IADD R5, R8, 0x1, R5 ;  /* 0x0000000108057824 */ /* 0x000fe200078e0205 */
[----:B------:R-:W4:Y:S04]  /*3b70*/  LDL.64 R18, [R18] ;  /* 0x0000000012127983 */ /* 0x000f280000100a00 */
[----:B------:R-:W4:Y:S01]  /*3b80*/  LDL.64 R22, [R22] ;  /* 0x0000000016167983 */ /* 0x000f220000100a00 */
[----:B------:R-:W-:Y:S02]  /*3b90*/  LEA R6, R6, UR7, 0x3 ;  /* 0x0000000706067c11 */ /* 0x000fe4000f8e18ff */
[----:B------:R-:W-:-:S03]  /*3ba0*/  LEA R5, R5, UR7, 0x3 ;  /* 0x0000000705057c11 */ /* 0x000fc6000f8e18ff */
[----:B------:R-:W5:Y:S04]  /*3bb0*/  LDL.64 R24, [R6] ;  /* 0x0000000006187983 */ /* 0x000f680000100a00 */
[----:B------:R-:W5:Y:S01]  /*3bc0*/  LDL.64 R26, [R5] ;  /* 0x00000000051a7983 */ /* 0x000f620000100a00 */
[----:B------:R-:W-:Y:S01]  /*3bd0*/  VIADD R0, R0, 0x4 ;  /* 0x0000000400007836 */ /* 0x000fe20000000000 */
[----:B--2---:R-:W-:-:S08]  /*3be0*/  DFMA R10, R10, R12, R20 ;  /* 0x0000000c0a0a722b */ /* 0x004fd00000000014 */
[----:B---3--:R-:W-:-:S08]  /*3bf0*/  DFMA R10, R14, R16, R10 ;  /* 0x000000100e0a722b */ /* 0x008fd0000000000a */
[----:B----4-:R-:W-:-:S08]  /*3c00*/  DFMA R10, R18, R22, R10 ;  /* 0x00000016120a722b */ /* 0x010fd0000000000a */
[----:B-----5:R-:W-:-:S11]  /*3c10*/  DFMA R20, R24, R26, R10 ;  /* 0x0000001a1814722b */ /* 0x020fd6000000000a */
.L_x_462:
        /* <DEDUP_REMOVED lines=8> */
[----:B------:R-:W-:Y:S01]  /*3ca0*/  ISETP.NE.AND P0, PT, R9, 0x1, PT ;  /* 0x000000010900780c */ /* 0x000fe20003f05270 */
[----:B--2---:R-:W-:-:S12]  /*3cb0*/  DFMA R20, R10, R12, R20 ;  /* 0x0000000c0a14722b */ /* 0x004fd80000000014 */
[----:B------:R-:W-:Y:S05]  /*3cc0*/  @!P0 BRA `(.L_x_460) ;  /* 0x00000000003c8947 */ /* 0x000fea0003800000 */
[----:B------:R-:W-:Y:S01]  /*3cd0*/  ISETP.NE.AND P0, PT, R9, 0x2, PT ;  /* 0x000000020900780c */ /* 0x000fe20003f05270 */
[----:B------:R-:W-:Y:S01]  /*3ce0*/  IMAD.IADD R6, R0, 0x1, R15 ;  /* 0x0000000100067824 */ /* 0x000fe200078e020f */
[----:B------:R-:W-:-:S04]  /*3cf0*/  IADD3 R5, PT, PT, R5, R15, RZ ;  /* 0x0000000f05057210 */ /* 0x000fc80007ffe0ff */
[----:B------:R-:W-:Y:S02]  /*3d00*/  LEA R10, R5, UR7, 0x3 ;  /* 0x00000007050a7c11 */ /* 0x000fe4000f8e18ff */
[----:B------:R-:W-:-:S04]  /*3d10*/  LEA R12, R6, UR7, 0x3 ;  /* 0x00000007060c7c11 */ /* 0x000fc8000f8e18ff */
[----:B------:R-:W2:Y:S01]  /*3d20*/  LDL.64 R10, [R10] ;  /* 0x000000000a0a7983 */ /* 0x000ea20000100a00 */
[--C-:B------:R-:W-:Y:S02]  /*3d30*/  @P0 IMAD.IADD R0, R5, 0x1, R15.reuse ;  /* 0x0000000105000824 */ /* 0x100fe400078e020f */
[----:B------:R-:W-:Y:S01]  /*3d40*/  @P0 IMAD.IADD R5, R6, 0x1, R15 ;  /* 0x0000000106050824 */ /* 0x000fe200078e020f */
[----:B------:R-:W2:Y:S02]  /*3d50*/  LDL.64 R12, [R12] ;  /* 0x000000000c0c7983 */ /* 0x000ea40000100a00 */
[----:B------:R-:W-:Y:S02]  /*3d60*/  @P0 LEA R0, R0, UR7, 0x3 ;  /* 0x0000000700000c11 */ /* 0x000fe4000f8e18ff */
[----:B------:R-:W-:-:S03]  /*3d70*/  @P0 LEA R5, R5, UR7, 0x3 ;  /* 0x0000000705050c11 */ /* 0x000fc6000f8e18ff */
[----:B------:R-:W3:Y:S04]  /*3d80*/  @P0 LDL.64 R14, [R0] ;  /* 0x00000000000e0983 */ /* 0x000ee80000100a00 */
[----:B------:R-:W3:Y:S01]  /*3d90*/  @P0 LDL.64 R16, [R5] ;  /* 0x0000000005100983 */ /* 0x000ee20000100a00 */
[----:B--2---:R-:W-:-:S08]  /*3da0*/  DFMA R20, R10, R12, R20 ;  /* 0x0000000c0a14722b */ /* 0x004fd00000000014 */
[----:B---3--:R-:W-:-:S11]  /*3db0*/  @P0 DFMA R20, R14, R16, R20 ;  /* 0x000000100e14022b */ /* 0x008fd60000000014 */
.L_x_460:
[----:B------:R-:W2:Y:S01]  /*3dc0*/  LDL.64 R14, [UR9] ;  /* 0x00000009ff0e7983 */ /* 0x000ea20008100a00 */
[----:B------:R-:W0:Y:S02]  /*3dd0*/  LDCU UR6, c[0x0][0x3bc] ;  /* 0x00007780ff0677ac */ /* 0x000e240008000800 */
[----:B0-----:R-:W-:-:S04]  /*3de0*/  UIMAD UR6, UR4, UR6, UR5 ;  /* 0x00000006040672a4 */ /* 0x001fc8000f8e0205 */
[----:B------:R-:W-:-:S09]  /*3df0*/  ULEA UR6, UR6, UR7, 0x3 ;  /* 0x0000000706067291 */ /* 0x000fd2000f8e18ff */
[----:B------:R-:W3:Y:S01]  /*3e00*/  LDL.64 R10, [UR6] ;  /* 0x00000006ff0a7983 */ /* 0x000ee20008100a00 */
[----:B------:R-:W-:Y:S01]  /*3e10*/  IMAD.MOV.U32 R12, RZ, RZ, 0x1 ;  /* 0x00000001ff0c7424 */ /* 0x000fe200078e00ff */
[----:B------:R-:W-:Y:S01]  /*3e20*/  BSSY.RECONVERGENT B1, `(.L_x_463) ;  /* 0x0000013000017945 */ /* 0x000fe20003800200 */
[----:B--2---:R-:W0:Y:S04]  /*3e30*/  MUFU.RCP64H R13, R15 ;  /* 0x0000000f000d7308 */ /* 0x004e280000001800 */
[----:B0-----:R-:W-:-:S08]  /*3e40*/  DFMA R16, -R14, R12, 1 ;  /* 0x3ff000000e10742b */ /* 0x001fd0000000010c */
[----:B------:R-:W-:Y:S02]  /*3e50*/  DFMA R16, R16, R16, R16 ;  /* 0x000000101010722b */ /* 0x000fe40000000010 */
[----:B---3--:R-:W-:-:S06]  /*3e60*/  DADD R18, -R20, R10 ;  /* 0x0000000014127229 */ /* 0x008fcc000000010a */
[----:B------:R-:W-:-:S08]  /*3e70*/  DFMA R16, R12, R16, R12 ;  /* 0x000000100c10722b */ /* 0x000fd0000000000c */
[----:B------:R-:W-:Y:S01]  /*3e80*/  DFMA R12, -R14, R16, 1 ;  /* 0x3ff000000e0c742b */ /* 0x000fe20000000110 */
[----:B------:R-:W-:-:S07]  /*3e90*/  FSETP.GEU.AND P1, PT, |R19|, 6.5827683646048100446e-37, PT ;  /* 0x036000001300780b */ /* 0x000fce0003f2e200 */
        /* <DEDUP_REMOVED lines=8> */
[----:B------:R-:W-:Y:S05]  /*3f20*/  CALL.REL.NOINC `($__internal_7_$__cuda_sm20_div_rn_f64_full) ;  /* 0x0000001c002c7944 */ /* 0x000fea0003c00000 */
[----:B------:R-:W-:Y:S01]  /*3f30*/  IMAD.MOV.U32 R10, RZ, RZ, R6 ;  /* 0x000000ffff0a7224 */ /* 0x000fe200078e0006 */
[----:B------:R-:W-:-:S07]  /*3f40*/  MOV R11, R13 ;  /* 0x0000000d000b7202 */ /* 0x000fce0000000f00 */
.L_x_464:
[----:B------:R-:W-:Y:S05]  /*3f50*/  BSYNC.RECONVERGENT B1 ;  /* 0x0000000000017941 */ /* 0x000fea0003800200 */
.L_x_463:
[----:B------:R1:W-:Y:S02]  /*3f60*/  STL.64 [UR6], R10 ;  /* 0x0000000aff007987 */ /* 0x0003e40008100a06 */
.L_x_454:
[----:B------:R-:W2:Y:S01]  /*3f70*/  LDCU UR6, c[0x0][0x3bc] ;  /* 0x00007780ff0677ac */ /* 0x000ea20008000800 */
[----:B------:R-:W-:-:S04]  /*3f80*/  UIADD3 UR5, UPT, UPT, UR5, 0x1, URZ ;  /* 0x0000000105057890 */ /* 0x000fc8000fffe0ff */
[----:B--2---:R-:W-:-:S09]  /*3f90*/  UISETP.NE.AND UP0, UPT, UR5, UR6, UPT ;  /* 0x000000060500728c */ /* 0x004fd2000bf05270 */
[----:B------:R-:W-:Y:S05]  /*3fa0*/  BRA.U UP0, `(.L_x_465) ;  /* 0xffffffe900e87547 */ /* 0x000fea000b83ffff */
[----:B------:R-:W-:Y:S05]  /*3fb0*/  BRA `(.L_x_466) ;  /* 0x0000000c00b87947 */ /* 0x000fea0003800000 */
.L_x_452:
[----:B------:R-:W-:Y:S01]  /*3fc0*/  UISETP.GE.U32.AND UP0, UPT, UR14, 0x3, UPT ;  /* 0x000000030e00788c */ /* 0x000fe2000bf06070 */
[----:B------:R-:W-:-:S08]  /*3fd0*/  UMOV UR5, URZ ;  /* 0x000000ff00057c82 */ /* 0x000fd00008000000 */
[----:B------:R-:W-:Y:S05]  /*3fe0*/  BRA.U !UP0, `(.L_x_467) ;  /* 0x0000000908007547 */ /* 0x000fea000b800000 */
[----:B------:R-:W2:Y:S01]  /*3ff0*/  LDCU UR10, c[0x0][0x3bc] ;  /* 0x00007780ff0a77ac */ /* 0x000ea20008000800 */
[----:B------:R-:W-:-:S05]  /*4000*/  UMOV UR5, URZ ;  /* 0x000000ff00057c82 */ /* 0x000fca0008000000 */
.L_x_480:
[----:B------:R-:W-:-:S09]  /*4010*/  UISETP.NE.AND UP0, UPT, UR5, URZ, UPT ;  /* 0x000000ff0500728c */ /* 0x000fd2000bf05270 */
[----:B------:R-:W-:Y:S05]  /*4020*/  BRA.U !UP0, `(.L_x_468) ;  /* 0x0000000108687547 */ /* 0x000fea000b800000 */
[----:B------:R-:W3:Y:S01]  /*4030*/  LDL.64 R14, [UR9] ;  /* 0x00000009ff0e7983 */ /* 0x000ee20008100a00 */
[----:B--2---:R-:W-:-:S04]  /*4040*/  UIMAD UR6, UR4, UR10, UR5 ;  /* 0x0000000a040672a4 */ /* 0x004fc8000f8e0205 */
[----:B------:R-:W-:-:S09]  /*4050*/  ULEA UR6, UR6, UR7, 0x3 ;  /* 0x0000000706067291 */ /* 0x000fd2000f8e18ff */
[----:B------:R-:W2:Y:S01]  /*4060*/  LDL.64 R18, [UR6] ;  /* 0x00000006ff127983 */ /* 0x000ea20008100a00 */
[----:B------:R-:W-:Y:S01]  /*4070*/  IMAD.MOV.U32 R6, RZ, RZ, 0x1 ;  /* 0x00000001ff067424 */ /* 0x000fe200078e00ff */
[----:B------:R-:W-:Y:S01]  /*4080*/  BSSY.RECONVERGENT B1, `(.L_x_469) ;  /* 0x0000011000017945 */ /* 0x000fe20003800200 */
[----:B---3--:R-:W0:Y:S01]  /*4090*/  MUFU.RCP64H R7, R15 ;  /* 0x0000000f00077308 */ /* 0x008e220000001800 */
[----:B--2---:R-:W-:-:S03]  /*40a0*/  FSETP.GEU.AND P1, PT, |R19|, 6.5827683646048100446e-37, PT ;  /* 0x036000001300780b */ /* 0x004fc60003f2e200 */
[----:B01----:R-:W-:-:S08]  /*40b0*/  DFMA R8, -R14, R6, 1 ;  /* 0x3ff000000e08742b */ /* 0x003fd00000000106 */
        /* <DEDUP_REMOVED lines=12> */
[----:B------:R-:W-:-:S07]  /*4180*/  IMAD.MOV.U32 R7, RZ, RZ, R13 ;  /* 0x000000ffff077224 */ /* 0x000fce00078e000d */
.L_x_470:
[----:B------:R-:W-:Y:S05]  /*4190*/  BSYNC.RECONVERGENT B1 ;  /* 0x0000000000017941 */ /* 0x000fea0003800200 */
.L_x_469:
[----:B------:R1:W-:Y:S04]  /*41a0*/  STL.64 [UR6], R6 ;  /* 0x00000006ff007987 */ /* 0x0003e80008100a06 */
[----:B------:R-:W5:Y:S01]  /*41b0*/  LDL.64 R14, [UR9] ;  /* 0x00000009ff0e7983 */ /* 0x000f620008100a00 */
[----:B------:R-:W-:Y:S05]  /*41c0*/  BRA `(.L_x_471) ;  /* 0x00000000006c7947 */ /* 0x000fea0003800000 */
.L_x_468:
[----:B01----:R-:W3:Y:S01]  /*41d0*/  LDL.64 R12, [UR9] ;  /* 0x00000009ff0c7983 */ /* 0x003ee20008100a00 */
[----:B------:R-:W-:Y:S01]  /*41e0*/  IMAD.MOV.U32 R10, RZ, RZ, 0x0 ;  /* 0x00000000ff0a7424 */ /* 0x000fe200078e00ff */
[----:B------:R-:W-:Y:S01]  /*41f0*/  BSSY.RECONVERGENT B0, `(.L_x_472) ;  /* 0x0000017000007945 */ /* 0x000fe20003800200 */
[----:B------:R-:W-:Y:S01]  /*4200*/  IMAD.MOV.U32 R11, RZ, RZ, 0x3fd80000 ;  /* 0x3fd80000ff0b7424 */ /* 0x000fe200078e00ff */
[----:B---3--:R-:W-:-:S06]  /*4210*/  DADD R12, RZ, R12 ;  /* 0x00000000ff0c7229 */ /* 0x008fcc000000000c */
        /* <DEDUP_REMOVED lines=15> */
[----:B------:R-:W-:Y:S01]  /*4310*/  MOV R0, 0x4350 ;  /* 0x0000435000007802 */ /* 0x000fe20000000f00 */
[----:B------:R-:W-:Y:S02]  /*4320*/  IMAD.MOV.U32 R14, RZ, RZ, R18 ;  /* 0x000000ffff0e7224 */ /* 0x000fe400078e0012 */
[----:B------:R-:W-:-:S07]  /*4330*/  IMAD.MOV.U32 R11, RZ, RZ, R9 ;  /* 0x000000ffff0b7224 */ /* 0x000fce00078e0009 */
[----:B--2---:R-:W-:Y:S05]  /*4340*/  CALL.REL.NOINC `($__internal_8_$__cuda_sm20_dsqrt_rn_f64_mediumpath_v1) ;  /* 0x0000001c00987944 */ /* 0x004fea0003c00000 */
[----:B------:R-:W-:-:S07]  /*4350*/  IMAD.MOV.U32 R14, RZ, RZ, R8 ;  /* 0x000000ffff0e7224 */ /* 0x000fce00078e0008 */
.L_x_473:
[----:B--2---:R-:W-:Y:S05]  /*4360*/  BSYNC.RECONVERGENT B0 ;  /* 0x0000000000007941 */ /* 0x004fea0003800200 */
.L_x_472:
[----:B------:R0:W-:Y:S02]  /*4370*/  STL.64 [UR9], R14 ;  /* 0x0000000eff007987 */ /* 0x0001e40008100a09 */
.L_x_471:
[----:B------:R-:W-:-:S04]  /*4380*/  UIMAD UR6, UR4, UR10, UR5 ;  /* 0x0000000a040672a4 */ /* 0x000fc8000f8e0205 */
[----:B------:R-:W-:-:S09]  /*4390*/  ULEA UR6, UR6, UR7, 0x3 ;  /* 0x0000000706067291 */ /* 0x000fd2000f8e18ff */
[----:B------:R-:W2:Y:S01]  /*43a0*/  LDL.64 R18, [UR6+0x8] ;  /* 0x00000806ff127983 */ /* 0x000ea20008100a00 */
[----:B-1---5:R-:W1:Y:S01]  /*43b0*/  MUFU.RCP64H R7, R15 ;  /* 0x0000000f00077308 */ /* 0x022e620000001800 */
[----:B------:R-:W-:Y:S01]  /*43c0*/  MOV R6, 0x1 ;  /* 0x0000000100067802 */ /* 0x000fe20000000f00 */
[----:B------:R-:W-:Y:S05]  /*43d0*/  BSSY.RECONVERGENT B1, `(.L_x_474) ;  /* 0x0000010000017945 */ /* 0x000fea0003800200 */
        /* <DEDUP_REMOVED lines=12> */
[----:B------:R-:W-:-:S07]  /*44a0*/  MOV R0, 0x44c0 ;  /* 0x000044c000007802 */ /* 0x000fce0000000f00 */
[----:B0-----:R-:W-:Y:S05]  /*44b0*/  CALL.REL.NOINC `($__internal_7_$__cuda_sm20_div_rn_f64_full) ;  /* 0x0000001400c87944 */ /* 0x001fea0003c00000 */
[----:B------:R-:W-:-:S07]  /*44c0*/  IMAD.MOV.U32 R7, RZ, RZ, R13 ;  /* 0x000000ffff077224 */ /* 0x000fce00078e000d */
.L_x_475:
[----:B------:R-:W-:Y:S05]  /*44d0*/  BSYNC.RECONVERGENT B1 ;  /* 0x0000000000017941 */ /* 0x000fea0003800200 */
.L_x_474:
[----:B------:R1:W-:Y:S04]  /*44e0*/  STL.64 [UR6+0x8], R6 ;  /* 0x00000806ff007987 */ /* 0x0003e80008100a06 */
[----:B0-----:R-:W2:Y:S04]  /*44f0*/  LDL.64 R14, [UR9] ;  /* 0x00000009ff0e7983 */ /* 0x001ea80008100a00 */
[----:B------:R-:W3:Y:S01]  /*4500*/  LDL.64 R18, [UR6+0x10] ;  /* 0x00001006ff127983 */ /* 0x000ee20008100a00 */
        /* <DEDUP_REMOVED lines=10> */
[----:B-1----:R-:W-:-:S08]  /*45b0*/  DFMA R6, -R14, R10, R18 ;  /* 0x0000000a0e06722b */ /* 0x002fd00000000112 */
[----:B------:R-:W-:-:S10]  /*45c0*/  DFMA R6, R8, R6, R10 ;  /* 0x000000060806722b */ /* 0x000fd4000000000a */
[----:B------:R-:W-:-:S05]  /*45d0*/  FFMA R0, RZ, R15, R7 ;  /* 0x0000000fff007223 */ /* 0x000fca0000000007 */
[----:B------:R-:W-:-:S13]  /*45e0*/  FSETP.GT.AND P0, PT, |R0|, 1.469367938527859385e-39, PT ;  /* 0x001000000000780b */ /* 0x000fda0003f04200 */
[----:B------:R-:W-:Y:S05]  /*45f0*/  @P0 BRA P1, `(.L_x_477) ;  /* 0x00000000000c0947 */ /* 0x000fea0000800000 */
[----:B------:R-:W-:-:S07]  /*4600*/  MOV R0, 0x4620 ;  /* 0x0000462000007802 */ /* 0x000fce0000000f00 */
[----:B------:R-:W-:Y:S05]  /*4610*/  CALL.REL.NOINC `($__internal_7_$__cuda_sm20_div_rn_f64_full) ;  /* 0x0000001400707944 */ /* 0x000fea0003c00000 */
[----:B------:R-:W-:-:S07]  /*4620*/  IMAD.MOV.U32 R7, RZ, RZ, R13 ;  /* 0x000000ffff077224 */ /* 0x000fce00078e000d */
.L_x_477:
[----:B------:R-:W-:Y:S05]  /*4630*/  BSYNC.RECONVERGENT B1 ;  /* 0x0000000000017941 */ /* 0x000fea0003800200 */
.L_x_476:
[----:B------:R0:W-:Y:S04]  /*4640*/  STL.64 [UR6+0x10], R6 ;  /* 0x00001006ff007987 */ /* 0x0001e80008100a06 */
[----:B------:R-:W2:Y:S04]  /*4650*/  LDL.64 R14, [UR9] ;  /* 0x00000009ff0e7983 */ /* 0x000ea80008100a00 */
[----:B------:R-:W3:Y:S01]  /*4660*/  LDL.64 R18, [UR6+0x18] ;  /* 0x00001806ff127983 */ /* 0x000ee20008100a00 */
        /* <DEDUP_REMOVED lines=16> */
[----:B------:R-:W-:Y:S05]  /*4770*/  CALL.REL.NOINC `($__internal_7_$__cuda_sm20_div_rn_f64_full) ;  /* 0x0000001400187944 */ /* 0x000fea0003c00000 */
[----:B------:R-:W-:-:S07]  /*4780*/  IMAD.MOV.U32 R7, RZ, RZ, R13 ;  /* 0x000000ffff077224 */ /* 0x000fce00078e000d */
.L_x_479:
[----:B------:R-:W-:Y:S05]  /*4790*/  BSYNC.RECONVERGENT B1 ;  /* 0x0000000000017941 */ /* 0x000fea0003800200 */
.L_x_478:
[----:B------:R3:W-:Y:S01]  /*47a0*/  STL.64 [UR6+0x18], R6 ;  /* 0x00001806ff007987 */ /* 0x0007e20008100a06 */
[----:B------:R-:W-:-:S04]  /*47b0*/  UIADD3 UR5, UPT, UPT, UR5, 0x4, URZ ;  /* 0x0000000405057890 */ /* 0x000fc8000fffe0ff */
[----:B------:R-:W-:-:S09]  /*47c0*/  UISETP.NE.AND UP0, UPT, UR5, UR8, UPT ;  /* 0x000000080500728c */ /* 0x000fd2000bf05270 */
[----:B---3--:R-:W-:Y:S05]  /*47d0*/  BRA.U UP0, `(.L_x_480) ;  /* 0xfffffff9000c7547 */ /* 0x008fea000b83ffff */
[----:B------:R-:W-:-:S05]  /*47e0*/  UMOV UR5, UR8 ;  /* 0x0000000800057c82 */ /* 0x000fca0008000000 */
.L_x_467:
[----:B------:R-:W-:-:S09]  /*47f0*/  UISETP.NE.AND UP0, UPT, UR15, URZ, UPT ;  /* 0x000000ff0f00728c */ /* 0x000fd2000bf05270 */
[----:B------:R-:W-:Y:S05]  /*4800*/  BRA.U !UP0, `(.L_x_466) ;  /* 0x0000000508a47547 */ /* 0x000fea000b800000 */
[----:B------:R-:W-:-:S09]  /*4810*/  UISETP.NE.AND UP0, UPT, UR5, URZ, UPT ;  /* 0x000000ff0500728c */ /* 0x000fd2000bf05270 */
[----:B------:R-:W-:Y:S05]  /*4820*/  BRA.U !UP0, `(.L_x_481) ;  /* 0x0000000108687547 */ /* 0x000fea000b800000 */
[----:B------:R-:W2:Y:S01]  /*4830*/  LDL.64 R14, [UR9] ;  /* 0x00000009ff0e7983 */ /* 0x000ea20008100a00 */
[----:B------:R-:W3:Y:S02]  /*4840*/  LDCU UR6, c[0x0][0x3bc] ;  /* 0x00007780ff0677ac */ /* 0x000ee40008000800 */
[----:B---3--:R-:W-:-:S04]  /*4850*/  UIMAD UR6, UR4, UR6, UR5 ;  /* 0x00000006040672a4 */ /* 0x008fc8000f8e0205 */
[----:B------:R-:W-:-:S09]  /*4860*/  ULEA UR6, UR6, UR7, 0x3 ;  /* 0x0000000706067291 */ /* 0x000fd2000f8e18ff */
[----:B------:R-:W3:Y:S01]  /*4870*/  LDL.64 R18, [UR6] ;  /* 0x00000006ff127983 */ /* 0x000ee20008100a00 */
[----:B------:R-:W-:Y:S01]  /*4880*/  HFMA2 R6, -RZ, RZ, 0, 5.9604644775390625e-08 ;  /* 0x00000001ff067431 */ /* 0x000fe200000001ff */
[----:B------:R-:W-:Y:S01]  /*4890*/  BSSY.RECONVERGENT B1, `(.L_x_482) ;  /* 0x0000011000017945 */ /* 0x000fe20003800200 */
[----:B--2---:R-:W0:Y:S04]  /*48a0*/  MUFU.RCP64H R7, R15 ;  /* 0x0000000f00077308 */ /* 0x004e280000001800 */
[----:B01----:R-:W-:-:S08]  /*48b0*/  DFMA R8, -R14, R6, 1 ;  /* 0x3ff000000e08742b */ /* 0x003fd00000000106 */
[----:B------:R-:W-:Y:S01]  /*48c0*/  DFMA R8, R8, R8, R8 ;  /* 0x000000080808722b */ /* 0x000fe20000000008 */
[----:B---3--:R-:W-:-:S07]  /*48d0*/  FSETP.GEU.AND P1, PT, |R19|, 6.5827683646048100446e-37, PT ;  /* 0x036000001300780b */ /* 0x008fce0003f2e200 */
        /* <DEDUP_REMOVED lines=12> */
.L_x_483:
[----:B------:R-:W-:Y:S05]  /*49a0*/  BSYNC.RECONVERGENT B1 ;  /* 0x0000000000017941 */ /* 0x000fea0003800200 */
.L_x_482:
[----:B------:R1:W-:Y:S01]  /*49b0*/  STL.64 [UR6], R6 ;  /* 0x00000006ff007987 */ /* 0x0003e20008100a06 */
[----:B------:R-:W-:Y:S05]  /*49c0*/  BRA `(.L_x_484) ;  /* 0x0000000000687947 */ /* 0x000fea0003800000 */
.L_x_481:
[----:B------:R-:W0:Y:S01]  /*49d0*/  LDL.64 R6, [UR9] ;  /* 0x00000009ff067983 */ /* 0x000e220008100a00 */
[----:B------:R-:W-:Y:S01]  /*49e0*/  IMAD.MOV.U32 R10, RZ, RZ, 0x0 ;  /* 0x00000000ff0a7424 */ /* 0x000fe200078e00ff */
[----:B------:R-:W-:Y:S01]  /*49f0*/  BSSY.RECONVERGENT B0, `(.L_x_485) ;  /* 0x0000016000007945 */ /* 0x000fe20003800200 */
[----:B------:R-:W-:Y:S01]  /*4a00*/  IMAD.MOV.U32 R11, RZ, RZ, 0x3fd80000 ;  /* 0x3fd80000ff0b7424 */ /* 0x000fe200078e00ff */
[----:B01----:R-:W-:-:S06]  /*4a10*/  DADD R12, RZ, R6 ;  /* 0x00000000ff0c7229 */ /* 0x003fcc0000000006 */
        /* <DEDUP_REMOVED lines=15> */
[----:B------:R-:W-:Y:S01]  /*4b10*/  MOV R0, 0x4b40 ;  /* 0x00004b4000007802 */ /* 0x000fe20000000f00 */
[----:B------:R-:W-:-:S07]  /*4b20*/  IMAD.MOV.U32 R14, RZ, RZ, R18 ;  /* 0x000000ffff0e7224 */ /* 0x000fce00078e0012 */
[----:B------:R-:W-:Y:S05]  /*4b30*/  CALL.REL.NOINC `($__internal_8_$__cuda_sm20_dsqrt_rn_f64_mediumpath_v1) ;  /* 0x00000014009c7944 */ /* 0x000fea0003c00000 */
[----:B------:R-:W-:-:S07]  /*4b40*/  IMAD.MOV.U32 R9, RZ, RZ, R15 ;  /* 0x000000ffff097224 */ /* 0x000fce00078e000f */
.L_x_486:
[----:B------:R-:W-:Y:S05]  /*4b50*/  BSYNC.RECONVERGENT B0 ;  /* 0x0000000000007941 */ /* 0x000fea0003800200 */
.L_x_485:
[----:B------:R0:W-:Y:S02]  /*4b60*/  STL.64 [UR9], R8 ;  /* 0x00000008ff007987 */ /* 0x0001e40008100a09 */
.L_x_484:
[----:B------:R-:W-:-:S09]  /*4b70*/  UISETP.NE.AND UP0, UPT, UR15, 0x1, UPT ;  /* 0x000000010f00788c */ /* 0x000fd2000bf05270 */
[----:B------:R-:W-:Y:S05]  /*4b80*/  BRA.U !UP0, `(.L_x_466) ;  /* 0x0000000108c47547 */ /* 0x000fea000b800000 */
[----:B------:R-:W2:Y:S01]  /*4b90*/  LDL.64 R14, [UR9] ;  /* 0x00000009ff0e7983 */ /* 0x000ea20008100a00 */
[----:B------:R-:W3:Y:S02]  /*4ba0*/  LDCU UR6, c[0x0][0x3bc] ;  /* 0x00007780ff0677ac */ /* 0x000ee40008000800 */
[----:B---3--:R-:W-:-:S04]  /*4bb0*/  UIMAD UR6, UR4, UR6, UR5 ;  /* 0x00000006040672a4 */ /* 0x008fc8000f8e0205 */
[----:B------:R-:W-:-:S09]  /*4bc0*/  ULEA UR6, UR6, UR7, 0x3 ;  /* 0x0000000706067291 */ /* 0x000fd2000f8e18ff */
[----:B------:R-:W3:Y:S01]  /*4bd0*/  LDL.64 R18, [UR6+0x8] ;  /* 0x00000806ff127983 */ /* 0x000ee20008100a00 */
[----:B-1----:R-:W-:Y:S01]  /*4be0*/  IMAD.MOV.U32 R6, RZ, RZ, 0x1 ;  /* 0x00000001ff067424 */ /* 0x002fe200078e00ff */
[----:B------:R-:W-:Y:S01]  /*4bf0*/  UISETP.NE.AND UP0, UPT, UR15, 0x2, UPT ;  /* 0x000000020f00788c */ /* 0x000fe2000bf05270 */
[----:B------:R-:W-:Y:S01]  /*4c00*/  BSSY.RECONVERGENT B1, `(.L_x_487) ;  /* 0x0000011000017945 */ /* 0x000fe20003800200 */
[----:B--2---:R-:W0:Y:S03]  /*4c10*/  MUFU.RCP64H R7, R15 ;  /* 0x0000000f00077308 */ /* 0x004e260000001800 */
[----:B0-----:R-:W-:-:S08]  /*4c20*/  DFMA R8, -R14, R6, 1 ;  /* 0x3ff000000e08742b */ /* 0x001fd00000000106 */
        /* <DEDUP_REMOVED lines=14> */
.L_x_488:
[----:B------:R-:W-:Y:S05]  /*4d10*/  BSYNC.RECONVERGENT B1 ;  /* 0x0000000000017941 */ /* 0x000fea0003800200 */
.L_x_487:
[----:B------:R2:W-:Y:S01]  /*4d20*/  STL.64 [UR6+0x8], R6 ;  /* 0x00000806ff007987 */ /* 0x0005e20008100a06 */
[----:B------:R-:W-:Y:S05]  /*4d30*/  BRA.U !UP0, `(.L_x_466) ;  /* 0x0000000108587547 */ /* 0x000fea000b800000 */
[----:B------:R-:W3:Y:S04]  /*4d40*/  LDL.64 R14, [UR9] ;  /* 0x00000009ff0e7983 */ /* 0x000ee80008100a00 */
[----:B------:R-:W4:Y:S01]  /*4d50*/  LDL.64 R18, [UR6+0x10] ;  /* 0x00001006ff127983 */ /* 0x000f220008100a00 */
[----:B--2---:R-:W-:Y:S01]  /*4d60*/  MOV R6, 0x1 ;  /* 0x0000000100067802 */ /* 0x004fe20000000f00 */
[----:B------:R-:W-:Y:S01]  /*4d70*/  BSSY.RECONVERGENT B1, `(.L_x_489) ;  /* 0x0000011000017945 */ /* 0x000fe20003800200 */
[----:B---3--:R-:W0:Y:S01]  /*4d80*/  MUFU.RCP64H R7, R15 ;  /* 0x0000000f00077308 */ /* 0x008e220000001800 */
[----:B----4-:R-:W-:-:S03]  /*4d90*/  FSETP.GEU.AND P1, PT, |R19|, 6.5827683646048100446e-37, PT ;  /* 0x036000001300780b */ /* 0x010fc60003f2e200 */
        /* <DEDUP_REMOVED lines=14> */
.L_x_490:
[----:B------:R-:W-:Y:S05]  /*4e80*/  BSYNC.RECONVERGENT B1 ;  /* 0x0000000000017941 */ /* 0x000fea0003800200 */
.L_x_489:
[----:B------:R3:W-:Y:S02]  /*4e90*/  STL.64 [UR6+0x10], R6 ;  /* 0x00001006ff007987 */ /* 0x0007e40008100a06 */
.L_x_466:
[----:B------:R-:W4:Y:S01]  /*4ea0*/  LDC R5, c[0x0][0x3bc] ;  /* 0x0000ef00ff057b82 */ /* 0x000f220000000800 */
[----:B------:R-:W-:Y:S01]  /*4eb0*/  UIADD3 UR4, UPT, UPT, UR4, 0x1, URZ ;  /* 0x0000000104047890 */ /* 0x000fe2000fffe0ff */
[----:B------:R-:W-:Y:S02]  /*4ec0*/  VIADD R4, R4, 0x1 ;  /* 0x0000000104047836 */ /* 0x000fe40000000000 */
[----:B------:R-:W-:-:S03]  /*4ed0*/  VIADD R3, R3, 0x1 ;  /* 0x0000000103037836 */ /* 0x000fc60000000000 */
[----:B----4-:R-:W-:-:S13]  /*4ee0*/  ISETP.NE.AND P0, PT, R5, UR4, PT ;  /* 0x0000000405007c0c */ /* 0x010fda000bf05270 */
[----:B------:R-:W-:Y:S05]  /*4ef0*/  @P0 BRA `(.L_x_491) ;  /* 0xffffffd800ec0947 */ /* 0x000fea000383ffff */
.L_x_406:
[----:B------:R-:W-:-:S13]  /*4f00*/  ISETP.GE.AND P0, PT, R5, 0x1, PT ;  /* 0x000000010500780c */ /* 0x000fda0003f06270 */
[----:B------:R-:W-:Y:S05]  /*4f10*/  @!P0 EXIT ;  /* 0x000000000000894d */ /* 0x000fea0003800000 */
[----:B------:R-:W-:Y:S01]  /*4f20*/  IMAD R2, R2, R5, R5 ;  /* 0x0000000502027224 */ /* 0x000fe200078e0205 */
[----:B------:R-:W-:Y:S01]  /*4f30*/  PRMT R3, RZ, 0x7610, R3 ;  /* 0x00007610ff037816 */ /* 0x000fe20000000003 */
[----:B------:R-:W4:Y:S01]  /*4f40*/  LDCU UR8, c[0x0][0x3bc] ;  /* 0x00007780ff0877ac */ /* 0x000f220008000800 */
[----:B------:R-:W-:Y:S01]  /*4f50*/  PRMT R4, RZ, 0x7610, R4 ;  /* 0x00007610ff047816 */ /* 0x000fe20000000004 */
[----:B-123--:R-:W-:Y:S01]  /*4f60*/  VIADD R7, R2, 0xffffffff ;  /* 0xffffffff02077836 */ /* 0x00efe20000000000 */
[----:B------:R-:W-:Y:S01]  /*4f70*/  UMOV UR4, 0x0 ;  /* 0x0000000000047882 */ /* 0x000fe20000000000 */
[----:B------:R-:W-:Y:S01]  /*4f80*/  UMOV UR5, 0x3ff00000 ;  /* 0x3ff0000000057882 */ /* 0x000fe20000000000 */
[----:B------:R-:W-:-:S05]  /*4f90*/  UMOV UR6, URZ ;  /* 0x000000ff00067c82 */ /* 0x000fca0008000000 */
.L_x_499:
[----:B-1----:R-:W1:Y:S01]  /*4fa0*/  LDCU UR14, c[0x0][0x3bc] ;  /* 0x00007780ff0e77ac */ /* 0x002e620008000800 */
[----:B------:R-:W-:Y:S01]  /*4fb0*/  CS2R R10, SRZ ;  /* 0x00000000000a7805 */ /* 0x000fe2000001ff00 */
[----:B----4-:R-:W-:Y:S02]  /*4fc0*/  UIADD3 UR9, UPT, UPT, UR8, -0x1, URZ ;  /* 0xffffffff08097890 */ /* 0x010fe4000fffe0ff */
[----:B------:R-:W-:Y:S01]  /*4fd0*/  UMOV UR11, UR8 ;  /* 0x00000008000b7c82 */ /* 0x000fe20008000000 */
[----:B-1----:R-:W-:-:S04]  /*4fe0*/  UISETP.GE.AND UP0, UPT, UR8, UR14, UPT ;  /* 0x0000000e0800728c */ /* 0x002fc8000bf06270 */
[----:B------:R-:W-:-:S05]  /*4ff0*/  UMOV UR8, UR9 ;  /* 0x0000000900087c82 */ /* 0x000fca0008000000 */
[----:B------:R-:W-:Y:S05]  /*5000*/  BRA.U UP0, `(.L_x_492) ;  /* 0x0000000900607547 */ /* 0x000fea000b800000 */
[----:B------:R-:W-:Y:S01]  /*5010*/  UIADD3 UR9, UPT, UPT, UR6, -0x1, URZ ;  /* 0xffffffff06097890 */ /* 0x000fe2000fffe0ff */
[----:B------:R-:W-:-:S03]  /*5020*/  CS2R R10, SRZ ;  /* 0x00000000000a7805 */ /* 0x000fc6000001ff00 */
[----:B------:R-:W-:-:S03]  /*5030*/  UISETP.GE.U32.AND UP0, UPT, UR9, 0xf, UPT ;  /* 0x0000000f0900788c */ /* 0x000fc6000bf06070 */
[----:B------:R-:W-:-:S06]  /*5040*/  UMOV UR9, UR11 ;  /* 0x0000000b00097c82 */ /* 0x000fcc0008000000 */
[----:B------:R-:W-:Y:S05]  /*5050*/  BRA.U !UP0, `(.L_x_493) ;  /* 0x0000000108fc7547 */ /* 0x000fea000b800000 */
[----:B------:R-:W-:Y:S01]  /*5060*/  ULOP3.LUT UR9, UR6, 0xfffffff0, URZ, 0xc0, !UPT ;  /* 0xfffffff006097892 */ /* 0x000fe2000f8ec0ff */
[----:B------:R-:W-:Y:S01]  /*5070*/  VIADD R0, R7, -UR11 ;  /* 0x8000000b07007c36 */ /* 0x000fe20008000000 */
[----:B------:R-:W-:Y:S01]  /*5080*/  CS2R R10, SRZ ;  /* 0x00000000000a7805 */ /* 0x000fe2000001ff00 */
[----:B------:R-:W-:Y:S02]  /*5090*/  UIMAD UR15, UR8, UR14, UR11 ;  /* 0x0000000e080f72a4 */ /* 0x000fe4000f8e020b */
[----:B------:R-:W-:-:S03]  /*50a0*/  UIADD3 UR10, UPT, UPT, -UR9, URZ, URZ ;  /* 0x000000ff090a7290 */ /* 0x000fc6000fffe1ff */
[----:B------:R-:W-:-:S09]  /*50b0*/  UMOV UR9, UR11 ;  /* 0x0000000b00097c82 */ /* 0x000fd20008000000 */
.L_x_494:
[----:B0-----:R-:W0:Y:S01]  /*50c0*/  LDC.64 R8, c[0x0][0x388] ;  /* 0x0000e200ff087b82 */ /* 0x001e220000000a00 */
[----:B------:R-:W-:-:S09]  /*50d0*/  ULEA UR16, UR15, UR7, 0x3 ;  /* 0x000000070f107291 */ /* 0x000fd2000f8e18ff */
[----:B------:R-:W2:Y:S04]  /*50e0*/  LDL.64 R20, [UR16] ;  /* 0x00000010ff147983 */ /* 0x000ea80008100a00 */
[----:B------:R-:W3:Y:S04]  /*50f0*/  LDL.64 R24, [UR16+0x8] ;  /* 0x00000810ff187983 */ /* 0x000ee80008100a00 */
[----:B------:R-:W4:Y:S04]  /*5100*/  LDL.64 R14, [UR16+0x10] ;  /* 0x00001010ff0e7983 */ /* 0x000f280008100a00 */
[----:B------:R-:W5:Y:S01]  /*5110*/  LDL.64 R12, [UR16+0x18] ;  /* 0x00001810ff0c7983 */ /* 0x000f620008100a00 */
[----:B0-----:R-:W-:-:S05]  /*5120*/  IMAD.WIDE R8, R0, 0x8, R8 ;  /* 0x0000000800087825 */ /* 0x001fca00078e0208 */
[----:B------:R-:W2:Y:S04]  /*5130*/  LDG.E.64 R22, desc[UR12][R8.64] ;  /* 0x0000000c08167981 */ /* 0x000ea8000c1e1b00 */
[----:B------:R-:W3:Y:S04]  /*5140*/  LDG.E.64 R28, desc[UR12][R8.64+-0x8] ;  /* 0xfffff80c081c7981 */ /* 0x000ee8000c1e1b00 */
[----:B------:R-:W4:Y:S04]  /*5150*/  LDG.E.64 R16, desc[UR12][R8.64+-0x10] ;  /* 0xfffff00c08107981 */ /* 0x000f28000c1e1b00 */
[----:B------:R-:W5:Y:S04]  /*5160*/  LDG.E.64 R18, desc[UR12][R8.64+-0x18] ;  /* 0xffffe80c08127981 */ /* 0x000f68000c1e1b00 */
[----:B------:R-:W5:Y:S01]  /*5170*/  LDG.E.64 R26, desc[UR12][R8.64+-0x20] ;  /* 0xffffe00c081a7981 */ /* 0x000f62000c1e1b00 */
[----:B--2---:R-:W-:-:S03]  /*5180*/  DFMA R20, R20, R22, R10 ;  /* 0x000000161414722b */ /* 0x004fc6000000000a */
[----:B------:R-:W2:Y:S04]  /*5190*/  LDL.64 R10, [UR16+0x20] ;  /* 0x00002010ff0a7983 */ /* 0x000ea80008100a00 */
[----:B------:R-:W2:Y:S01]  /*51a0*/  LDL.64 R22, [UR16+0x28] ;  /* 0x00002810ff167983 */ /* 0x000ea20008100a00 */
[----:B---3--:R-:W-:-:S03]  /*51b0*/  DFMA R20, R24, R28, R20 ;  /* 0x0000001c1814722b */ /* 0x008fc60000000014 */
[----:B------:R-:W3:Y:S05]  /*51c0*/  LDG.E.64 R24, desc[UR12][R8.64+-0x28] ;  /* 0xffffd80c08187981 */ /* 0x000eea000c1e1b00 */
[----:B----4-:R-:W-:Y:S01]  /*51d0*/  DFMA R20, R14, R16, R20 ;  /* 0x000000100e14722b */ /* 0x010fe20000000014 */
[----:B------:R-:W4:Y:S04]  /*51e0*/  LDL.64 R14, [UR16+0x30] ;  /* 0x00003010ff0e7983 */ /* 0x000f280008100a00 */
[----:B------:R-:W4:Y:S03]  /*51f0*/  LDG.E.64 R16, desc[UR12][R8.64+-0x30] ;  /* 0xffffd00c08107981 */ /* 0x000f26000c1e1b00 */
[----:B-----5:R-:W-:Y:S01]  /*5200*/  DFMA R12, R12, R18, R20 ;  /* 0x000000120c0c722b */ /* 0x020fe20000000014 */
[----:B------:R-:W5:Y:S04]  /*5210*/  LDL.64 R18, [UR16+0x38] ;  /* 0x00003810ff127983 */ /* 0x000f680008100a00 */
[----:B------:R-:W5:Y:S03]  /*5220*/  LDG.E.64 R20, desc[UR12][R8.64+-0x38] ;  /* 0xffffc80c08147981 */ /* 0x000f66000c1e1b00 */
[----:B--2---:R-:W-:Y:S01]  /*5230*/  DFMA R26, R10, R26, R12 ;  /* 0x0000001a0a1a722b */ /* 0x004fe2000000000c */
[----:B------:R-:W2:Y:S04]  /*5240*/  LDL.64 R10, [UR16+0x40] ;  /* 0x00004010ff0a7983 */ /* 0x000ea80008100a00 */
[----:B------:R-:W2:Y:S03]  /*5250*/  LDG.E.64 R12, desc[UR12][R8.64+-0x40] ;  /* 0xffffc00c080c7981 */ /* 0x000ea6000c1e1b00 */
[----:B---3--:R-:W-:Y:S01]  /*5260*/  DFMA R26, R22, R24, R26 ;  /* 0x00000018161a722b */ /* 0x008fe2000000001a */
[----:B------:R-:W3:Y:S04]  /*5270*/  LDL.64 R22, [UR16+0x48] ;  /* 0x00004810ff167983 */ /* 0x000ee80008100a00 */
[----:B------:R-:W3:Y:S03]  /*5280*/  LDG.E.64 R24, desc[UR12][R8.64+-0x48] ;  /* 0xffffb80c08187981 */ /* 0x000ee6000c1e1b00 */
        /* <DEDUP_REMOVED lines=17> */
[----:B------:R-:W5:Y:S01]  /*53a0*/  LDG.E.64 R26, desc[UR12][R8.64+-0x78] ;  /* 0xffff880c081a7981 */ /* 0x000f62000c1e1b00 */
[----:B------:R-:W-:-:S04]  /*53b0*/  UIADD3 UR10, UPT, UPT, UR10, 0x10, URZ ;  /* 0x000000100a0a7890 */ /* 0x000fc8000fffe0ff */
[----:B------:R-:W-:Y:S01]  /*53c0*/  UISETP.NE.AND UP0, UPT, UR10, URZ, UPT ;  /* 0x000000ff0a00728c */ /* 0x000fe2000bf05270 */
[----:B------:R-:W-:Y:S01]  /*53d0*/  IADD3 R0, PT, PT, R0, -0x10, RZ ;  /* 0xfffffff000007810 */ /* 0x000fe20007ffe0ff */
[----:B------:R-:W-:Y:S02]  /*53e0*/  UIADD3 UR9, UPT, UPT, UR9, 0x10, URZ ;  /* 0x0000001009097890 */ /* 0x000fe4000fffe0ff */
[----:B------:R-:W-:Y:S01]  /*53f0*/  UIADD3 UR15, UPT, UPT, UR15, 0x10, URZ ;  /* 0x000000100f0f7890 */ /* 0x000fe2000fffe0ff */
[----:B--2---:R-:W-:-:S08]  /*5400*/  DFMA R10, R10, R12, R18 ;  /* 0x0000000c0a0a722b */ /* 0x004fd00000000012 */
[----:B---3--:R-:W-:-:S08]  /*5410*/  DFMA R10, R22, R24, R10 ;  /* 0x00000018160a722b */ /* 0x008fd0000000000a */
[----:B----4-:R-:W-:-:S08]  /*5420*/  DFMA R10, R14, R16, R10 ;  /* 0x000000100e0a722b */ /* 0x010fd0000000000a */
[----:B-----5:R-:W-:Y:S01]  /*5430*/  DFMA R10, R20, R26, R10 ;  /* 0x0000001a140a722b */ /* 0x020fe2000000000a */
[----:B------:R-:W-:Y:S10]  /*5440*/  BRA.U UP0, `(.L_x_494) ;  /* 0xfffffffd001c7547 */ /* 0x000ff4000b83ffff */
.L_x_493:
[----:B------:R-:W-:-:S09]  /*5450*/  ULOP3.LUT UP0, URZ, UR6, 0xf, URZ, 0xc0, !UPT ;  /* 0x0000000f06ff7892 */ /* 0x000fd2000f80c0ff */
[----:B------:R-:W-:Y:S05]  /*5460*/  BRA.U !UP0, `(.L_x_492) ;  /* 0x0000000508487547 */ /* 0x000fea000b800000 */
[----:B------:R-:W-:-:S04]  /*5470*/  LOP3.LUT R5, R4, 0xf, RZ, 0xc0, !PT ;  /* 0x0000000f04057812 */ /* 0x000fc800078ec0ff */
[C---:B------:R-:W-:Y:S01]  /*5480*/  LOP3.LUT P1, RZ, R5.reuse, 0x7, RZ, 0xc0, !PT ;  /* 0x0000000705ff7812 */ /* 0x040fe2000782c0ff */
[----:B------:R-:W-:-:S05]  /*5490*/  VIADD R0, R5, 0xffffffff ;  /* 0xffffffff05007836 */ /* 0x000fca0000000000 */
[----:B------:R-:W-:-:S13]  /*54a0*/  ISETP.GE.U32.AND P0, PT, R0, 0x7, PT ;  /* 0x000000070000780c */ /* 0x000fda0003f06070 */
[----:B------:R-:W-:Y:S05]  /*54b0*/  @!P0 BRA `(.L_x_495) ;  /* 0x00000000007c8947 */ /* 0x000fea0003800000 */
[----:B------:R-:W1:Y:S01]  /*54c0*/  LDC.64 R14, c[0x0][0x388] ;  /* 0x0000e200ff0e7b82 */ /* 0x000e620000000a00 */
[----:B------:R-:W-:Y:S02]  /*54d0*/  ULOP3.LUT UR15, URZ, UR9, URZ, 0x33, !UPT ;  /* 0x00000009ff0f7292 */ /* 0x000fe4000f8e33ff */
[----:B------:R-:W-:-:S04]  /*54e0*/  UIMAD UR10, UR8, UR14, UR9 ;  /* 0x0000000e080a72a4 */ /* 0x000fc8000f8e0209 */
[----:B------:R-:W-:Y:S01]  /*54f0*/  ULEA UR10, UR10, UR7, 0x3 ;  /* 0x000000070a0a7291 */ /* 0x000fe2000f8e18ff */
[----:B------:R-:W-:-:S08]  /*5500*/  VIADD R5, R2, UR15 ;  /* 0x0000000f02057c36 */ /* 0x000fd00008000000 */
[----:B0-----:R-:W2:Y:S04]  /*5510*/  LDL.64 R16, [UR10] ;  /* 0x0000000aff107983 */ /* 0x001ea80008100a00 */
[----:B------:R-:W3:Y:S01]  /*5520*/  LDL.64 R24, [UR10+0x8] ;  /* 0x0000080aff187983 */ /* 0x000ee20008100a00 */
[----:B-1----:R-:W-:-:S03]  /*5530*/  IMAD.WIDE R14, R5, 0x8, R14 ;  /* 0x00000008050e7825 */ /* 0x002fc600078e020e */
[----:B------:R-:W4:Y:S04]  /*5540*/  LDL.64 R18, [UR10+0x10] ;  /* 0x0000100aff127983 */ /* 0x000f280008100a00 */
[----:B------:R-:W2:Y:S04]  /*5550*/  LDG.E.64 R22, desc[UR12][R14.64] ;  /* 0x0000000c0e167981 */ /* 0x000ea8000c1e1b00 */
[----:B------:R-:W3:Y:S04]  /*5560*/  LDG.E.64 R26, desc[UR12][R14.64+-0x8] ;  /* 0xfffff80c0e1a7981 */ /* 0x000ee8000c1e1b00 */
[----:B------:R-:W4:Y:S04]  /*5570*/  LDG.E.64 R20, desc[UR12][R14.64+-0x10] ;  /* 0xfffff00c0e147981 */ /* 0x000f28000c1e1b00 */
[----:B------:R-:W5:Y:S04]  /*5580*/  LDL.64 R8, [UR10+0x18] ;  /* 0x0000180aff087983 */ /* 0x000f680008100a00 */
[----:B------:R-:W5:Y:S04]  /*5590*/  LDG.E.64 R12, desc[UR12][R14.64+-0x18] ;  /* 0xffffe80c0e0c7981 */ /* 0x000f68000c1e1b00 */
[----:B------:R-:W5:Y:S01]  /*55a0*/  LDG.E.64 R28, desc[UR12][R14.64+-0x38] ;  /* 0xffffc80c0e1c7981 */ /* 0x000f62000c1e1b00 */
[----:B--2---:R-:W-:-:S03]  /*55b0*/  DFMA R22, R16, R22, R10 ;  /* 0x000000161016722b */ /* 0x004fc6000000000a */
[----:B------:R-:W2:Y:S04]  /*55c0*/  LDL.64 R10, [UR10+0x20] ;  /* 0x0000200aff0a7983 */ /* 0x000ea80008100a00 */
[----:B------:R-:W2:Y:S01]  /*55d0*/  LDG.E.64 R16, desc[UR12][R14.64+-0x20] ;  /* 0xffffe00c0e107981 */ /* 0x000ea2000c1e1b00 */
[----:B---3--:R-:W-:-:S03]  /*55e0*/  DFMA R26, R24, R26, R22 ;  /* 0x0000001a181a722b */ /* 0x008fc60000000016 */
[----:B------:R-:W3:Y:S04]  /*55f0*/  LDL.64 R22, [UR10+0x28] ;  /* 0x0000280aff167983 */ /* 0x000ee80008100a00 */
[----:B------:R-:W3:Y:S01]  /*5600*/  LDG.E.64 R24, desc[UR12][R14.64+-0x28] ;  /* 0xffffd80c0e187981 */ /* 0x000ee2000c1e1b00 */
[----:B----4-:R-:W-:-:S03]  /*5610*/  DFMA R30, R18, R20, R26 ;  /* 0x00000014121e722b */ /* 0x010fc6000000001a */
[----:B------:R-:W4:Y:S04]  /*5620*/  LDL.64 R18, [UR10+0x30] ;  /* 0x0000300aff127983 */ /* 0x000f280008100a00 */
[----:B------:R-:W4:Y:S04]  /*5630*/  LDG.E.64 R20, desc[UR12][R14.64+-0x30] ;  /* 0xffffd00c0e147981 */ /* 0x000f28000c1e1b00 */
[----:B------:R-:W4:Y:S01]  /*5640*/  LDL.64 R26, [UR10+0x38] ;  /* 0x0000380aff1a7983 */ /* 0x000f220008100a00 */
[----:B-----5:R-:W-:Y:S01]  /*5650*/  DFMA R8, R8, R12, R30 ;  /* 0x0000000c0808722b */ /* 0x020fe2000000001e */
[----:B------:R-:W-:-:S07]  /*5660*/  UIADD3 UR9, UPT, UPT, UR9, 0x8, URZ ;  /* 0x0000000809097890 */ /* 0x000fce000fffe0ff */
[----:B--2---:R-:W-:-:S08]  /*5670*/  DFMA R8, R10, R16, R8 ;  /* 0x000000100a08722b */ /* 0x004fd00000000008 */
[----:B---3--:R-:W-:-:S08]  /*5680*/  DFMA R8, R22, R24, R8 ;  /* 0x000000181608722b */ /* 0x008fd00000000008 */
[----:B----4-:R-:W-:-:S08]  /*5690*/  DFMA R8, R18, R20, R8 ;  /* 0x000000141208722b */ /* 0x010fd00000000008 */
[----:B------:R-:W-:-:S11]  /*56a0*/  DFMA R10, R26, R28, R8 ;  /* 0x0000001c1a0a722b */ /* 0x000fd60000000008 */
.L_x_495:
[----:B------:R-:W-:Y:S05]  /*56b0*/  @!P1 BRA `(.L_x_492) ;  /* 0x0000000000b49947 */ /* 0x000fea0003800000 */
[----:B------:R-:W-:-:S04]  /*56c0*/  LOP3.LUT R0, R3, 0xffff, RZ, 0xc0, !PT ;  /* 0x0000ffff03007812 */ /* 0x000fc800078ec0ff */
[C---:B------:R-:W-:Y:S02]  /*56d0*/  LOP3.LUT R5, R0.reuse, 0x7, RZ, 0xc0, !PT ;  /* 0x0000000700057812 */ /* 0x040fe400078ec0ff */
[----:B------:R-:W-:-:S03]  /*56e0*/  LOP3.LUT R0, R0, 0x3, RZ, 0xc0, !PT ;  /* 0x0000000300007812 */ /* 0x000fc600078ec0ff */
[----:B------:R-:W-:Y:S01]  /*56f0*/  VIADD R5, R5, 0xffffffff ;  /* 0xffffffff05057836 */ /* 0x000fe20000000000 */
[----:B------:R-:W-:-:S04]  /*5700*/  ISETP.NE.AND P1, PT, R0, RZ, PT ;  /* 0x000000ff0000720c */ /* 0x000fc80003f25270 */
[----:B------:R-:W-:-:S13]  /*5710*/  ISETP.GE.U32.AND P0, PT, R5, 0x3, PT ;  /* 0x000000030500780c */ /* 0x000fda0003f06070 */
[----:B------:R-:W-:Y:S05]  /*5720*/  @!P0 BRA `(.L_x_496) ;  /* 0x00000000004c8947 */ /* 0x000fea0003800000 */
[----:B0-----:R-:W0:Y:S01]  /*5730*/  LDC.64 R8, c[0x0][0x388] ;  /* 0x0000e200ff087b82 */ /* 0x001e220000000a00 */
[----:B------:R-:W-:Y:S02]  /*5740*/  ULOP3.LUT UR15, URZ, UR9, URZ, 0x33, !UPT ;  /* 0x00000009ff0f7292 */ /* 0x000fe4000f8e33ff */
[----:B------:R-:W-:-:S04]  /*5750*/  UIMAD UR10, UR8, UR14, UR9 ;  /* 0x0000000e080a72a4 */ /* 0x000fc8000f8e0209 */
[----:B------:R-:W-:Y:S01]  /*5760*/  ULEA UR10, UR10, UR7, 0x3 ;  /* 0x000000070a0a7291 */ /* 0x000fe2000f8e18ff */
[----:B------:R-:W-:-:S08]  /*5770*/  VIADD R19, R2, UR15 ;  /* 0x0000000f02137c36 */ /* 0x000fd00008000000 */
[----:B------:R-:W2:Y:S04]  /*5780*/  LDL.64 R12, [UR10+0x8] ;  /* 0x0000080aff0c7983 */ /* 0x000ea80008100a00 */
[----:B------:R-:W3:Y:S01]  /*5790*/  LDL.64 R14, [UR10+0x10] ;  /* 0x0000100aff0e7983 */ /* 0x000ee20008100a00 */
[----:B0-----:R-:W-:-:S03]  /*57a0*/  IMAD.WIDE R18, R19, 0x8, R8 ;  /* 0x0000000813127825 */ /* 0x001fc600078e0208 */
[----:B------:R-:W4:Y:S04]  /*57b0*/  LDL.64 R16, [UR10+0x18] ;  /* 0x0000180aff107983 */ /* 0x000f280008100a00 */
[----:B------:R-:W5:Y:S04]  /*57c0*/  LDL.64 R8, [UR10] ;  /* 0x0000000aff087983 */ /* 0x000f680008100a00 */
[----:B------:R-:W5:Y:S04]  /*57d0*/  LDG.E.64 R20, desc[UR12][R18.64] ;  /* 0x0000000c12147981 */ /* 0x000f68000c1e1b00 */
[----:B------:R-:W2:Y:S04]  /*57e0*/  LDG.E.64 R22, desc[UR12][R18.64+-0x8] ;  /* 0xfffff80c12167981 */ /* 0x000ea8000c1e1b00 */
[----:B------:R-:W3:Y:S04]  /*57f0*/  LDG.E.64 R24, desc[UR12][R18.64+-0x10] ;  /* 0xfffff00c12187981 */ /* 0x000ee8000c1e1b00 */
[----:B------:R-:W4:Y:S01]  /*5800*/  LDG.E.64 R26, desc[UR12][R18.64+-0x18] ;  /* 0xffffe80c121a7981 */ /* 0x000f22000c1e1b00 */
[----:B------:R-:W-:Y:S01]  /*5810*/  UIADD3 UR9, UPT, UPT, UR9, 0x4, URZ ;  /* 0x0000000409097890 */ /* 0x000fe2000fffe0ff */
[----:B-----5:R-:W-:-:S08]  /*5820*/  DFMA R8, R20, R8, R10 ;  /* 0x000000081408722b */ /* 0x020fd0000000000a */
[----:B--2---:R-:W-:-:S08]  /*5830*/  DFMA R8, R22, R12, R8 ;  /* 0x0000000c1608722b */ /* 0x004fd00000000008 */
[----:B---3--:R-:W-:-:S08]  /*5840*/  DFMA R8, R24, R14, R8 ;  /* 0x0000000e1808722b */ /* 0x008fd00000000008 */
[----:B----4-:R-:W-:-:S11]  /*5850*/  DFMA R10, R26, R16, R8 ;  /* 0x000000101a0a722b */ /* 0x010fd60000000008 */
.L_x_496:
[----:B------:R-:W-:Y:S05]  /*5860*/  @!P1 BRA `(.L_x_492) ;  /* 0x0000000000489947 */ /* 0x000fea0003800000 */
[----:B------:R-:W1:Y:S01]  /*5870*/  LDC.64 R18, c[0x0][0x388] ;  /* 0x0000e200ff127b82 */ /* 0x000e620000000a00 */
[----:B------:R-:W-:Y:S02]  /*5880*/  ULOP3.LUT UR10, URZ, UR9, URZ, 0x33, !UPT ;  /* 0x00000009ff0a7292 */ /* 0x000fe4000f8e33ff */
[----:B------:R-:W-:-:S04]  /*5890*/  UIMAD UR9, UR8, UR14, UR9 ;  /* 0x0000000e080972a4 */ /* 0x000fc8000f8e0209 */
[----:B------:R-:W-:Y:S01]  /*58a0*/  ULEA UR9, UR9, UR7, 0x3 ;  /* 0x0000000709097291 */ /* 0x000fe2000f8e18ff */
[----:B------:R-:W-:-:S08]  /*58b0*/  VIADD R5, R2, UR10 ;  /* 0x0000000a02057c36 */ /* 0x000fd00008000000 */
[----:B0-----:R-:W2:Y:S01]  /*58c0*/  LDL.64 R8, [UR9] ;  /* 0x00000009ff087983 */ /* 0x001ea20008100a00 */
[----:B-1----:R-:W-:-:S05]  /*58d0*/  IMAD.WIDE R18, R5, 0x8, R18 ;  /* 0x0000000805127825 */ /* 0x002fca00078e0212 */
[----:B------:R-:W2:Y:S01]  /*58e0*/  LDG.E.64 R12, desc[UR12][R18.64] ;  /* 0x0000000c120c7981 */ /* 0x000ea2000c1e1b00 */
[----:B------:R-:W-:Y:S01]  /*58f0*/  ISETP.NE.AND P0, PT, R0, 0x1, PT ;  /* 0x000000010000780c */ /* 0x000fe20003f05270 */
[----:B--2---:R-:W-:-:S12]  /*5900*/  DFMA R10, R8, R12, R10 ;  /* 0x0000000c080a722b */ /* 0x004fd8000000000a */
[----:B------:R-:W-:Y:S05]  /*5910*/  @!P0 BRA `(.L_x_492) ;  /* 0x00000000001c8947 */ /* 0x000fea0003800000 */
[----:B------:R-:W-:Y:S01]  /*5920*/  ISETP.NE.AND P0, PT, R0, 0x2, PT ;  /* 0x000000020000780c */ /* 0x000fe20003f05270 */
[----:B------:R-:W2:Y:S04]  /*5930*/  LDL.64 R8, [UR9+0x8] ;  /* 0x00000809ff087983 */ /* 0x000ea80008100a00 */
[----:B------:R-:W2:Y:S08]  /*5940*/  LDG.E.64 R12, desc[UR12][R18.64+-0x8] ;  /* 0xfffff80c120c7981 */ /* 0x000eb0000c1e1b00 */
[----:B------:R-:W3:Y:S04]  /*5950*/  @P0 LDG.E.64 R16, desc[UR12][R18.64+-0x10] ;  /* 0xfffff00c12100981 */ /* 0x000ee8000c1e1b00 */
[----:B------:R-:W3:Y:S01]  /*5960*/  @P0 LDL.64 R14, [UR9+0x10] ;  /* 0x00001009ff0e0983 */ /* 0x000ee20008100a00 */
[----:B--2---:R-:W-:-:S08]  /*5970*/  DFMA R10, R8, R12, R10 ;  /* 0x0000000c080a722b */ /* 0x004fd0000000000a */
[----:B---3--:R-:W-:-:S11]  /*5980*/  @P0 DFMA R10, R14, R16, R10 ;  /* 0x000000100e0a022b */ /* 0x008fd6000000000a */
.L_x_492:
[----:B------:R-:W-:-:S06]  /*5990*/  UIMAD UR9, UR8, UR14, UR11 ;  /* 0x0000000e080972a4 */ /* 0x000fcc000f8e020b */
[----:B------:R-:W-:-:S05]  /*59a0*/  MOV R0, UR9 ;  /* 0x0000000900007c02 */ /* 0x000fca0008000f00 */
[----:B------:R-:W-:-:S05]  /*59b0*/  IMAD.U32 R0, R0, 0x8, R1 ;  /* 0x0000000800007824 */ /* 0x000fca00078e0001 */
[----:B------:R-:W2:Y:S01]  /*59c0*/  LDL.64 R14, [R0+0x1e8] ;  /* 0x0001e800000e7983 */ /* 0x000ea20000100a00 */
[----:B0-----:R-:W-:Y:S01]  /*59d0*/  IMAD.MOV.U32 R8, RZ, RZ, 0x1 ;  /* 0x00000001ff087424 */ /* 0x001fe200078e00ff */
        /* <DEDUP_REMOVED lines=17> */
[----:B------:R-:W-:Y:S02]  /*5af0*/  IMAD.MOV.U32 R8, RZ, RZ, R6 ;  /* 0x000000ffff087224 */ /* 0x000fe400078e0006 */
[----:B------:R-:W-:-:S07]  /*5b00*/  IMAD.MOV.U32 R9, RZ, RZ, R13 ;  /* 0x000000ffff097224 */ /* 0x000fce00078e000d */
.L_x_498:
[----:B------:R-:W-:Y:S05]  /*5b10*/  BSYNC.RECONVERGENT B1 ;  /* 0x0000000000017941 */ /* 0x000fea0003800200 */
.L_x_497:
[----:B------:R-:W0:Y:S01]  /*5b20*/  LDC.64 R10, c[0x0][0x388] ;  /* 0x0000e200ff0a7b82 */ /* 0x000e220000000a00 */
[----:B------:R-:W-:Y:S01]  /*5b30*/  VIADD R5, R2, -UR11 ;  /* 0x8000000b02057c36 */ /* 0x000fe20008000000 */
[----:B------:R-:W-:Y:S01]  /*5b40*/  UISETP.GT.U32.AND UP0, UPT, UR11, 0x1, UPT ;  /* 0x000000010b00788c */ /* 0x000fe2000bf04070 */
[----:B------:R-:W-:Y:S01]  /*5b50*/  IADD3 R4, PT, PT, R4, 0x1, RZ ;  /* 0x0000000104047810 */ /* 0x000fe20007ffe0ff */
[----:B------:R-:W-:Y:S01]  /*5b60*/  VIADD R3, R3, 0x1 ;  /* 0x0000000103037836 */ /* 0x000fe20000000000 */
[----:B------:R-:W-:Y:S01]  /*5b70*/  UIADD3 UR6, UPT, UPT, UR6, 0x1, URZ ;  /* 0x0000000106067890 */ /* 0x000fe2000fffe0ff */
[----:B------:R-:W-:Y:S01]  /*5b80*/  UMOV UR4, URZ ;  /* 0x000000ff00047c82 */ /* 0x000fe20008000000 */
[----:B------:R-:W-:Y:S01]  /*5b90*/  UMOV UR5, URZ ;  /* 0x000000ff00057c82 */ /* 0x000fe20008000000 */
[----:B0-----:R-:W-:-:S05]  /*5ba0*/  IMAD.WIDE R10, R5, 0x8, R10 ;  /* 0x00000008050a7825 */ /* 0x001fca00078e020a */
[----:B------:R1:W-:Y:S01]  /*5bb0*/  STG.E.64 desc[UR12][R10.64], R8 ;  /* 0x000000080a007986 */ /* 0x0003e2000c101b0c */
[----:B------:R-:W-:Y:S05]  /*5bc0*/  BRA.U UP0, `(.L_x_499) ;  /* 0xfffffff100f47547 */ /* 0x000fea000b83ffff */
[----:B------:R-:W-:Y:S05]  /*5bd0*/  EXIT ;  /* 0x000000000000794d */ /* 0x000fea0003800000 */
        .weak           $__internal_7_$__cuda_sm20_div_rn_f64_full
        .type           $__internal_7_$__cuda_sm20_div_rn_f64_full,@function
        .size           $__internal_7_$__cuda_sm20_div_rn_f64_full,($__internal_8_$__cuda_sm20_dsqrt_rn_f64_mediumpath_v1 - $__internal_7_$__cuda_sm20_div_rn_f64_full)
$__internal_7_$__cuda_sm20_div_rn_f64_full:
[----:B------:R-:W-:Y:S01]  /*5be0*/  FSETP.GEU.AND P3, PT, |R19|, 1.469367938527859385e-39, PT ;  /* 0x001000001300780b */ /* 0x000fe20003f6e200 */
[----:B------:R-:W-:Y:S01]  /*5bf0*/  IMAD.MOV.U32 R12, RZ, RZ, R18 ;  /* 0x000000ffff0c7224 */ /* 0x000fe200078e0012 */
[C---:B------:R-:W-:Y:S01]  /*5c00*/  FSETP.GEU.AND P0, PT, |R15|.reuse, 1.469367938527859385e-39, PT ;  /* 0x001000000f00780b */ /* 0x040fe20003f0e200 */
[----:B------:R-:W-:Y:S01]  /*5c10*/  BSSY.RECONVERGENT B0, `(.L_x_500) ;  /* 0x0000054000007945 */ /* 0x000fe20003800200 */
[----:B------:R-:W-:Y:S02]  /*5c20*/  LOP3.LUT R16, R15, 0x800fffff, RZ, 0xc0, !PT ;  /* 0x800fffff0f107812 */ /* 0x000fe400078ec0ff */
[----:B------:R-:W-:Y:S02]  /*5c30*/  LOP3.LUT R5, R19, 0x7ff00000, RZ, 0xc0, !PT ;  /* 0x7ff0000013057812 */ /* 0x000fe400078ec0ff */
[----:B------:R-:W-:Y:S01]  /*5c40*/  LOP3.LUT R17, R16, 0x3ff00000, RZ, 0xfc, !PT ;  /* 0x3ff0000010117812 */ /* 0x000fe200078efcff */
[----:B------:R-:W-:Y:S01]  /*5c50*/  IMAD.MOV.U32 R16, RZ, RZ, R14 ;  /* 0x000000ffff107224 */ /* 0x000fe200078e000e */
[----:B------:R-:W-:-:S03]  /*5c60*/  LOP3.LUT R8, R15, 0x7ff00000, RZ, 0xc0, !PT ;  /* 0x7ff000000f087812 */ /* 0x000fc600078ec0ff */
[----:B------:R-:W-:Y:S01]  /*5c70*/  @!P3 LOP3.LUT R6, R15, 0x7ff00000, RZ, 0xc0, !PT ;  /* 0x7ff000000f06b812 */ /* 0x000fe200078ec0ff */
[----:B------:R-:W-:Y:S01]  /*5c80*/  @!P3 IMAD.MOV.U32 R26, RZ, RZ, RZ ;  /* 0x000000ffff1ab224 */ /* 0x000fe200078e00ff */
[----:B------:R-:W-:Y:S01]  /*5c90*/  @!P0 DMUL R16, R14, 8.98846567431157953865e+307 ;  /* 0x7fe000000e108828 */ /* 0x000fe20000000000 */
[C---:B------:R-:W-:Y:S02]  /*5ca0*/  ISETP.GE.U32.AND P2, PT, R5.reuse, R8, PT ;  /* 0x000000080500720c */ /* 0x040fe40003f46070 */
[----:B------:R-:W-:Y:S01]  /*5cb0*/  @!P3 ISETP.GE.U32.AND P4, PT, R5, R6, PT ;  /* 0x000000060500b20c */ /* 0x000fe20003f86070 */
[----:B------:R-:W-:Y:S02]  /*5cc0*/  IMAD.MOV.U32 R6, RZ, RZ, 0x1ca00000 ;  /* 0x1ca00000ff067424 */ /* 0x000fe400078e00ff */
[----:B------:R-:W0:Y:S03]  /*5cd0*/  MUFU.RCP64H R11, R17 ;  /* 0x00000011000b7308 */ /* 0x000e260000001800 */
[----:B------:R-:W-:-:S02]  /*5ce0*/  @!P3 SEL R27, R6, 0x63400000, !P4 ;  /* 0x63400000061bb807 */ /* 0x000fc40006000000 */
[----:B------:R-:W-:Y:S02]  /*5cf0*/  SEL R13, R6, 0x63400000, !P2 ;  /* 0x63400000060d7807 */ /* 0x000fe40005000000 */
[--C-:B------:R-:W-:Y:S02]  /*5d00*/  @!P3 LOP3.LUT R10, R27, 0x80000000, R19.reuse, 0xf8, !PT ;  /* 0x800000001b0ab812 */ /* 0x100fe400078ef813 */
[----:B------:R-:W-:Y:S02]  /*5d10*/  LOP3.LUT R13, R13, 0x800fffff, R19, 0xf8, !PT ;  /* 0x800fffff0d0d7812 */ /* 0x000fe400078ef813 */
[----:B------:R-:W-:Y:S02]  /*5d20*/  @!P3 LOP3.LUT R27, R10, 0x100000, RZ, 0xfc, !PT ;  /* 0x001000000a1bb812 */ /* 0x000fe400078efcff */
[----:B------:R-:W-:Y:S02]  /*5d30*/  MOV R10, 0x1 ;  /* 0x00000001000a7802 */ /* 0x000fe40000000f00 */
[----:B------:R-:W-:-:S02]  /*5d40*/  @!P0 LOP3.LUT R8, R17, 0x7ff00000, RZ, 0xc0, !PT ;  /* 0x7ff0000011088812 */ /* 0x000fc400078ec0ff */
        /* <DEDUP_REMOVED lines=9> */
[----:B------:R-:W-:Y:S01]  /*5de0*/  IMAD.MOV.U32 R26, RZ, RZ, R5 ;  /* 0x000000ffff1a7224 */ /* 0x000fe200078e0005 */
        /* <DEDUP_REMOVED lines=10> */
[----:B------:R-:W-:-:S05]  /*5e90*/  SEL R5, R6, 0x63400000, !P0 ;  /* 0x6340000006057807 */ /* 0x000fca0004000000 */
[----:B------:R-:W-:Y:S01]  /*5ea0*/  IMAD.IADD R5, R18, 0x1, -R5 ;  /* 0x0000000112057824 */ /* 0x000fe200078e0a05 */
[----:B------:R-:W-:-:S03]  /*5eb0*/  MOV R18, RZ ;  /* 0x000000ff00127202 */ /* 0x000fc60000000f00 */
        /* <DEDUP_REMOVED lines=11> */
[----:B------:R-:W-:Y:S01]  /*5f70*/  IADD3 R5, PT, PT, -R5, -0x43300000, RZ ;  /* 0xbcd0000005057810 */ /* 0x000fe20007ffe1ff */
[----:B------:R-:W-:-:S06]  /*5f80*/  IMAD.MOV.U32 R12, RZ, RZ, RZ ;  /* 0x000000ffff0c7224 */ /* 0x000fcc00078e00ff */
[----:B------:R-:W-:Y:S02]  /*5f90*/  DFMA R12, R28, -R12, R10 ;  /* 0x8000000c1c0c722b */ /* 0x000fe4000000000a */
[----:B------:R-:W-:-:S08]  /*5fa0*/  DMUL.RP R10, R10, R18 ;  /* 0x000000120a0a7228 */ /* 0x000fd00000008000 */
[----:B------:R-:W-:Y:S02]  /*5fb0*/  FSETP.NEU.AND P0, PT, |R13|, R5, PT ;  /* 0x000000050d00720b */ /* 0x000fe40003f0d200 */
[----:B------:R-:W-:Y:S02]  /*5fc0*/  LOP3.LUT R15, R11, R15, RZ, 0x3c, !PT ;  /* 0x0000000f0b0f7212 */ /* 0x000fe400078e3cff */
[----:B------:R-:W-:Y:S02]  /*5fd0*/  FSEL R28, R10, R28, !P0 ;  /* 0x0000001c0a1c7208 */ /* 0x000fe40004000000 */
[----:B------:R-:W-:Y:S01]  /*5fe0*/  FSEL R29, R15, R29, !P0 ;  /* 0x0000001d0f1d7208 */ /* 0x000fe20004000000 */
[----:B------:R-:W-:Y:S06]  /*5ff0*/  BRA `(.L_x_502) ;  /* 0x0000000000547947 */ /* 0x000fec0003800000 */
.L_x_501:
        /* <DEDUP_REMOVED lines=11> */
[----:B------:R-:W-:Y:S02]  /*60b0*/  @P0 LOP3.LUT R5, R29, 0x7ff00000, RZ, 0xfc, !PT ;  /* 0x7ff000001d050812 */ /* 0x000fe400078efcff */
[----:B------:R-:W-:Y:S01]  /*60c0*/  @!P0 MOV R28, RZ ;  /* 0x000000ff001c8202 */ /* 0x000fe20000000f00 */
[----:B------:R-:W-:Y:S02]  /*60d0*/  @P0 IMAD.MOV.U32 R28, RZ, RZ, RZ ;  /* 0x000000ffff1c0224 */ /* 0x000fe400078e00ff */
[----:B------:R-:W-:Y:S01]  /*60e0*/  @P0 IMAD.MOV.U32 R29, RZ, RZ, R5 ;  /* 0x000000ffff1d0224 */ /* 0x000fe200078e0005 */
[----:B------:R-:W-:Y:S06]  /*60f0*/  BRA `(.L_x_502) ;  /* 0x0000000000147947 */ /* 0x000fec0003800000 */
.L_x_504:
[----:B------:R-:W-:Y:S01]  /*6100*/  LOP3.LUT R29, R15, 0x80000, RZ, 0xfc, !PT ;  /* 0x000800000f1d7812 */ /* 0x000fe200078efcff */
[----:B------:R-:W-:Y:S01]  /*6110*/  IMAD.MOV.U32 R28, RZ, RZ, R14 ;  /* 0x000000ffff1c7224 */ /* 0x000fe200078e000e */
[----:B------:R-:W-:Y:S06]  /*6120*/  BRA `(.L_x_502) ;  /* 0x0000000000087947 */ /* 0x000fec0003800000 */
.L_x_503:
[----:B------:R-:W-:Y:S01]  /*6130*/  LOP3.LUT R29, R19, 0x80000, RZ, 0xfc, !PT ;  /* 0x00080000131d7812 */ /* 0x000fe200078efcff */
[----:B------:R-:W-:-:S07]  /*6140*/  IMAD.MOV.U32 R28, RZ, RZ, R18 ;  /* 0x000000ffff1c7224 */ /* 0x000fce00078e0012 */
.L_x_502:
[----:B------:R-:W-:Y:S05]  /*6150*/  BSYNC.RECONVERGENT B0 ;  /* 0x0000000000007941 */ /* 0x000fea0003800200 */
.L_x_500:
[----:B------:R-:W-:Y:S01]  /*6160*/  IMAD.MOV.U32 R10, RZ, RZ, R0 ;  /* 0x000000ffff0a7224 */ /* 0x000fe200078e0000 */
[----:B------:R-:W-:Y:S01]  /*6170*/  MOV R13, R29 ;  /* 0x0000001d000d7202 */ /* 0x000fe20000000f00 */
[----:B------:R-:W-:Y:S02]  /*6180*/  IMAD.MOV.U32 R11, RZ, RZ, 0x0 ;  /* 0x00000000ff0b7424 */ /* 0x000fe400078e00ff */
[----:B------:R-:W-:Y:S02]  /*6190*/  IMAD.MOV.U32 R6, RZ, RZ, R28 ;  /* 0x000000ffff067224 */ /* 0x000fe400078e001c */
[----:B------:R-:W-:Y:S05]  /*61a0*/  RET.REL.NODEC R10 `(_Z21call_vecchia_Linv_gpuPdS_dddS_S_iiii) ;  /* 0xffffff9c0a947950 */ /* 0x000fea0003c3ffff */
        .weak           $__internal_8_$__cuda_sm20_dsqrt_rn_f64_mediumpath_v1
        .type           $__internal_8_$__cuda_sm20_dsqrt_rn_f64_mediumpath_v1,@function
        .size           $__internal_8_$__cuda_sm20_dsqrt_rn_f64_mediumpath_v1,(.L_x_518 - $__internal_8_$__cuda_sm20_dsqrt_rn_f64_mediumpath_v1)
$__internal_8_$__cuda_sm20_dsqrt_rn_f64_mediumpath_v1:
[----:B------:R-:W-:Y:S01]  /*61b0*/  ISETP.GE.U32.AND P0, PT, R6, -0x3400000, PT ;  /* 0xfcc000000600780c */ /* 0x000fe20003f06070 */
[----:B------:R-:W-:Y:S01]  /*61c0*/  BSSY.RECONVERGENT B1, `(.L_x_505) ;  /* 0x0000025000017945 */ /* 0x000fe20003800200 */
[----:B------:R-:W-:Y:S02]  /*61d0*/  IMAD.MOV.U32 R15, RZ, RZ, R19 ;  /* 0x000000ffff0f7224 */ /* 0x000fe400078e0013 */
[----:B------:R-:W-:-:S09]  /*61e0*/  IMAD.MOV.U32 R10, RZ, RZ, R8 ;  /* 0x000000ffff0a7224 */ /* 0x000fd200078e0008 */
        /* <DEDUP_REMOVED lines=9> */
.L_x_506:
        /* <DEDUP_REMOVED lines=9> */
[----:B------:R-:W-:Y:S02]  /*6310*/  IMAD.MOV.U32 R10, RZ, RZ, RZ ;  /* 0x000000ffff0a7224 */ /* 0x000fe400078e00ff */
[----:B------:R-:W-:Y:S02]  /*6320*/  IMAD.MOV.U32 R16, RZ, RZ, 0x0 ;  /* 0x00000000ff107424 */ /* 0x000fe400078e00ff */
[----:B------:R-:W-:Y:S01]  /*6330*/  IMAD.MOV.U32 R17, RZ, RZ, 0x3fd80000 ;  /* 0x3fd80000ff117424 */ /* 0x000fe200078e00ff */
        /* <DEDUP_REMOVED lines=12> */
.L_x_508:
[----:B------:R-:W-:-:S11]  /*6400*/  DADD R10, R12, R12 ;  /* 0x000000000c0a7229 */ /* 0x000fd6000000000c */
.L_x_507:
[----:B------:R-:W-:Y:S05]  /*6410*/  BSYNC.RECONVERGENT B1 ;  /* 0x0000000000017941 */ /* 0x000fea0003800200 */
.L_x_505:
[----:B------:R-:W-:Y:S02]  /*6420*/  IMAD.MOV.U32 R8, RZ, RZ, R10 ;  /* 0x000000ffff087224 */ /* 0x000fe400078e000a */
[----:B------:R-:W-:Y:S02]  /*6430*/  IMAD.MOV.U32 R15, RZ, RZ, R11 ;  /* 0x000000ffff0f7224 */ /* 0x000fe400078e000b */
[----:B------:R-:W-:Y:S02]  /*6440*/  IMAD.MOV.U32 R10, RZ, RZ, R0 ;  /* 0x000000ffff0a7224 */ /* 0x000fe400078e0000 */
[----:B------:R-:W-:-:S04]  /*6450*/  IMAD.MOV.U32 R11, RZ, RZ, 0x0 ;  /* 0x00000000ff0b7424 */ /* 0x000fc800078e00ff */
[----:B------:R-:W-:Y:S05]  /*6460*/  RET.REL.NODEC R10 `(_Z21call_vecchia_Linv_gpuPdS_dddS_S_iiii) ;  /* 0xffffff980ae47950 */ /* 0x000fea0003c3ffff */
.L_x_509:
        /* <DEDUP_REMOVED lines=9> */
.L_x_518:


//--------------------- .nv.shared.reserved.0     --------------------------
	.section	.nv.shared.reserved.0,"aw",@nobits
	.weak		__nv_reservedSMEM_offset_0_alias
	.size		__nv_reservedSMEM_offset_0_alias, 0, 64
	.other		__nv_reservedSMEM_offset_0_alias,@"STO_CUDA_RESERVED_SHARED STV_DEFAULT"
__nv_reservedSMEM_offset_0_alias:
	.zero		0
	.zero		64


//--------------------- .nv.constant0._Z14call_Linv_multPdS_S_S_ii --------------------------
	.section	.nv.constant0._Z14call_Linv_multPdS_S_S_ii,"a",@progbits
	.sectionflags	@""
	.align	4
.nv.constant0._Z14call_Linv_multPdS_S_S_ii:
	.zero		936


//--------------------- .nv.constant0._Z14compute_piecesPdS_S_S_S_S_S_S_S_S_S_S_S_S_S_dddiiiiibbS_S_S_S_S_S_S_S_S_S_S_ --------------------------
	.section	.nv.constant0._Z14compute_piecesPdS_S_S_S_S_S_S_S_S_S_S_S_S_S_dddiiiiibbS_S_S_S_S_S_S_S_S_S_S_,"a",@progbits
	.sectionflags	@""
	.align	4
.nv.constant0._Z14compute_piecesPdS_S_S_S_S_S_S_S_S_S_S_S_S_S_dddiiiiibbS_S_S_S_S_S_S_S_S_S_S_:
	.zero		1152


//--------------------- .nv.constant0._Z33cholesky_and_solve_batched_kernelPdS_S_iii --------------------------
	.section	.nv.constant0._Z33cholesky_and_solve_batched_kernelPdS_S_iii,"a",@progbits
	.sectionflags	@""
	.align	4
.nv.constant0._Z33cholesky_and_solve_batched_kernelPdS_S_iii:
	.zero		932


//--------------------- .nv.constant0._Z25covariance_batched_kernelPdS_S_iii --------------------------
	.section	.nv.constant0._Z25covariance_batched_kernelPdS_S_iii,"a",@progbits
	.sectionflags	@""
	.align	4
.nv.constant0._Z25covariance_batched_kernelPdS_S_iii:
	.zero		932


//--------------------- .nv.constant0._Z25substitute_batched_kernelPdS_S_S_iii --------------------------
	.section	.nv.constant0._Z25substitute_batched_kernelPdS_S_S_iii,"a",@progbits
	.sectionflags	@""
	.align	4
.nv.constant0._Z25substitute_batched_kernelPdS_S_S_iii:
	.zero		940


//--------------------- .nv.constant0._Z21call_vecchia_Linv_gpuPdS_dddS_S_iiii --------------------------
	.section	.nv.constant0._Z21call_vecchia_Linv_gpuPdS_dddS_S_iiii,"a",@progbits
	.sectionflags	@""
	.align	4
.nv.constant0._Z21call_vecchia_Linv_gpuPdS_dddS_S_iiii:
	.zero		968


//--------------------- SYMBOLS --------------------------

	.type		.nv.reservedSmem.offset0,@object
	.size		.nv.reservedSmem.offset0,0x4
